	.target	sm_80

	.elftype	@"ET_EXEC"


//--------------------- .note.nv.tkinfo           --------------------------
	.section	.note.nv.tkinfo,"",@"SHT_NOTE"
	.sectionflags	@"SHF_NOTE_NV_TKINFO"
	.tkinfo
        /*0018*/ 	.word	0x00000002
        /*0030*/ 	.string	""
        /*0030*/ 	.string	"ptxas"
        /*0030*/ 	.string	"Cuda compilation tools, release 13.0, V13.0.88"
        /*0030*/ 	.string	"Build cuda_13.0.r13.0/compiler.36424714_0"
        /*0030*/ 	.string	"-v  -suppress-debug-info  -lineinfo  -arch sm_80 "



//--------------------- .note.nv.cuinfo           --------------------------
	.section	.note.nv.cuinfo,"",@"SHT_NOTE"
	.sectionflags	@"SHF_NOTE_NV_CUINFO"
        /*0018*/ 	.short	0x0002
        /*001a*/ 	.short	0x0050
        /*001c*/ 	.short	0x0082
	.zero		2


//--------------------- .nv.info                  --------------------------
	.section	.nv.info,"",@"SHT_CUDA_INFO"
	.align	4


	//----- nvinfo : EIATTR_REGCOUNT
	.align		4
        /*0000*/ 	.byte	0x04, 0x2f
        /*0002*/ 	.short	(.L_1 - .L_0)
	.align		4
.L_0:
        /*0004*/ 	.word	index@(matmul_kernel)
        /*0008*/ 	.word	0x00000020


	//----- nvinfo : EIATTR_FRAME_SIZE
	.align		4
.L_1:
        /*000c*/ 	.byte	0x04, 0x11
        /*000e*/ 	.short	(.L_3 - .L_2)
	.align		4
.L_2:
        /*0010*/ 	.word	index@(matmul_kernel)
        /*0014*/ 	.word	0x00002338


	//----- nvinfo : EIATTR_MIN_STACK_SIZE
	.align		4
.L_3:
        /*0018*/ 	.byte	0x04, 0x12
        /*001a*/ 	.short	(.L_5 - .L_4)
	.align		4
.L_4:
        /*001c*/ 	.word	index@(matmul_kernel)
        /*0020*/ 	.word	0x00002338
.L_5:


//--------------------- .nv.info.matmul_kernel    --------------------------
	.section	.nv.info.matmul_kernel,"",@"SHT_CUDA_INFO"
	.sectionflags	@""
	.align	4


	//----- nvinfo : EIATTR_CUDA_API_VERSION
	.align		4
        /*0000*/ 	.byte	0x04, 0x37
        /*0002*/ 	.short	(.L_7 - .L_6)
.L_6:
        /*0004*/ 	.word	0x00000082


	//----- nvinfo : EIATTR_SW2861232_WAR
	.align		4
.L_7:
        /*0008*/ 	.byte	0x01, 0x35
	.zero		2


	//----- nvinfo : EIATTR_PARAM_CBANK
	.align		4
        /*000c*/ 	.byte	0x04, 0x0a
        /*000e*/ 	.short	(.L_9 - .L_8)
	.align		4
.L_8:
        /*0010*/ 	.word	index@(.nv.constant0.matmul_kernel)
        /*0014*/ 	.short	0x0160
        /*0016*/ 	.short	0x0050


	//----- nvinfo : EIATTR_CBANK_PARAM_SIZE
	.align		4
.L_9:
        /*0018*/ 	.byte	0x03, 0x19
        /*001a*/ 	.short	0x0050


	//----- nvinfo : EIATTR_KPARAM_INFO
	.align		4
        /*001c*/ 	.byte	0x04, 0x17
        /*001e*/ 	.short	(.L_11 - .L_10)
.L_10:
        /*0020*/ 	.word	0x00000000
        /*0024*/ 	.short	0x000d
        /*0026*/ 	.short	0x0048
        /*0028*/ 	.byte	0x00, 0xf4, 0x21, 0x00


	//----- nvinfo : EIATTR_KPARAM_INFO
	.align		4
.L_11:
        /*002c*/ 	.byte	0x04, 0x17
        /*002e*/ 	.short	(.L_13 - .L_12)
.L_12:
        /*0030*/ 	.word	0x00000000
        /*0034*/ 	.short	0x000c
        /*0036*/ 	.short	0x0040
        /*0038*/ 	.byte	0x00, 0xf4, 0x21, 0x00


	//----- nvinfo : EIATTR_KPARAM_INFO
	.align		4
.L_13:
        /*003c*/ 	.byte	0x04, 0x17
        /*003e*/ 	.short	(.L_15 - .L_14)
.L_14:
        /*0040*/ 	.word	0x00000000
        /*0044*/ 	.short	0x000b
        /*0046*/ 	.short	0x0038
        /*0048*/ 	.byte	0x00, 0xf0, 0x11, 0x00


	//----- nvinfo : EIATTR_KPARAM_INFO
	.align		4
.L_15:
        /*004c*/ 	.byte	0x04, 0x17
        /*004e*/ 	.short	(.L_17 - .L_16)
.L_16:
        /*0050*/ 	.word	0x00000000
        /*0054*/ 	.short	0x000a
        /*0056*/ 	.short	0x0034
        /*0058*/ 	.byte	0x00, 0xf0, 0x11, 0x00


	//----- nvinfo : EIATTR_KPARAM_INFO
	.align		4
.L_17:
        /*005c*/ 	.byte	0x04, 0x17
        /*005e*/ 	.short	(.L_19 - .L_18)
.L_18:
        /*0060*/ 	.word	0x00000000
        /*0064*/ 	.short	0x0009
        /*0066*/ 	.short	0x0030
        /*0068*/ 	.byte	0x00, 0xf0, 0x11, 0x00


	//----- nvinfo : EIATTR_KPARAM_INFO
	.align		4
.L_19:
        /*006c*/ 	.byte	0x04, 0x17
        /*006e*/ 	.short	(.L_21 - .L_20)
.L_20:
        /*0070*/ 	.word	0x00000000
        /*0074*/ 	.short	0x0008
        /*0076*/ 	.short	0x002c
        /*0078*/ 	.byte	0x00, 0xf0, 0x11, 0x00


	//----- nvinfo : EIATTR_KPARAM_INFO
	.align		4
.L_21:
        /*007c*/ 	.byte	0x04, 0x17
        /*007e*/ 	.short	(.L_23 - .L_22)
.L_22:
        /*0080*/ 	.word	0x00000000
        /*0084*/ 	.short	0x0007
        /*0086*/ 	.short	0x0028
        /*0088*/ 	.byte	0x00, 0xf0, 0x11, 0x00


	//----- nvinfo : EIATTR_KPARAM_INFO
	.align		4
.L_23:
        /*008c*/ 	.byte	0x04, 0x17
        /*008e*/ 	.short	(.L_25 - .L_24)
.L_24:
        /*0090*/ 	.word	0x00000000
        /*0094*/ 	.short	0x0006
        /*0096*/ 	.short	0x0024
        /*0098*/ 	.byte	0x00, 0xf0, 0x11, 0x00


	//----- nvinfo : EIATTR_KPARAM_INFO
	.align		4
.L_25:
        /*009c*/ 	.byte	0x04, 0x17
        /*009e*/ 	.short	(.L_27 - .L_26)
.L_26:
        /*00a0*/ 	.word	0x00000000
        /*00a4*/ 	.short	0x0005
        /*00a6*/ 	.short	0x0020
        /*00a8*/ 	.byte	0x00, 0xf0, 0x11, 0x00


	//----- nvinfo : EIATTR_KPARAM_INFO
	.align		4
.L_27:
        /*00ac*/ 	.byte	0x04, 0x17
        /*00ae*/ 	.short	(.L_29 - .L_28)
.L_28:
        /*00b0*/ 	.word	0x00000000
        /*00b4*/ 	.short	0x0004
        /*00b6*/ 	.short	0x001c
        /*00b8*/ 	.byte	0x00, 0xf0, 0x11, 0x00


	//----- nvinfo : EIATTR_KPARAM_INFO
	.align		4
.L_29:
        /*00bc*/ 	.byte	0x04, 0x17
        /*00be*/ 	.short	(.L_31 - .L_30)
.L_30:
        /*00c0*/ 	.word	0x00000000
        /*00c4*/ 	.short	0x0003
        /*00c6*/ 	.short	0x0018
        /*00c8*/ 	.byte	0x00, 0xf0, 0x11, 0x00


	//----- nvinfo : EIATTR_KPARAM_INFO
	.align		4
.L_31:
        /*00cc*/ 	.byte	0x04, 0x17
        /*00ce*/ 	.short	(.L_33 - .L_32)
.L_32:
        /*00d0*/ 	.word	0x00000000
        /*00d4*/ 	.short	0x0002
        /*00d6*/ 	.short	0x0010
        /*00d8*/ 	.byte	0x00, 0xf4, 0x21, 0x00


	//----- nvinfo : EIATTR_KPARAM_INFO
	.align		4
.L_33:
        /*00dc*/ 	.byte	0x04, 0x17
        /*00de*/ 	.short	(.L_35 - .L_34)
.L_34:
        /*00e0*/ 	.word	0x00000000
        /*00e4*/ 	.short	0x0001
        /*00e6*/ 	.short	0x0008
        /*00e8*/ 	.byte	0x00, 0xf4, 0x21, 0x00


	//----- nvinfo : EIATTR_KPARAM_INFO
	.align		4
.L_35:
        /*00ec*/ 	.byte	0x04, 0x17
        /*00ee*/ 	.short	(.L_37 - .L_36)
.L_36:
        /*00f0*/ 	.word	0x00000000
        /*00f4*/ 	.short	0x0000
        /*00f6*/ 	.short	0x0000
        /*00f8*/ 	.byte	0x00, 0xf4, 0x21, 0x00


	//----- nvinfo : EIATTR_MAXREG_COUNT
	.align		4
.L_37:
        /*00fc*/ 	.byte	0x03, 0x1b
        /*00fe*/ 	.short	0x00ff


	//----- nvinfo : EIATTR_NUM_BARRIERS
	.align		4
        /*0100*/ 	.byte	0x02, 0x4c
        /*0102*/ 	.byte	0x01
	.zero		1


	//----- nvinfo : EIATTR_ANNOTATIONS
	.align		4
        /*0104*/ 	.byte	0x04, 0x55
        /*0106*/ 	.short	(.L_39 - .L_38)


	//   ....[0]....
.L_38:
        /*0108*/ 	.word	0x00000001
        /*010c*/ 	.byte	0x70, 0x00, 0x00, 0x00, 0x01, 0x00, 0x00, 0x00, 0xb0, 0x00, 0x00, 0x00, 0x01, 0x00, 0x00, 0x00
        /* <DEDUP_REMOVED lines=3029> */
        /*be6c*/ 	.byte	0x60, 0xca, 0x02, 0x00, 0x01, 0x00, 0x00, 0x00, 0xa0, 0xca, 0x02, 0x00


	//----- nvinfo : EIATTR_MERCURY_ISA_VERSION
	.align		4
.L_39:
        /*be78*/ 	.byte	0x03, 0x5f
        /*be7a*/ 	.short	0x0000


	//----- nvinfo : EIATTR_EXIT_INSTR_OFFSETS
	.align		4
        /*be7c*/ 	.byte	0x04, 0x1c
        /*be7e*/ 	.short	(.L_41 - .L_40)


	//   ....[0]....
.L_40:
        /*be80*/ 	.word	0x0002ce30


	//   ....[1]....
        /*be84*/ 	.word	0x0002ce60


	//----- nvinfo : EIATTR_REQNTID
	.align		4
.L_41:
        /*be88*/ 	.byte	0x04, 0x10
        /*be8a*/ 	.short	(.L_43 - .L_42)
.L_42:
        /*be8c*/ 	.word	0x00000100
        /*be90*/ 	.word	0x00000001
        /*be94*/ 	.word	0x00000001
.L_43:


//--------------------- .nv.callgraph             --------------------------
	.section	.nv.callgraph,"",@"SHT_CUDA_CALLGRAPH"
	.align	4
	.sectionentsize	8
	.align		4
        /*0000*/ 	.word	0x00000000
	.align		4
        /*0004*/ 	.word	0xffffffff
	.align		4
        /*0008*/ 	.word	0x00000000
	.align		4
        /*000c*/ 	.word	0xfffffffe
	.align		4
        /*0010*/ 	.word	0x00000000
	.align		4
        /*0014*/ 	.word	0xfffffffd
	.align		4
        /*0018*/ 	.word	0x00000000
	.align		4
        /*001c*/ 	.word	0xfffffffc


//--------------------- .nv.rel.action            --------------------------
	.section	.nv.rel.action,"",@"SHT_CUDA_RELOCINFO"
	.align	8
	.sectionentsize	8
        /*0000*/ 	.byte	0x73, 0x00, 0x00, 0x00, 0x00, 0x00, 0x00, 0x00, 0x00, 0x00, 0x00, 0x11, 0x25, 0x00, 0x05, 0x36


//--------------------- .nv.constant0.matmul_kernel --------------------------
	.section	.nv.constant0.matmul_kernel,"a",@progbits
	.sectionflags	@""
	.align	4
.nv.constant0.matmul_kernel:
	.zero		432


//--------------------- .text.matmul_kernel       --------------------------
	.section	.text.matmul_kernel,"ax",@progbits
	.sectioninfo	@"SHI_REGISTERS=32"
	.align	128
        .global         matmul_kernel
        .type           matmul_kernel,@function
        .size           matmul_kernel,(.L_x_4 - matmul_kernel)
        .other          matmul_kernel,@"STO_CUDA_ENTRY STV_DEFAULT"
matmul_kernel:
.text.matmul_kernel:
[----:B------:R-:W-:-:S04]  /*0000*/  IMAD.MOV.U32 R1, RZ, RZ, c[0x0][0x28] ;  /* 0x00000a00ff017624 */ /* 0x000fc800078e00ff */
[----:B------:R-:W-:Y:S01]  /*0010*/  IMAD.MOV.U32 R0, RZ, RZ, c[0x0][0x17c] ;  /* 0x00005f00ff007624 */ /* 0x000fe200078e00ff */
[----:B------:R-:W-:Y:S01]  /*0020*/  IADD3 R1, R1, -0x2338, RZ ;  /* 0xffffdcc801017810 */ /* 0x000fe20007ffe0ff */
[----:B------:R-:W0:Y:S01]  /*0030*/  S2R R28, SR_TID.X ;  /* 0x00000000001c7919 */ /* 0x000e220000002100 */
[----:B------:R-:W-:Y:S01]  /*0040*/  ULDC.64 UR4, c[0x0][0x118] ;  /* 0x0000460000047ab9 */ /* 0x000fe20000000a00 */
[----:B------:R-:W-:Y:S01]  /*0050*/  CS2R R24, SRZ ;  /* 0x0000000000187805 */ /* 0x000fe2000001ff00 */
[----:B------:R-:W-:Y:S01]  /*0060*/  IADD3 R0, R0, 0xff, RZ ;  /* 0x000000ff00007810 */ /* 0x000fe20007ffe0ff */
[----:B------:R1:W-:Y:S01]  /*0070*/  STL [R1+0x50], RZ ;  /* 0x000050ff01007387 */ /* 0x0003e20000100800 */
[----:B------:R-:W-:Y:S01]  /*0080*/  CS2R R26, SRZ ;  /* 0x00000000001a7805 */ /* 0x000fe2000001ff00 */
[----:B------:R-:W-:Y:S01]  /*0090*/  CS2R R20, SRZ ;  /* 0x0000000000147805 */ /* 0x000fe2000001ff00 */
[----:B------:R-:W-:Y:S01]  /*00a0*/  SHF.R.S32.HI R3, RZ, 0x1f, R0 ;  /* 0x0000001fff037819 */ /* 0x000fe20000011400 */
[----:B------:R1:W-:Y:S01]  /*00b0*/  STL [R1+0x54], RZ ;  /* 0x000054ff01007387 */ /* 0x0003e20000100800 */
[----:B------:R-:W-:Y:S01]  /*00c0*/  CS2R R22, SRZ ;  /* 0x0000000000167805 */ /* 0x000fe2000001ff00 */
[----:B------:R-:W-:Y:S01]  /*00d0*/  CS2R R16, SRZ ;  /* 0x0000000000107805 */ /* 0x000fe2000001ff00 */
[----:B------:R-:W-:Y:S01]  /*00e0*/  LEA.HI R3, R3, R0, RZ, 0x8 ;  /* 0x0000000003037211 */ /* 0x000fe200078f40ff */
[----:B------:R1:W-:Y:S01]  /*00f0*/  STL [R1+0x58], RZ ;  /* 0x000058ff01007387 */ /* 0x0003e20000100800 */
[----:B------:R-:W-:Y:S01]  /*0100*/  CS2R R18, SRZ ;  /* 0x0000000000127805 */ /* 0x000fe2000001ff00 */
[----:B------:R-:W-:Y:S01]  /*0110*/  CS2R R12, SRZ ;  /* 0x00000000000c7805 */ /* 0x000fe2000001ff00 */
[----:B------:R-:W-:Y:S01]  /*0120*/  SHF.R.S32.HI R0, RZ, 0x8, R3 ;  /* 0x00000008ff007819 */ /* 0x000fe20000011403 */
[----:B------:R1:W-:Y:S01]  /*0130*/  STL [R1+0x5c], RZ ;  /* 0x00005cff01007387 */ /* 0x0003e20000100800 */
[----:B------:R-:W-:-:S03]  /*0140*/  CS2R R14, SRZ ;  /* 0x00000000000e7805 */ /* 0x000fc6000001ff00 */
[----:B------:R-:W-:Y:S01]  /*0150*/  IMAD.SHL.U32 R0, R0, 0x8, RZ ;  /* 0x0000000800007824 */ /* 0x000fe200078e00ff */
[----:B------:R-:W2:Y:S01]  /*0160*/  S2R R3, SR_CTAID.X ;  /* 0x0000000000037919 */ /* 0x000ea20000002500 */
[----:B0-----:R-:W-:-:S03]  /*0170*/  LOP3.LUT R28, R28, 0xff, RZ, 0xc0, !PT ;  /* 0x000000ff1c1c7812 */ /* 0x001fc600078ec0ff */
[----:B------:R1:W-:Y:S01]  /*0180*/  STL [R1+0x40], RZ ;  /* 0x000040ff01007387 */ /* 0x0003e20000100800 */
[-C--:B------:R-:W-:Y:S02]  /*0190*/  IABS R7, R0.reuse ;  /* 0x0000000000077213 */ /* 0x080fe40000000000 */
[----:B------:R-:W-:Y:S01]  /*01a0*/  IABS R10, R0 ;  /* 0x00000000000a7213 */ /* 0x000fe20000000000 */
[----:B------:R1:W-:Y:S01]  /*01b0*/  STL [R1+0x44], RZ ;  /* 0x000044ff01007387 */ /* 0x0003e20000100800 */
[----:B------:R-:W0:Y:S03]  /*01c0*/  I2F.RP R2, R7 ;  /* 0x0000000700027306 */ /* 0x000e260000209400 */
[----:B------:R1:W-:Y:S04]  /*01d0*/  STL [R1+0x48], RZ ;  /* 0x000048ff01007387 */ /* 0x0003e80000100800 */
[----:B------:R1:W-:Y:S04]  /*01e0*/  STL [R1+0x4c], RZ ;  /* 0x00004cff01007387 */ /* 0x0003e80000100800 */
[----:B------:R1:W-:Y:S01]  /*01f0*/  STL [R1+0x30], RZ ;  /* 0x000030ff01007387 */ /* 0x0003e20000100800 */
[----:B--2---:R-:W-:Y:S01]  /*0200*/  IABS R8, R3 ;  /* 0x0000000300087213 */ /* 0x004fe20000000000 */
[----:B0-----:R-:W0:Y:S02]  /*0210*/  MUFU.RCP R2, R2 ;  /* 0x0000000200027308 */ /* 0x001e240000001000 */
[----:B------:R1:W-:Y:S04]  /*0220*/  STL [R1+0x34], RZ ;  /* 0x000034ff01007387 */ /* 0x0003e80000100800 */
[----:B------:R1:W-:Y:S04]  /*0230*/  STL [R1+0x38], RZ ;  /* 0x000038ff01007387 */ /* 0x0003e80000100800 */
[----:B------:R1:W-:Y:S04]  /*0240*/  STL [R1+0x3c], RZ ;  /* 0x00003cff01007387 */ /* 0x0003e80000100800 */
[----:B------:R1:W-:Y:S01]  /*0250*/  STL [R1+0x20], RZ ;  /* 0x000020ff01007387 */ /* 0x0003e20000100800 */
[----:B0-----:R-:W-:Y:S01]  /*0260*/  IADD3 R4, R2, 0xffffffe, RZ ;  /* 0x0ffffffe02047810 */ /* 0x001fe20007ffe0ff */
[----:B------:R-:W-:-:S02]  /*0270*/  IMAD.MOV R2, RZ, RZ, -R10 ;  /* 0x000000ffff027224 */ /* 0x000fc400078e0a0a */
[----:B------:R1:W-:Y:S01]  /*0280*/  STL [R1+0x24], RZ ;  /* 0x000024ff01007387 */ /* 0x0003e20000100800 */
[----:B------:R0:W2:Y:S03]  /*0290*/  F2I.FTZ.U32.TRUNC.NTZ R5, R4 ;  /* 0x0000000400057305 */ /* 0x0000a6000021f000 */
[----:B------:R1:W-:Y:S04]  /*02a0*/  STL [R1+0x28], RZ ;  /* 0x000028ff01007387 */ /* 0x0003e80000100800 */
[----:B------:R1:W-:Y:S01]  /*02b0*/  STL [R1+0x2c], RZ ;  /* 0x00002cff01007387 */ /* 0x0003e20000100800 */
[----:B0-----:R-:W-:-:S03]  /*02c0*/  IMAD.MOV.U32 R4, RZ, RZ, RZ ;  /* 0x000000ffff047224 */ /* 0x001fc600078e00ff */
[----:B------:R1:W-:Y:S04]  /*02d0*/  STL [R1+0x10], RZ ;  /* 0x000010ff01007387 */ /* 0x0003e80000100800 */
[----:B------:R1:W-:Y:S01]  /*02e0*/  STL [R1+0x14], RZ ;  /* 0x000014ff01007387 */ /* 0x0003e20000100800 */
[----:B--2---:R-:W-:-:S03]  /*02f0*/  IMAD.MOV R6, RZ, RZ, -R5 ;  /* 0x000000ffff067224 */ /* 0x004fc600078e0a05 */
[----:B------:R1:W-:Y:S01]  /*0300*/  STL [R1+0x18], RZ ;  /* 0x000018ff01007387 */ /* 0x0003e20000100800 */
[----:B------:R-:W-:Y:S02]  /*0310*/  IMAD R9, R6, R7, RZ ;  /* 0x0000000706097224 */ /* 0x000fe400078e02ff */
[----:B------:R-:W-:Y:S01]  /*0320*/  IMAD.MOV.U32 R6, RZ, RZ, R8 ;  /* 0x000000ffff067224 */ /* 0x000fe200078e0008 */
[----:B------:R1:W-:Y:S01]  /*0330*/  STL [R1+0x1c], RZ ;  /* 0x00001cff01007387 */ /* 0x0003e20000100800 */
[----:B------:R-:W-:-:S03]  /*0340*/  IMAD.HI.U32 R5, R5, R9, R4 ;  /* 0x0000000905057227 */ /* 0x000fc600078e0004 */
[----:B------:R1:W-:Y:S03]  /*0350*/  STL [R1], RZ ;  /* 0x000000ff01007387 */ /* 0x0003e60000100800 */
[----:B------:R-:W-:Y:S01]  /*0360*/  IMAD.HI.U32 R5, R5, R6, RZ ;  /* 0x0000000605057227 */ /* 0x000fe200078e00ff */
[----:B------:R1:W-:Y:S03]  /*0370*/  STL [R1+0x4], RZ ;  /* 0x000004ff01007387 */ /* 0x0003e60000100800 */
[----:B------:R-:W-:Y:S01]  /*0380*/  IMAD R2, R5, R2, R6 ;  /* 0x0000000205027224 */ /* 0x000fe200078e0206 */
[----:B------:R1:W-:Y:S04]  /*0390*/  STL [R1+0x8], RZ ;  /* 0x000008ff01007387 */ /* 0x0003e80000100800 */
[----:B------:R-:W-:Y:S01]  /*03a0*/  ISETP.GT.U32.AND P1, PT, R7, R2, PT ;  /* 0x000000020700720c */ /* 0x000fe20003f24070 */
[----:B------:R1:W-:Y:S04]  /*03b0*/  STL [R1+0xc], RZ ;  /* 0x00000cff01007387 */ /* 0x0003e80000100800 */
[----:B------:R1:W-:Y:S04]  /*03c0*/  STL [R1+0x60], RZ ;  /* 0x000060ff01007387 */ /* 0x0003e80000100800 */
[----:B------:R1:W-:Y:S04]  /*03d0*/  STL [R1+0x64], RZ ;  /* 0x000064ff01007387 */ /* 0x0003e80000100800 */
[----:B------:R-:W-:Y:S01]  /*03e0*/  @!P1 IMAD.IADD R2, R2, 0x1, -R7 ;  /* 0x0000000102029824 */ /* 0x000fe200078e0a07 */
[----:B------:R1:W-:Y:S01]  /*03f0*/  STL [R1+0x68], RZ ;  /* 0x000068ff01007387 */ /* 0x0003e20000100800 */
[----:B------:R-:W-:-:S02]  /*0400*/  @!P1 IADD3 R5, R5, 0x1, RZ ;  /* 0x0000000105059810 */ /* 0x000fc40007ffe0ff */
[----:B------:R-:W-:Y:S01]  /*0410*/  ISETP.NE.AND P1, PT, R0, RZ, PT ;  /* 0x000000ff0000720c */ /* 0x000fe20003f25270 */
[----:B------:R1:W-:Y:S01]  /*0420*/  STL [R1+0x6c], RZ ;  /* 0x00006cff01007387 */ /* 0x0003e20000100800 */
[----:B------:R-:W-:Y:S02]  /*0430*/  ISETP.GE.U32.AND P0, PT, R2, R7, PT ;  /* 0x000000070200720c */ /* 0x000fe40003f06070 */
[----:B------:R-:W-:Y:S01]  /*0440*/  LOP3.LUT R2, R3, R0, RZ, 0x3c, !PT ;  /* 0x0000000003027212 */ /* 0x000fe200078e3cff */
[----:B------:R1:W-:Y:S03]  /*0450*/  STL [R1+0x70], RZ ;  /* 0x000070ff01007387 */ /* 0x0003e60000100800 */
[----:B------:R-:W-:Y:S01]  /*0460*/  ISETP.GE.AND P2, PT, R2, RZ, PT ;  /* 0x000000ff0200720c */ /* 0x000fe20003f46270 */
[----:B------:R1:W-:Y:S01]  /*0470*/  STL [R1+0x74], RZ ;  /* 0x000074ff01007387 */ /* 0x0003e20000100800 */
[----:B------:R-:W-:-:S03]  /*0480*/  IMAD.MOV.U32 R2, RZ, RZ, c[0x0][0x178] ;  /* 0x00005e00ff027624 */ /* 0x000fc600078e00ff */
[----:B------:R1:W-:Y:S02]  /*0490*/  STL [R1+0x78], RZ ;  /* 0x000078ff01007387 */ /* 0x0003e40000100800 */
[----:B------:R-:W-:Y:S02]  /*04a0*/  @P0 IADD3 R5, R5, 0x1, RZ ;  /* 0x0000000105050810 */ /* 0x000fe40007ffe0ff */
[----:B------:R1:W-:Y:S01]  /*04b0*/  STL [R1+0x7c], RZ ;  /* 0x00007cff01007387 */ /* 0x0003e20000100800 */
[----:B------:R-:W-:Y:S02]  /*04c0*/  IADD3 R2, R2, 0x1ff, RZ ;  /* 0x000001ff02027810 */ /* 0x000fe40007ffe0ff */
[----:B------:R-:W-:Y:S01]  /*04d0*/  IMAD.MOV.U32 R4, RZ, RZ, R5 ;  /* 0x000000ffff047224 */ /* 0x000fe200078e0005 */
[----:B------:R1:W-:Y:S01]  /*04e0*/  STL [R1+0x80], RZ ;  /* 0x000080ff01007387 */ /* 0x0003e20000100800 */
[----:B------:R-:W-:Y:S02]  /*04f0*/  SHF.R.S32.HI R5, RZ, 0x1f, R2 ;  /* 0x0000001fff057819 */ /* 0x000fe40000011402 */
[----:B------:R-:W-:Y:S01]  /*0500*/  @!P2 IMAD.MOV R4, RZ, RZ, -R4 ;  /* 0x000000ffff04a224 */ /* 0x000fe200078e0a04 */
[----:B------:R1:W-:Y:S01]  /*0510*/  STL [R1+0x84], RZ ;  /* 0x000084ff01007387 */ /* 0x0003e20000100800 */
[----:B------:R-:W-:-:S02]  /*0520*/  @!P1 LOP3.LUT R4, RZ, R0, RZ, 0x33, !PT ;  /* 0x00000000ff049212 */ /* 0x000fc400078e33ff */
[----:B------:R-:W-:Y:S01]  /*0530*/  LEA.HI R5, R5, R2, RZ, 0x9 ;  /* 0x0000000205057211 */ /* 0x000fe200078f48ff */
[----:B------:R1:W-:Y:S02]  /*0540*/  STL [R1+0x88], RZ ;  /* 0x000088ff01007387 */ /* 0x0003e40000100800 */
[----:B------:R-:W-:Y:S02]  /*0550*/  IMAD.SHL.U32 R2, R4, 0x8, RZ ;  /* 0x0000000804027824 */ /* 0x000fe400078e00ff */
[----:B------:R1:W-:Y:S01]  /*0560*/  STL [R1+0x8c], RZ ;  /* 0x00008cff01007387 */ /* 0x0003e20000100800 */
[----:B------:R-:W-:Y:S02]  /*0570*/  IMAD.MOV R4, RZ, RZ, -R4 ;  /* 0x000000ffff047224 */ /* 0x000fe400078e0a04 */
[----:B------:R-:W-:Y:S01]  /*0580*/  LEA.HI.SX32 R5, R5, -R2, 0x17 ;  /* 0x8000000205057211 */ /* 0x000fe200078fbaff */
[----:B------:R1:W-:Y:S01]  /*0590*/  STL [R1+0x90], RZ ;  /* 0x000090ff01007387 */ /* 0x0003e20000100800 */
[----:B------:R-:W-:-:S02]  /*05a0*/  IMAD R9, R0, R4, R3 ;  /* 0x0000000400097224 */ /* 0x000fc400078e0203 */
[----:B------:R-:W-:Y:S01]  /*05b0*/  IMNMX R10, R5, 0x8, PT ;  /* 0x00000008050a7817 */ /* 0x000fe20003800200 */
[----:B------:R1:W-:Y:S01]  /*05c0*/  STL [R1+0x94], RZ ;  /* 0x000094ff01007387 */ /* 0x0003e20000100800 */
[----:B------:R-:W-:Y:S02]  /*05d0*/  IMAD.MOV.U32 R4, RZ, RZ, RZ ;  /* 0x000000ffff047224 */ /* 0x000fe400078e00ff */
[-C--:B------:R-:W-:Y:S01]  /*05e0*/  IABS R8, R10.reuse ;  /* 0x0000000a00087213 */ /* 0x080fe20000000000 */
[----:B------:R1:W-:Y:S01]  /*05f0*/  STL [R1+0x98], RZ ;  /* 0x000098ff01007387 */ /* 0x0003e20000100800 */
[----:B------:R-:W-:Y:S02]  /*0600*/  IABS R0, R10 ;  /* 0x0000000a00007213 */ /* 0x000fe40000000000 */
[----:B------:R-:W0:Y:S01]  /*0610*/  I2F.RP R6, R8 ;  /* 0x0000000800067306 */ /* 0x000e220000209400 */
[----:B------:R1:W-:Y:S04]  /*0620*/  STL [R1+0x9c], RZ ;  /* 0x00009cff01007387 */ /* 0x0003e80000100800 */
[----:B------:R1:W-:Y:S04]  /*0630*/  STL [R1+0xa0], RZ ;  /* 0x0000a0ff01007387 */ /* 0x0003e80000100800 */
[----:B------:R1:W-:Y:S04]  /*0640*/  STL [R1+0xa4], RZ ;  /* 0x0000a4ff01007387 */ /* 0x0003e80000100800 */
[----:B------:R1:W-:Y:S01]  /*0650*/  STL [R1+0xa8], RZ ;  /* 0x0000a8ff01007387 */ /* 0x0003e20000100800 */
[----:B0-----:R-:W0:Y:S03]  /*0660*/  MUFU.RCP R6, R6 ;  /* 0x0000000600067308 */ /* 0x001e260000001000 */
[----:B------:R1:W-:Y:S04]  /*0670*/  STL [R1+0xac], RZ ;  /* 0x0000acff01007387 */ /* 0x0003e80000100800 */
[----:B------:R1:W-:Y:S04]  /*0680*/  STL [R1+0xb0], RZ ;  /* 0x0000b0ff01007387 */ /* 0x0003e80000100800 */
[----:B------:R1:W-:Y:S04]  /*0690*/  STL [R1+0xb4], RZ ;  /* 0x0000b4ff01007387 */ /* 0x0003e80000100800 */
[----:B------:R1:W-:Y:S01]  /*06a0*/  STL [R1+0xb8], RZ ;  /* 0x0000b8ff01007387 */ /* 0x0003e20000100800 */
[----:B0-----:R-:W-:-:S03]  /*06b0*/  IADD3 R5, R6, 0xffffffe, RZ ;  /* 0x0ffffffe06057810 */ /* 0x001fc60007ffe0ff */
[----:B------:R1:W-:Y:S04]  /*06c0*/  STL [R1+0xbc], RZ ;  /* 0x0000bcff01007387 */ /* 0x0003e80000100800 */
[----:B------:R1:W-:Y:S01]  /*06d0*/  STL [R1+0xc0], RZ ;  /* 0x0000c0ff01007387 */ /* 0x0003e20000100800 */
[----:B------:R-:W0:Y:S03]  /*06e0*/  F2I.FTZ.U32.TRUNC.NTZ R5, R5 ;  /* 0x0000000500057305 */ /* 0x000e26000021f000 */
[----:B------:R1:W-:Y:S04]  /*06f0*/  STL [R1+0xc4], RZ ;  /* 0x0000c4ff01007387 */ /* 0x0003e80000100800 */
[----:B------:R1:W-:Y:S04]  /*0700*/  STL [R1+0xc8], RZ ;  /* 0x0000c8ff01007387 */ /* 0x0003e80000100800 */
[----:B------:R1:W-:Y:S04]  /*0710*/  STL [R1+0xcc], RZ ;  /* 0x0000ccff01007387 */ /* 0x0003e80000100800 */
[----:B------:R1:W-:Y:S01]  /*0720*/  STL [R1+0xd0], RZ ;  /* 0x0000d0ff01007387 */ /* 0x0003e20000100800 */
[----:B0-----:R-:W-:-:S03]  /*0730*/  IMAD.MOV R7, RZ, RZ, -R5 ;  /* 0x000000ffff077224 */ /* 0x001fc600078e0a05 */
[----:B------:R1:W-:Y:S01]  /*0740*/  STL [R1+0xd4], RZ ;  /* 0x0000d4ff01007387 */ /* 0x0003e20000100800 */
[----:B------:R-:W-:Y:S01]  /*0750*/  IMAD.MOV.U32 R3, RZ, RZ, R7 ;  /* 0x000000ffff037224 */ /* 0x000fe200078e0007 */
[----:B------:R-:W-:Y:S02]  /*0760*/  IABS R7, R9 ;  /* 0x0000000900077213 */ /* 0x000fe40000000000 */
[----:B------:R1:W-:Y:S01]  /*0770*/  STL [R1+0xd8], RZ ;  /* 0x0000d8ff01007387 */ /* 0x0003e20000100800 */
[----:B------:R-:W-:-:S03]  /*0780*/  IMAD R3, R3, R8, RZ ;  /* 0x0000000803037224 */ /* 0x000fc600078e02ff */
[----:B------:R1:W-:Y:S01]  /*0790*/  STL [R1+0xdc], RZ ;  /* 0x0000dcff01007387 */ /* 0x0003e20000100800 */
[----:B------:R-:W-:-:S03]  /*07a0*/  IMAD.HI.U32 R4, R5, R3, R4 ;  /* 0x0000000305047227 */ /* 0x000fc600078e0004 */
[----:B------:R1:W-:Y:S01]  /*07b0*/  STL [R1+0xe0], RZ ;  /* 0x0000e0ff01007387 */ /* 0x0003e20000100800 */
[----:B------:R-:W-:Y:S02]  /*07c0*/  IMAD.MOV R3, RZ, RZ, -R0 ;  /* 0x000000ffff037224 */ /* 0x000fe400078e0a00 */
[----:B------:R-:W-:Y:S01]  /*07d0*/  IMAD.HI.U32 R0, R4, R7, RZ ;  /* 0x0000000704007227 */ /* 0x000fe200078e00ff */
[----:B------:R1:W-:Y:S03]  /*07e0*/  STL [R1+0xe4], RZ ;  /* 0x0000e4ff01007387 */ /* 0x0003e60000100800 */
[----:B------:R-:W-:Y:S01]  /*07f0*/  IMAD R3, R0, R3, R7 ;  /* 0x0000000300037224 */ /* 0x000fe200078e0207 */
[----:B------:R1:W-:Y:S01]  /*0800*/  STL [R1+0xe8], RZ ;  /* 0x0000e8ff01007387 */ /* 0x0003e20000100800 */
[----:B------:R-:W-:-:S03]  /*0810*/  CS2R R6, SRZ ;  /* 0x0000000000067805 */ /* 0x000fc6000001ff00 */
[----:B------:R1:W-:Y:S01]  /*0820*/  STL [R1+0xec], RZ ;  /* 0x0000ecff01007387 */ /* 0x0003e20000100800 */
[----:B------:R-:W-:-:S03]  /*0830*/  ISETP.GT.U32.AND P1, PT, R8, R3, PT ;  /* 0x000000030800720c */ /* 0x000fc60003f24070 */
[----:B------:R1:W-:Y:S04]  /*0840*/  STL [R1+0xf0], RZ ;  /* 0x0000f0ff01007387 */ /* 0x0003e80000100800 */
[----:B------:R1:W-:Y:S04]  /*0850*/  STL [R1+0xf4], RZ ;  /* 0x0000f4ff01007387 */ /* 0x0003e80000100800 */
[----:B------:R1:W-:Y:S02]  /*0860*/  STL [R1+0xf8], RZ ;  /* 0x0000f8ff01007387 */ /* 0x0003e40000100800 */
[----:B------:R-:W-:Y:S01]  /*0870*/  @!P1 IMAD.IADD R3, R3, 0x1, -R8 ;  /* 0x0000000103039824 */ /* 0x000fe200078e0a08 */
[----:B------:R-:W-:Y:S01]  /*0880*/  @!P1 IADD3 R0, R0, 0x1, RZ ;  /* 0x0000000100009810 */ /* 0x000fe20007ffe0ff */
[----:B------:R1:W-:Y:S01]  /*0890*/  STL [R1+0xfc], RZ ;  /* 0x0000fcff01007387 */ /* 0x0003e20000100800 */
[----:B------:R-:W-:-:S02]  /*08a0*/  ISETP.NE.AND P1, PT, R10, RZ, PT ;  /* 0x000000ff0a00720c */ /* 0x000fc40003f25270 */
[----:B------:R-:W-:Y:S01]  /*08b0*/  ISETP.GE.U32.AND P0, PT, R3, R8, PT ;  /* 0x000000080300720c */ /* 0x000fe20003f06070 */
[----:B------:R1:W-:Y:S01]  /*08c0*/  STL [R1+0x100], RZ ;  /* 0x000100ff01007387 */ /* 0x0003e20000100800 */
[----:B------:R-:W-:-:S03]  /*08d0*/  LOP3.LUT R3, R9, R10, RZ, 0x3c, !PT ;  /* 0x0000000a09037212 */ /* 0x000fc600078e3cff */
[----:B------:R1:W-:Y:S01]  /*08e0*/  STL [R1+0x104], RZ ;  /* 0x000104ff01007387 */ /* 0x0003e20000100800 */
[----:B------:R-:W-:Y:S01]  /*08f0*/  ISETP.GE.AND P2, PT, R3, RZ, PT ;  /* 0x000000ff0300720c */ /* 0x000fe20003f46270 */
[----:B------:R-:W-:Y:S02]  /*0900*/  IMAD.MOV.U32 R3, RZ, RZ, c[0x0][0x180] ;  /* 0x00006000ff037624 */ /* 0x000fe400078e00ff */
[----:B------:R1:W-:Y:S03]  /*0910*/  STL [R1+0x108], RZ ;  /* 0x000108ff01007387 */ /* 0x0003e60000100800 */
[----:B------:R-:W-:Y:S01]  /*0920*/  IADD3 R3, R3, 0x1f, RZ ;  /* 0x0000001f03037810 */ /* 0x000fe20007ffe0ff */
[----:B------:R1:W-:Y:S01]  /*0930*/  STL [R1+0x10c], RZ ;  /* 0x00010cff01007387 */ /* 0x0003e20000100800 */
[----:B------:R-:W-:Y:S02]  /*0940*/  @P0 IADD3 R0, R0, 0x1, RZ ;  /* 0x0000000100000810 */ /* 0x000fe40007ffe0ff */
[----:B------:R-:W-:Y:S01]  /*0950*/  ISETP.GE.AND P0, PT, R3, 0x20, PT ;  /* 0x000000200300780c */ /* 0x000fe20003f06270 */
[----:B------:R1:W-:Y:S02]  /*0960*/  STL [R1+0x110], RZ ;  /* 0x000110ff01007387 */ /* 0x0003e40000100800 */
[----:B------:R-:W-:Y:S01]  /*0970*/  @!P2 IMAD.MOV R0, RZ, RZ, -R0 ;  /* 0x000000ffff00a224 */ /* 0x000fe200078e0a00 */
[----:B------:R-:W-:Y:S01]  /*0980*/  @!P1 LOP3.LUT R0, RZ, R10, RZ, 0x33, !PT ;  /* 0x0000000aff009212 */ /* 0x000fe200078e33ff */
[----:B------:R1:W-:Y:S04]  /*0990*/  STL [R1+0x114], RZ ;  /* 0x000114ff01007387 */ /* 0x0003e80000100800 */
[----:B------:R1:W-:Y:S01]  /*09a0*/  STL [R1+0x118], RZ ;  /* 0x000118ff01007387 */ /* 0x0003e20000100800 */
[----:B------:R-:W-:-:S02]  /*09b0*/  IMAD.MOV R5, RZ, RZ, -R0 ;  /* 0x000000ffff057224 */ /* 0x000fc400078e0a00 */
[----:B------:R-:W-:Y:S01]  /*09c0*/  IMAD.SHL.U32 R29, R0, 0x100, RZ ;  /* 0x00000100001d7824 */ /* 0x000fe200078e00ff */
[----:B------:R1:W-:Y:S01]  /*09d0*/  STL [R1+0x11c], RZ ;  /* 0x00011cff01007387 */ /* 0x0003e20000100800 */
[----:B------:R-:W-:Y:S02]  /*09e0*/  IMAD R5, R10, R5, R9 ;  /* 0x000000050a057224 */ /* 0x000fe400078e0209 */
[----:B------:R-:W-:Y:S01]  /*09f0*/  CS2R R8, SRZ ;  /* 0x0000000000087805 */ /* 0x000fe2000001ff00 */
[----:B------:R1:W-:Y:S01]  /*0a00*/  STL [R1+0x180], RZ ;  /* 0x000180ff01007387 */ /* 0x0003e20000100800 */
[----:B------:R-:W-:Y:S01]  /*0a10*/  IMAD.IADD R2, R2, 0x1, R5 ;  /* 0x0000000102027824 */ /* 0x000fe200078e0205 */
[----:B------:R-:W-:Y:S01]  /*0a20*/  CS2R R10, SRZ ;  /* 0x00000000000a7805 */ /* 0x000fe2000001ff00 */
[----:B------:R-:W-:Y:S01]  /*0a30*/  CS2R R4, SRZ ;  /* 0x0000000000047805 */ /* 0x000fe2000001ff00 */
[----:B------:R1:W-:Y:S01]  /*0a40*/  STL [R1+0x184], RZ ;  /* 0x000184ff01007387 */ /* 0x0003e20000100800 */
[----:B------:R-:W-:-:S03]  /*0a50*/  IMAD R28, R2, 0x200, R28 ;  /* 0x00000200021c7824 */ /* 0x000fc600078e021c */
[----:B------:R1:W-:Y:S02]  /*0a60*/  STL [R1+0x188], RZ ;  /* 0x000188ff01007387 */ /* 0x0003e40000100800 */
[----:B------:R-:W-:Y:S02]  /*0a70*/  IADD3 R0, R28, 0x100, RZ ;  /* 0x000001001c007810 */ /* 0x000fe40007ffe0ff */
[----:B------:R1:W-:Y:S04]  /*0a80*/  STL [R1+0x18c], RZ ;  /* 0x00018cff01007387 */ /* 0x0003e80000100800 */
        /* <DEDUP_REMOVED lines=139> */
[----:B------:R1:W-:Y:S04]  /*1340*/  STL [R1+0x8c4], R29 ;  /* 0x0008c41d01007387 */ /* 0x0003e80000100800 */
[----:B------:R1:W-:Y:S04]  /*1350*/  STL [R1+0x8c8], R28 ;  /* 0x0008c81c01007387 */ /* 0x0003e80000100800 */
        /* <DEDUP_REMOVED lines=17> */
[----:B------:R1:W-:Y:S01]  /*1470*/  STL [R1+0x8cc], R0 ;  /* 0x0008cc0001007387 */ /* 0x0003e20000100800 */
[----:B------:R-:W-:Y:S05]  /*1480*/  @!P0 BRA `(.L_x_0) ;  /* 0x0001ddc000008947 */ /* 0x000fea0003800000 */
[----:B------:R-:W-:Y:S01]  /*1490*/  IABS R2, c[0x0][0x178] ;  /* 0x00005e0000027a13 */ /* 0x000fe20000000000 */
[----:B------:R-:W-:Y:S01]  /*14a0*/  IMAD.MOV.U32 R19, RZ, RZ, R0 ;  /* 0x000000ffff137224 */ /* 0x000fe200078e0000 */
[----:B------:R-:W-:Y:S01]  /*14b0*/  IABS R7, c[0x0][0x17c] ;  /* 0x00005f0000077a13 */ /* 0x000fe20000000000 */
[----:B------:R-:W0:Y:S01]  /*14c0*/  S2R R15, SR_TID.X ;  /* 0x00000000000f7919 */ /* 0x000e220000002100 */
[----:B------:R-:W2:Y:S01]  /*14d0*/  I2F.RP R6, R2 ;  /* 0x0000000200067306 */ /* 0x000ea20000209400 */
[----:B------:R-:W-:-:S02]  /*14e0*/  IABS R10, R28 ;  /* 0x0000001c000a7213 */ /* 0x000fc40000000000 */
[----:B------:R-:W-:Y:S02]  /*14f0*/  ISETP.GE.AND P4, PT, R19, RZ, PT ;  /* 0x000000ff1300720c */ /* 0x000fe40003f86270 */
[----:B------:R-:W-:-:S03]  /*1500*/  ISETP.GE.AND P6, PT, R28, RZ, PT ;  /* 0x000000ff1c00720c */ /* 0x000fc60003fc6270 */
[----:B-1----:R-:W1:Y:S08]  /*1510*/  I2F.RP R0, R7 ;  /* 0x0000000700007306 */ /* 0x002e700000209400 */
[----:B--2---:R-:W2:Y:S01]  /*1520*/  MUFU.RCP R6, R6 ;  /* 0x0000000600067308 */ /* 0x004ea20000001000 */
[----:B0-----:R-:W-:-:S07]  /*1530*/  SHF.R.U32.HI R26, RZ, 0x5, R15 ;  /* 0x00000005ff1a7819 */ /* 0x001fce000001160f */
[----:B-1----:R-:W0:Y:S01]  /*1540*/  MUFU.RCP R0, R0 ;  /* 0x0000000000007308 */ /* 0x002e220000001000 */
[----:B------:R-:W-:-:S04]  /*1550*/  SGXT.U32 R26, R26, 0x3 ;  /* 0x000000031a1a781a */ /* 0x000fc80000000000 */
[----:B------:R-:W-:Y:S02]  /*1560*/  LOP3.LUT R26, R29, R26, RZ, 0xfc, !PT ;  /* 0x0000001a1d1a7212 */ /* 0x000fe400078efcff */
[----:B--2---:R-:W-:Y:S02]  /*1570*/  IADD3 R8, R6, 0xffffffe, RZ ;  /* 0x0ffffffe06087810 */ /* 0x004fe40007ffe0ff */
[----:B------:R-:W-:Y:S02]  /*1580*/  IABS R6, R19 ;  /* 0x0000001300067213 */ /* 0x000fe40000000000 */
[----:B------:R1:W2:Y:S01]  /*1590*/  F2I.FTZ.U32.TRUNC.NTZ R9, R8 ;  /* 0x0000000800097305 */ /* 0x0002a2000021f000 */
[----:B------:R-:W-:Y:S02]  /*15a0*/  LOP3.LUT R16, R26, 0xf0, RZ, 0xfc, !PT ;  /* 0x000000f01a107812 */ /* 0x000fe400078efcff */
[----:B0-----:R-:W-:Y:S02]  /*15b0*/  IADD3 R4, R0, 0xffffffe, RZ ;  /* 0x0ffffffe00047810 */ /* 0x001fe40007ffe0ff */
[----:B------:R-:W-:-:S02]  /*15c0*/  IABS R12, R16 ;  /* 0x00000010000c7213 */ /* 0x000fc40000000000 */
[C---:B------:R-:W-:Y:S01]  /*15d0*/  LOP3.LUT R15, R26.reuse, 0xe8, RZ, 0xfc, !PT ;  /* 0x000000e81a0f7812 */ /* 0x040fe200078efcff */
[----:B------:R-:W0:Y:S01]  /*15e0*/  F2I.FTZ.U32.TRUNC.NTZ R5, R4 ;  /* 0x0000000400057305 */ /* 0x000e22000021f000 */
[----:B-1----:R-:W-:Y:S01]  /*15f0*/  IMAD.MOV.U32 R8, RZ, RZ, RZ ;  /* 0x000000ffff087224 */ /* 0x002fe200078e00ff */
[----:B------:R-:W-:Y:S02]  /*1600*/  LOP3.LUT R14, R26, 0xe0, RZ, 0xfc, !PT ;  /* 0x000000e01a0e7812 */ /* 0x000fe400078efcff */
[----:B------:R-:W-:Y:S02]  /*1610*/  ISETP.GE.AND P3, PT, R16, RZ, PT ;  /* 0x000000ff1000720c */ /* 0x000fe40003f66270 */
[C---:B------:R-:W-:Y:S01]  /*1620*/  LOP3.LUT R21, R26.reuse, 0x30, RZ, 0xfc, !PT ;  /* 0x000000301a157812 */ /* 0x040fe200078efcff */
[----:B--2---:R-:W-:Y:S01]  /*1630*/  IMAD.MOV R11, RZ, RZ, -R9 ;  /* 0x000000ffff0b7224 */ /* 0x004fe200078e0a09 */
[C---:B------:R-:W-:Y:S02]  /*1640*/  LOP3.LUT R18, R26.reuse, 0x20, RZ, 0xfc, !PT ;  /* 0x000000201a127812 */ /* 0x040fe400078efcff */
[----:B------:R-:W-:Y:S01]  /*1650*/  LOP3.LUT R19, R26, 0x10, RZ, 0xfc, !PT ;  /* 0x000000101a137812 */ /* 0x000fe200078efcff */
[----:B------:R-:W-:Y:S01]  /*1660*/  IMAD R11, R11, R2, RZ ;  /* 0x000000020b0b7224 */ /* 0x000fe200078e02ff */
[----:B------:R-:W-:-:S02]  /*1670*/  IABS R18, R18 ;  /* 0x0000001200127213 */ /* 0x000fc40000000000 */
[----:B------:R-:W-:Y:S01]  /*1680*/  IABS R19, R19 ;  /* 0x0000001300137213 */ /* 0x000fe20000000000 */
[----:B------:R-:W-:-:S04]  /*1690*/  IMAD.HI.U32 R9, R9, R11, R8 ;  /* 0x0000000b09097227 */ /* 0x000fc800078e0008 */
[----:B------:R-:W-:Y:S02]  /*16a0*/  IMAD.MOV.U32 R11, RZ, RZ, R6 ;  /* 0x000000ffff0b7224 */ /* 0x000fe400078e0006 */
[----:B------:R-:W-:Y:S01]  /*16b0*/  IMAD.MOV.U32 R6, RZ, RZ, R10 ;  /* 0x000000ffff067224 */ /* 0x000fe200078e000a */
[----:B------:R-:W-:Y:S01]  /*16c0*/  IABS R10, R15 ;  /* 0x0000000f000a7213 */ /* 0x000fe20000000000 */
[----:B------:R-:W-:-:S04]  /*16d0*/  IMAD.HI.U32 R0, R9, R11, RZ ;  /* 0x0000000b09007227 */ /* 0x000fc800078e00ff */
[----:B------:R-:W-:Y:S02]  /*16e0*/  IMAD.MOV R0, RZ, RZ, -R0 ;  /* 0x000000ffff007224 */ /* 0x000fe400078e0a00 */
[----:B------:R-:W-:-:S04]  /*16f0*/  IMAD.HI.U32 R9, R9, R6, RZ ;  /* 0x0000000609097227 */ /* 0x000fc800078e00ff */
[C---:B------:R-:W-:Y:S02]  /*1700*/  IMAD R11, R2.reuse, R0, R11 ;  /* 0x00000000020b7224 */ /* 0x040fe400078e020b */
[----:B0-----:R-:W-:Y:S02]  /*1710*/  IMAD.MOV R4, RZ, RZ, -R5 ;  /* 0x000000ffff047224 */ /* 0x001fe400078e0a05 */
[----:B------:R-:W-:Y:S01]  /*1720*/  IMAD.MOV R9, RZ, RZ, -R9 ;  /* 0x000000ffff097224 */ /* 0x000fe200078e0a09 */
[C---:B------:R-:W-:Y:S01]  /*1730*/  ISETP.GT.U32.AND P0, PT, R2.reuse, R11, PT ;  /* 0x0000000b0200720c */ /* 0x040fe20003f04070 */
[----:B------:R-:W-:Y:S02]  /*1740*/  IMAD.MOV.U32 R0, RZ, RZ, R4 ;  /* 0x000000ffff007224 */ /* 0x000fe400078e0004 */
[----:B------:R-:W-:Y:S02]  /*1750*/  IMAD R9, R2, R9, R6 ;  /* 0x0000000902097224 */ /* 0x000fe400078e0206 */
[----:B------:R-:W-:-:S02]  /*1760*/  IMAD R13, R0, R7, RZ ;  /* 0x00000007000d7224 */ /* 0x000fc400078e02ff */
[----:B------:R-:W-:Y:S01]  /*1770*/  IMAD.MOV.U32 R4, RZ, RZ, RZ ;  /* 0x000000ffff047224 */ /* 0x000fe200078e00ff */
[----:B------:R-:W-:-:S03]  /*1780*/  ISETP.GT.U32.AND P1, PT, R2, R9, PT ;  /* 0x000000090200720c */ /* 0x000fc60003f24070 */
[----:B------:R-:W-:Y:S01]  /*1790*/  IMAD.HI.U32 R0, R5, R13, R4 ;  /* 0x0000000d05007227 */ /* 0x000fe200078e0004 */
[----:B------:R-:W-:Y:S02]  /*17a0*/  IABS R13, R14 ;  /* 0x0000000e000d7213 */ /* 0x000fe40000000000 */
[----:B------:R-:W-:Y:S01]  /*17b0*/  SHF.R.S32.HI R4, RZ, 0x1f, R3 ;  /* 0x0000001fff047819 */ /* 0x000fe20000011403 */
[--C-:B------:R-:W-:Y:S01]  /*17c0*/  @!P0 IMAD.IADD R11, R11, 0x1, -R2.reuse ;  /* 0x000000010b0b8824 */ /* 0x100fe200078e0a02 */
[----:B------:R-:W-:Y:S01]  /*17d0*/  ISETP.GE.AND P0, PT, R14, RZ, PT ;  /* 0x000000ff0e00720c */ /* 0x000fe20003f06270 */
[----:B------:R-:W-:Y:S01]  /*17e0*/  IMAD.HI.U32 R5, R0, R12, RZ ;  /* 0x0000000c00057227 */ /* 0x000fe200078e00ff */
[----:B------:R-:W-:Y:S02]  /*17f0*/  LOP3.LUT R14, R26, 0xc8, RZ, 0xfc, !PT ;  /* 0x000000c81a0e7812 */ /* 0x000fe400078efcff */
[----:B------:R-:W-:Y:S01]  /*1800*/  ISETP.GT.U32.AND P2, PT, R2, R11, PT ;  /* 0x0000000b0200720c */ /* 0x000fe20003f44070 */
[----:B------:R-:W-:Y:S01]  /*1810*/  IMAD.MOV R5, RZ, RZ, -R5 ;  /* 0x000000ffff057224 */ /* 0x000fe200078e0a05 */
[----:B------:R-:W-:Y:S01]  /*1820*/  LEA.HI R3, R4, R3, RZ, 0x5 ;  /* 0x0000000304037211 */ /* 0x000fe200078f28ff */
[----:B------:R-:W-:Y:S01]  /*1830*/  @!P1 IMAD.IADD R9, R9, 0x1, -R2 ;  /* 0x0000000109099824 */ /* 0x000fe200078e0a02 */
[----:B------:R-:W-:Y:S01]  /*1840*/  LOP3.LUT R4, RZ, c[0x0][0x178], RZ, 0x33, !PT ;  /* 0x00005e00ff047a12 */ /* 0x000fe200078e33ff */
[----:B------:R-:W-:Y:S01]  /*1850*/  IMAD R12, R7, R5, R12 ;  /* 0x00000005070c7224 */ /* 0x000fe200078e020c */
[----:B------:R-:W-:Y:S01]  /*1860*/  IABS R5, R14 ;  /* 0x0000000e00057213 */ /* 0x000fe20000000000 */
[----:B------:R-:W-:Y:S01]  /*1870*/  IMAD.HI.U32 R6, R0, R10, RZ ;  /* 0x0000000a00067227 */ /* 0x000fe200078e00ff */
[----:B------:R-:W-:Y:S01]  /*1880*/  ISETP.GT.U32.AND P5, PT, R2, R9, PT ;  /* 0x000000090200720c */ /* 0x000fe20003fa4070 */
[----:B------:R0:W-:Y:S01]  /*1890*/  STL [R1+0x44], R3 ;  /* 0x0000440301007387 */ /* 0x0001e20000100800 */
[----:B------:R-:W-:Y:S01]  /*18a0*/  ISETP.GE.AND P1, PT, R15, RZ, PT ;  /* 0x000000ff0f00720c */ /* 0x000fe20003f26270 */
[----:B------:R-:W-:-:S02]  /*18b0*/  IMAD.MOV R6, RZ, RZ, -R6 ;  /* 0x000000ffff067224 */ /* 0x000fc400078e0a06 */
[----:B------:R-:W-:Y:S01]  /*18c0*/  @!P2 IMAD.IADD R11, R11, 0x1, -R2 ;  /* 0x000000010b0ba824 */ /* 0x000fe200078e0a02 */
[C---:B------:R-:W-:Y:S01]  /*18d0*/  ISETP.GT.U32.AND P2, PT, R7.reuse, R12, PT ;  /* 0x0000000c0700720c */ /* 0x040fe20003f44070 */
[----:B------:R-:W-:Y:S02]  /*18e0*/  IMAD R10, R7, R6, R10 ;  /* 0x00000006070a7224 */ /* 0x000fe400078e020a */
[----:B------:R-:W-:-:S04]  /*18f0*/  IMAD.HI.U32 R8, R0, R13, RZ ;  /* 0x0000000d00087227 */ /* 0x000fc800078e00ff */
[----:B------:R-:W-:Y:S01]  /*1900*/  @!P5 IMAD.IADD R9, R9, 0x1, -R2 ;  /* 0x000000010909d824 */ /* 0x000fe200078e0a02 */
[----:B------:R-:W-:Y:S01]  /*1910*/  ISETP.NE.AND P5, PT, RZ, c[0x0][0x178], PT ;  /* 0x00005e00ff007a0c */ /* 0x000fe20003fa5270 */
[----:B------:R-:W-:Y:S01]  /*1920*/  @!P4 IMAD.MOV R11, RZ, RZ, -R11 ;  /* 0x000000ffff0bc224 */ /* 0x000fe200078e0a0b */
[C---:B------:R-:W-:Y:S01]  /*1930*/  ISETP.GT.U32.AND P4, PT, R7.reuse, R10, PT ;  /* 0x0000000a0700720c */ /* 0x040fe20003f84070 */
[----:B------:R-:W-:Y:S02]  /*1940*/  IMAD.MOV R8, RZ, RZ, -R8 ;  /* 0x000000ffff087224 */ /* 0x000fe400078e0a08 */
[----:B------:R-:W-:Y:S01]  /*1950*/  @!P2 IMAD.IADD R12, R12, 0x1, -R7 ;  /* 0x000000010c0ca824 */ /* 0x000fe200078e0a07 */
[----:B------:R-:W-:Y:S01]  /*1960*/  SEL R11, R4, R11, !P5 ;  /* 0x0000000b040b7207 */ /* 0x000fe20006800000 */
[----:B------:R-:W-:Y:S02]  /*1970*/  @!P6 IMAD.MOV R9, RZ, RZ, -R9 ;  /* 0x000000ffff09e224 */ /* 0x000fe400078e0a09 */
[C---:B------:R-:W-:Y:S01]  /*1980*/  IMAD R8, R7.reuse, R8, R13 ;  /* 0x0000000807087224 */ /* 0x040fe200078e020d */
[----:B------:R-:W-:Y:S01]  /*1990*/  ISETP.GT.U32.AND P6, PT, R7, R12, PT ;  /* 0x0000000c0700720c */ /* 0x000fe20003fc4070 */
[----:B0-----:R-:W-:Y:S01]  /*19a0*/  IMAD.HI.U32 R3, R0, R5, RZ ;  /* 0x0000000500037227 */ /* 0x001fe200078e00ff */
[----:B------:R-:W-:Y:S01]  /*19b0*/  LOP3.LUT R13, R26, 0xd0, RZ, 0xfc, !PT ;  /* 0x000000d01a0d7812 */ /* 0x000fe200078efcff */
[----:B------:R0:W-:Y:S01]  /*19c0*/  STL [R1+0x4c], R11 ;  /* 0x00004c0b01007387 */ /* 0x0001e20000100800 */
[----:B------:R-:W-:Y:S01]  /*19d0*/  SEL R4, R4, R9, !P5 ;  /* 0x0000000904047207 */ /* 0x000fe20006800000 */
[----:B------:R-:W-:Y:S01]  /*19e0*/  @!P4 IMAD.IADD R10, R10, 0x1, -R7 ;  /* 0x000000010a0ac824 */ /* 0x000fe200078e0a07 */
[----:B------:R-:W-:-:S02]  /*19f0*/  IABS R6, R13 ;  /* 0x0000000d00067213 */ /* 0x000fc40000000000 */
[----:B------:R-:W-:Y:S01]  /*1a00*/  ISETP.GT.U32.AND P2, PT, R7, R8, PT ;  /* 0x000000080700720c */ /* 0x000fe20003f44070 */
[----:B------:R1:W-:Y:S01]  /*1a10*/  STL [R1+0x48], R4 ;  /* 0x0000480401007387 */ /* 0x0003e20000100800 */
[----:B------:R-:W-:Y:S01]  /*1a20*/  ISETP.GE.AND P5, PT, R13, RZ, PT ;  /* 0x000000ff0d00720c */ /* 0x000fe20003fa6270 */
[----:B------:R-:W-:Y:S01]  /*1a30*/  IMAD.HI.U32 R2, R0, R6, RZ ;  /* 0x0000000600027227 */ /* 0x000fe200078e00ff */
[C---:B------:R-:W-:Y:S02]  /*1a40*/  LOP3.LUT R13, R26.reuse, 0xb0, RZ, 0xfc, !PT ;  /* 0x000000b01a0d7812 */ /* 0x040fe400078efcff */
[----:B0-----:R-:W-:Y:S01]  /*1a50*/  LOP3.LUT R11, R26, 0xc0, RZ, 0xfc, !PT ;  /* 0x000000c01a0b7812 */ /* 0x001fe200078efcff */
[----:B------:R-:W-:Y:S01]  /*1a60*/  @!P6 IMAD.IADD R12, R12, 0x1, -R7 ;  /* 0x000000010c0ce824 */ /* 0x000fe200078e0a07 */
[C---:B------:R-:W-:Y:S01]  /*1a70*/  ISETP.GT.U32.AND P6, PT, R7.reuse, R10, PT ;  /* 0x0000000a0700720c */ /* 0x040fe20003fc4070 */
[----:B------:R-:W-:Y:S01]  /*1a80*/  IMAD.MOV R2, RZ, RZ, -R2 ;  /* 0x000000ffff027224 */ /* 0x000fe200078e0a02 */
[----:B------:R-:W-:Y:S01]  /*1a90*/  IABS R28, R13 ;  /* 0x0000000d001c7213 */ /* 0x000fe20000000000 */
[----:B-1----:R-:W-:Y:S01]  /*1aa0*/  IMAD.MOV R4, RZ, RZ, -R3 ;  /* 0x000000ffff047224 */ /* 0x002fe200078e0a03 */
[----:B------:R-:W-:Y:S01]  /*1ab0*/  IABS R3, R11 ;  /* 0x0000000b00037213 */ /* 0x000fe20000000000 */
[C---:B------:R-:W-:Y:S01]  /*1ac0*/  IMAD R6, R7.reuse, R2, R6 ;  /* 0x0000000207067224 */ /* 0x040fe200078e0206 */
[----:B------:R-:W-:Y:S01]  /*1ad0*/  LOP3.LUT R9, R26, 0xa0, RZ, 0xfc, !PT ;  /* 0x000000a01a097812 */ /* 0x000fe200078efcff */
[----:B------:R-:W-:Y:S01]  /*1ae0*/  IMAD.MOV.U32 R15, RZ, RZ, R12 ;  /* 0x000000ffff0f7224 */ /* 0x000fe200078e000c */
[----:B------:R-:W-:Y:S01]  /*1af0*/  ISETP.GE.AND P4, PT, R14, RZ, PT ;  /* 0x000000ff0e00720c */ /* 0x000fe20003f86270 */
[C---:B------:R-:W-:Y:S01]  /*1b00*/  IMAD R4, R7.reuse, R4, R5 ;  /* 0x0000000407047224 */ /* 0x040fe200078e0205 */
[----:B------:R-:W-:Y:S01]  /*1b10*/  LOP3.LUT R5, R26, 0xa8, RZ, 0xfc, !PT ;  /* 0x000000a81a057812 */ /* 0x000fe200078efcff */
[----:B------:R-:W-:Y:S01]  /*1b20*/  @!P3 IMAD.MOV R15, RZ, RZ, -R15 ;  /* 0x000000ffff0fb224 */ /* 0x000fe200078e0a0f */
[C---:B------:R-:W-:Y:S01]  /*1b30*/  ISETP.GT.U32.AND P3, PT, R7.reuse, R6, PT ;  /* 0x000000060700720c */ /* 0x040fe20003f64070 */
[--C-:B------:R-:W-:Y:S01]  /*1b40*/  @!P6 IMAD.IADD R10, R10, 0x1, -R7.reuse ;  /* 0x000000010a0ae824 */ /* 0x100fe200078e0a07 */
[----:B------:R-:W-:Y:S01]  /*1b50*/  ISETP.GT.U32.AND P6, PT, R7, R4, PT ;  /* 0x000000040700720c */ /* 0x000fe20003fc4070 */
[----:B------:R-:W-:Y:S01]  /*1b60*/  @!P2 IMAD.IADD R8, R8, 0x1, -R7 ;  /* 0x000000010808a824 */ /* 0x000fe200078e0a07 */
[----:B------:R-:W-:Y:S01]  /*1b70*/  IABS R27, R5 ;  /* 0x00000005001b7213 */ /* 0x000fe20000000000 */
[----:B------:R-:W-:Y:S01]  /*1b80*/  IMAD.HI.U32 R2, R0, R3, RZ ;  /* 0x0000000300027227 */ /* 0x000fe200078e00ff */
[----:B------:R0:W-:Y:S01]  /*1b90*/  STL [R1+0x1c], R15 ;  /* 0x00001c0f01007387 */ /* 0x0001e20000100800 */
[----:B------:R-:W-:-:S02]  /*1ba0*/  IABS R14, R9 ;  /* 0x00000009000e7213 */ /* 0x000fc40000000000 */
[C---:B------:R-:W-:Y:S01]  /*1bb0*/  ISETP.GT.U32.AND P2, PT, R7.reuse, R8, PT ;  /* 0x000000080700720c */ /* 0x040fe20003f44070 */
[----:B------:R-:W-:Y:S02]  /*1bc0*/  IMAD.MOV R2, RZ, RZ, -R2 ;  /* 0x000000ffff027224 */ /* 0x000fe400078e0a02 */
[----:B------:R-:W-:Y:S02]  /*1bd0*/  IMAD.MOV.U32 R12, RZ, RZ, R10 ;  /* 0x000000ffff0c7224 */ /* 0x000fe400078e000a */
[--C-:B------:R-:W-:Y:S02]  /*1be0*/  @!P3 IMAD.IADD R6, R6, 0x1, -R7.reuse ;  /* 0x000000010606b824 */ /* 0x100fe400078e0a07 */
[----:B------:R-:W-:Y:S01]  /*1bf0*/  @!P6 IMAD.IADD R4, R4, 0x1, -R7 ;  /* 0x000000010404e824 */ /* 0x000fe200078e0a07 */
[----:B0-----:R-:W-:Y:S01]  /*1c00*/  LOP3.LUT R15, R26, 0x40, RZ, 0xfc, !PT ;  /* 0x000000401a0f7812 */ /* 0x001fe200078efcff */
[C---:B------:R-:W-:Y:S01]  /*1c10*/  IMAD R2, R7.reuse, R2, R3 ;  /* 0x0000000207027224 */ /* 0x040fe200078e0203 */
[----:B------:R-:W-:Y:S01]  /*1c20*/  ISETP.GT.U32.AND P6, PT, R7, R6, PT ;  /* 0x000000060700720c */ /* 0x000fe20003fc4070 */
[----:B------:R-:W-:-:S03]  /*1c30*/  IMAD.HI.U32 R3, R0, R28, RZ ;  /* 0x0000001c00037227 */ /* 0x000fc600078e00ff */
[C---:B------:R-:W-:Y:S01]  /*1c40*/  ISETP.GT.U32.AND P3, PT, R7.reuse, R2, PT ;  /* 0x000000020700720c */ /* 0x040fe20003f64070 */
[----:B------:R-:W-:Y:S02]  /*1c50*/  IMAD.MOV R3, RZ, RZ, -R3 ;  /* 0x000000ffff037224 */ /* 0x000fe400078e0a03 */
[----:B------:R-:W-:Y:S01]  /*1c60*/  @!P1 IMAD.MOV R12, RZ, RZ, -R12 ;  /* 0x000000ffff0c9224 */ /* 0x000fe200078e0a0c */
[----:B------:R-:W-:Y:S01]  /*1c70*/  ISETP.GT.U32.AND P1, PT, R7, R4, PT ;  /* 0x000000040700720c */ /* 0x000fe20003f24070 */
[----:B------:R-:W-:Y:S01]  /*1c80*/  @!P2 IMAD.IADD R8, R8, 0x1, -R7 ;  /* 0x000000010808a824 */ /* 0x000fe200078e0a07 */
[----:B------:R-:W-:Y:S01]  /*1c90*/  ISETP.GE.AND P2, PT, R11, RZ, PT ;  /* 0x000000ff0b00720c */ /* 0x000fe20003f46270 */
[----:B------:R-:W-:Y:S01]  /*1ca0*/  IMAD R28, R7, R3, R28 ;  /* 0x00000003071c7224 */ /* 0x000fe200078e021c */
[----:B------:R0:W-:Y:S01]  /*1cb0*/  STL [R1+0x18], R12 ;  /* 0x0000180c01007387 */ /* 0x0001e20000100800 */
[----:B------:R-:W-:Y:S01]  /*1cc0*/  IMAD.HI.U32 R11, R0, R27, RZ ;  /* 0x0000001b000b7227 */ /* 0x000fe200078e00ff */
[----:B------:R-:W-:-:S03]  /*1cd0*/  LOP3.LUT R3, R26, 0x90, RZ, 0xfc, !PT ;  /* 0x000000901a037812 */ /* 0x000fc600078efcff */
[----:B------:R-:W-:Y:S01]  /*1ce0*/  @!P6 IMAD.IADD R6, R6, 0x1, -R7 ;  /* 0x000000010606e824 */ /* 0x000fe200078e0a07 */
[----:B------:R-:W-:Y:S01]  /*1cf0*/  ISETP.GT.U32.AND P6, PT, R7, R28, PT ;  /* 0x0000001c0700720c */ /* 0x000fe20003fc4070 */
[----:B------:R-:W-:Y:S01]  /*1d00*/  IMAD.HI.U32 R10, R0, R14, RZ ;  /* 0x0000000e000a7227 */ /* 0x000fe200078e00ff */
[----:B------:R-:W-:-:S03]  /*1d10*/  IABS R16, R3 ;  /* 0x0000000300107213 */ /* 0x000fc60000000000 */
[----:B0-----:R-:W-:Y:S02]  /*1d20*/  IMAD.MOV.U32 R12, RZ, RZ, R8 ;  /* 0x000000ffff0c7224 */ /* 0x001fe400078e0008 */
[----:B------:R-:W-:Y:S02]  /*1d30*/  IMAD.MOV R8, RZ, RZ, -R11 ;  /* 0x000000ffff087224 */ /* 0x000fe400078e0a0b */
[----:B------:R-:W-:Y:S02]  /*1d40*/  @!P3 IMAD.IADD R2, R2, 0x1, -R7 ;  /* 0x000000010202b824 */ /* 0x000fe400078e0a07 */
[C---:B------:R-:W-:Y:S02]  /*1d50*/  IMAD R27, R7.reuse, R8, R27 ;  /* 0x00000008071b7224 */ /* 0x040fe400078e021b */
[----:B------:R-:W-:Y:S01]  /*1d60*/  @!P0 IMAD.MOV R12, RZ, RZ, -R12 ;  /* 0x000000ffff0c8224 */ /* 0x000fe200078e0a0c */
[----:B------:R-:W-:Y:S01]  /*1d70*/  ISETP.GT.U32.AND P3, PT, R7, R2, PT ;  /* 0x000000020700720c */ /* 0x000fe20003f64070 */
[----:B------:R-:W-:Y:S01]  /*1d80*/  IMAD.MOV R10, RZ, RZ, -R10 ;  /* 0x000000ffff0a7224 */ /* 0x000fe200078e0a0a */
[----:B------:R-:W-:Y:S01]  /*1d90*/  ISETP.GE.AND P0, PT, R13, RZ, PT ;  /* 0x000000ff0d00720c */ /* 0x000fe20003f06270 */
[----:B------:R-:W-:Y:S01]  /*1da0*/  @!P1 IMAD.IADD R4, R4, 0x1, -R7 ;  /* 0x0000000104049824 */ /* 0x000fe200078e0a07 */
[C---:B------:R-:W-:Y:S01]  /*1db0*/  ISETP.GT.U32.AND P1, PT, R7.reuse, R27, PT ;  /* 0x0000001b0700720c */ /* 0x040fe20003f24070 */
[----:B------:R0:W-:Y:S01]  /*1dc0*/  STL [R1+0x14], R12 ;  /* 0x0000140c01007387 */ /* 0x0001e20000100800 */
[----:B------:R-:W-:Y:S01]  /*1dd0*/  IMAD R14, R7, R10, R14 ;  /* 0x0000000a070e7224 */ /* 0x000fe200078e020e */
[----:B------:R-:W-:Y:S01]  /*1de0*/  LOP3.LUT R10, R26, 0x60, RZ, 0xfc, !PT ;  /* 0x000000601a0a7812 */ /* 0x000fe200078efcff */
[----:B------:R-:W-:-:S02]  /*1df0*/  IMAD.MOV.U32 R11, RZ, RZ, R4 ;  /* 0x000000ffff0b7224 */ /* 0x000fc400078e0004 */
[----:B------:R-:W-:Y:S02]  /*1e00*/  @!P6 IMAD.IADD R28, R28, 0x1, -R7 ;  /* 0x000000011c1ce824 */ /* 0x000fe400078e0a07 */
[----:B------:R-:W-:Y:S01]  /*1e10*/  @!P4 IMAD.MOV R11, RZ, RZ, -R11 ;  /* 0x000000ffff0bc224 */ /* 0x000fe200078e0a0b */
[C---:B------:R-:W-:Y:S01]  /*1e20*/  ISETP.GT.U32.AND P4, PT, R7.reuse, R14, PT ;  /* 0x0000000e0700720c */ /* 0x040fe20003f84070 */
[----:B------:R-:W-:Y:S01]  /*1e30*/  IMAD.HI.U32 R4, R0, R16, RZ ;  /* 0x0000001000047227 */ /* 0x000fe200078e00ff */
[----:B------:R-:W-:-:S03]  /*1e40*/  ISETP.GT.U32.AND P6, PT, R7, R28, PT ;  /* 0x0000001c0700720c */ /* 0x000fc60003fc4070 */
[----:B0-----:R-:W-:Y:S02]  /*1e50*/  IMAD.MOV.U32 R12, RZ, RZ, R6 ;  /* 0x000000ffff0c7224 */ /* 0x001fe400078e0006 */
[--C-:B------:R-:W-:Y:S01]  /*1e60*/  @!P3 IMAD.IADD R2, R2, 0x1, -R7.reuse ;  /* 0x000000010202b824 */ /* 0x100fe200078e0a07 */
[----:B------:R-:W-:Y:S01]  /*1e70*/  ISETP.GE.AND P3, PT, R9, RZ, PT ;  /* 0x000000ff0900720c */ /* 0x000fe20003f66270 */
[----:B------:R-:W-:Y:S01]  /*1e80*/  @!P5 IMAD.MOV R12, RZ, RZ, -R12 ;  /* 0x000000ffff0cd224 */ /* 0x000fe200078e0a0c */
[----:B------:R-:W-:Y:S01]  /*1e90*/  ISETP.GE.AND P5, PT, R5, RZ, PT ;  /* 0x000000ff0500720c */ /* 0x000fe20003fa6270 */
[----:B------:R-:W-:Y:S01]  /*1ea0*/  IMAD.MOV R6, RZ, RZ, -R4 ;  /* 0x000000ffff067224 */ /* 0x000fe200078e0a04 */
[C---:B------:R-:W-:Y:S01]  /*1eb0*/  LOP3.LUT R5, R26.reuse, 0x88, RZ, 0xfc, !PT ;  /* 0x000000881a057812 */ /* 0x040fe200078efcff */
[--C-:B------:R-:W-:Y:S01]  /*1ec0*/  @!P1 IMAD.IADD R27, R27, 0x1, -R7.reuse ;  /* 0x000000011b1b9824 */ /* 0x100fe200078e0a07 */
[----:B------:R-:W-:Y:S01]  /*1ed0*/  LOP3.LUT R4, R26, 0x80, RZ, 0xfc, !PT ;  /* 0x000000801a047812 */ /* 0x000fe200078efcff */
[----:B------:R0:W-:Y:S01]  /*1ee0*/  STL [R1+0x8], R12 ;  /* 0x0000080c01007387 */ /* 0x0001e20000100800 */
[----:B------:R-:W-:Y:S01]  /*1ef0*/  IABS R17, R5 ;  /* 0x0000000500117213 */ /* 0x000fe20000000000 */
[----:B------:R-:W-:Y:S01]  /*1f00*/  IMAD.MOV.U32 R8, RZ, RZ, R2 ;  /* 0x000000ffff087224 */ /* 0x000fe200078e0002 */
[----:B------:R-:W-:Y:S01]  /*1f10*/  ISETP.GT.U32.AND P1, PT, R7, R27, PT ;  /* 0x0000001b0700720c */ /* 0x000fe20003f24070 */
[----:B------:R1:W-:Y:S01]  /*1f20*/  STL [R1+0x4], R11 ;  /* 0x0000040b01007387 */ /* 0x0003e20000100800 */
[----:B------:R-:W-:-:S02]  /*1f30*/  @!P4 IMAD.IADD R14, R14, 0x1, -R7 ;  /* 0x000000010e0ec824 */ /* 0x000fc400078e0a07 */
[----:B------:R-:W-:-:S03]  /*1f40*/  IMAD.HI.U32 R2, R0, R17, RZ ;  /* 0x0000001100027227 */ /* 0x000fc600078e00ff */
[C---:B------:R-:W-:Y:S01]  /*1f50*/  ISETP.GT.U32.AND P4, PT, R7.reuse, R14, PT ;  /* 0x0000000e0700720c */ /* 0x040fe20003f84070 */
[----:B------:R-:W-:Y:S01]  /*1f60*/  IMAD R16, R7, R6, R16 ;  /* 0x0000000607107224 */ /* 0x000fe200078e0210 */
[----:B0-----:R-:W-:Y:S01]  /*1f70*/  LOP3.LUT R12, R26, 0x28, RZ, 0xfc, !PT ;  /* 0x000000281a0c7812 */ /* 0x001fe200078efcff */
[----:B------:R-:W-:Y:S01]  /*1f80*/  @!P6 IMAD.IADD R28, R28, 0x1, -R7 ;  /* 0x000000011c1ce824 */ /* 0x000fe200078e0a07 */
[----:B-1----:R-:W-:Y:S01]  /*1f90*/  IABS R11, R4 ;  /* 0x00000004000b7213 */ /* 0x002fe20000000000 */
[----:B------:R-:W-:Y:S01]  /*1fa0*/  IMAD.MOV R6, RZ, RZ, -R2 ;  /* 0x000000ffff067224 */ /* 0x000fe200078e0a02 */
[----:B------:R-:W-:Y:S01]  /*1fb0*/  ISETP.GE.AND P6, PT, R3, RZ, PT ;  /* 0x000000ff0300720c */ /* 0x000fe20003fc6270 */
[----:B------:R-:W-:Y:S01]  /*1fc0*/  @!P2 IMAD.MOV R8, RZ, RZ, -R8 ;  /* 0x000000ffff08a224 */ /* 0x000fe200078e0a08 */
[----:B------:R-:W-:Y:S01]  /*1fd0*/  ISETP.GT.U32.AND P2, PT, R7, R16, PT ;  /* 0x000000100700720c */ /* 0x000fe20003f44070 */
[----:B------:R-:W-:Y:S01]  /*1fe0*/  IMAD.HI.U32 R3, R0, R11, RZ ;  /* 0x0000000b00037227 */ /* 0x000fe200078e00ff */
[----:B------:R-:W-:-:S02]  /*1ff0*/  LOP3.LUT R2, R26, 0x70, RZ, 0xfc, !PT ;  /* 0x000000701a027812 */ /* 0x000fc400078efcff */
[----:B------:R0:W-:Y:S01]  /*2000*/  STL [R1], R8 ;  /* 0x0000000801007387 */ /* 0x0001e20000100800 */
[----:B------:R-:W-:Y:S01]  /*2010*/  IMAD R17, R7, R6, R17 ;  /* 0x0000000607117224 */ /* 0x000fe200078e0211 */
[----:B------:R-:W-:Y:S01]  /*2020*/  IABS R13, R2 ;  /* 0x00000002000d7213 */ /* 0x000fe20000000000 */
[----:B------:R-:W-:Y:S01]  /*2030*/  IMAD.MOV R6, RZ, RZ, -R3 ;  /* 0x000000ffff067224 */ /* 0x000fe200078e0a03 */
[----:B------:R-:W-:Y:S01]  /*2040*/  IABS R12, R12 ;  /* 0x0000000c000c7213 */ /* 0x000fe20000000000 */
[----:B------:R-:W-:Y:S01]  /*2050*/  @!P1 IMAD.IADD R27, R27, 0x1, -R7 ;  /* 0x000000011b1b9824 */ /* 0x000fe200078e0a07 */
[----:B------:R-:W-:Y:S01]  /*2060*/  ISETP.GE.AND P1, PT, R5, RZ, PT ;  /* 0x000000ff0500720c */ /* 0x000fe20003f26270 */
[C---:B------:R-:W-:Y:S02]  /*2070*/  IMAD R11, R7.reuse, R6, R11 ;  /* 0x00000006070b7224 */ /* 0x040fe400078e020b */
[----:B------:R-:W-:Y:S02]  /*2080*/  @!P5 IMAD.MOV R27, RZ, RZ, -R27 ;  /* 0x000000ffff1bd224 */ /* 0x000fe400078e0a1b */
[--C-:B------:R-:W-:Y:S01]  /*2090*/  @!P4 IMAD.IADD R14, R14, 0x1, -R7.reuse ;  /* 0x000000010e0ec824 */ /* 0x100fe200078e0a07 */
[C---:B------:R-:W-:Y:S01]  /*20a0*/  ISETP.GT.U32.AND P5, PT, R7.reuse, R11, PT ;  /* 0x0000000b0700720c */ /* 0x040fe20003fa4070 */
[----:B------:R-:W-:Y:S01]  /*20b0*/  @!P2 IMAD.IADD R16, R16, 0x1, -R7 ;  /* 0x000000011010a824 */ /* 0x000fe200078e0a07 */
[C---:B------:R-:W-:Y:S01]  /*20c0*/  ISETP.GT.U32.AND P4, PT, R7.reuse, R17, PT ;  /* 0x000000110700720c */ /* 0x040fe20003f84070 */
[----:B------:R-:W-:Y:S01]  /*20d0*/  @!P0 IMAD.MOV R28, RZ, RZ, -R28 ;  /* 0x000000ffff1c8224 */ /* 0x000fe200078e0a1c */
[----:B------:R-:W-:Y:S01]  /*20e0*/  ISETP.GE.AND P0, PT, R4, RZ, PT ;  /* 0x000000ff0400720c */ /* 0x000fe20003f06270 */
[----:B------:R-:W-:Y:S01]  /*20f0*/  IMAD.HI.U32 R3, R0, R13, RZ ;  /* 0x0000000d00037227 */ /* 0x000fe200078e00ff */
[----:B------:R-:W-:-:S02]  /*2100*/  ISETP.GT.U32.AND P2, PT, R7, R16, PT ;  /* 0x000000100700720c */ /* 0x000fc40003f44070 */
[----:B------:R-:W-:Y:S01]  /*2110*/  LOP3.LUT R4, R26, 0x68, RZ, 0xfc, !PT ;  /* 0x000000681a047812 */ /* 0x000fe200078efcff */
[----:B------:R-:W-:Y:S01]  /*2120*/  @!P3 IMAD.MOV R14, RZ, RZ, -R14 ;  /* 0x000000ffff0eb224 */ /* 0x000fe200078e0a0e */
[----:B------:R-:W-:Y:S02]  /*2130*/  STL [R1+0xfa4], R28 ;  /* 0x000fa41c01007387 */ /* 0x000fe40000100800 */
[----:B0-----:R-:W-:Y:S01]  /*2140*/  IABS R8, R4 ;  /* 0x0000000400087213 */ /* 0x001fe20000000000 */
[--C-:B------:R-:W-:Y:S01]  /*2150*/  @!P5 IMAD.IADD R11, R11, 0x1, -R7.reuse ;  /* 0x000000010b0bd824 */ /* 0x100fe200078e0a07 */
[----:B------:R-:W-:Y:S01]  /*2160*/  STL [R1+0xfa8], R27 ;  /* 0x000fa81b01007387 */ /* 0x000fe20000100800 */
[----:B------:R-:W-:Y:S01]  /*2170*/  @!P4 IMAD.IADD R17, R17, 0x1, -R7 ;  /* 0x000000011111c824 */ /* 0x000fe200078e0a07 */
[----:B------:R-:W-:Y:S01]  /*2180*/  ISETP.GE.AND P4, PT, R2, RZ, PT ;  /* 0x000000ff0200720c */ /* 0x000fe20003f86270 */
[----:B------:R-:W-:Y:S01]  /*2190*/  IMAD.MOV R2, RZ, RZ, -R3 ;  /* 0x000000ffff027224 */ /* 0x000fe200078e0a03 */
[C---:B------:R-:W-:Y:S01]  /*21a0*/  ISETP.GT.U32.AND P5, PT, R7.reuse, R11, PT ;  /* 0x0000000b0700720c */ /* 0x040fe20003fa4070 */
[----:B------:R-:W-:Y:S01]  /*21b0*/  IMAD.HI.U32 R3, R0, R8, RZ ;  /* 0x0000000800037227 */ /* 0x000fe200078e00ff */
[C---:B------:R-:W-:Y:S01]  /*21c0*/  ISETP.GT.U32.AND P3, PT, R7.reuse, R17, PT ;  /* 0x000000110700720c */ /* 0x040fe20003f64070 */
[----:B------:R-:W-:Y:S02]  /*21d0*/  STL [R1+0xfac], R14 ;  /* 0x000fac0e01007387 */ /* 0x000fe40000100800 */
[----:B------:R-:W-:Y:S01]  /*21e0*/  @!P2 IMAD.IADD R16, R16, 0x1, -R7 ;  /* 0x000000011010a824 */ /* 0x000fe200078e0a07 */
[----:B------:R-:W-:Y:S01]  /*21f0*/  ISETP.GE.AND P2, PT, R4, RZ, PT ;  /* 0x000000ff0400720c */ /* 0x000fe20003f46270 */
[C---:B------:R-:W-:Y:S01]  /*2200*/  IMAD R13, R7.reuse, R2, R13 ;  /* 0x00000002070d7224 */ /* 0x040fe200078e020d */
[C---:B------:R-:W-:Y:S01]  /*2210*/  LOP3.LUT R2, R26.reuse, 0x50, RZ, 0xfc, !PT ;  /* 0x000000501a027812 */ /* 0x040fe200078efcff */
[----:B------:R-:W-:Y:S01]  /*2220*/  IMAD.MOV R3, RZ, RZ, -R3 ;  /* 0x000000ffff037224 */ /* 0x000fe200078e0a03 */
[----:B------:R-:W-:Y:S01]  /*2230*/  LOP3.LUT R4, R26, 0x48, RZ, 0xfc, !PT ;  /* 0x000000481a047812 */ /* 0x000fe200078efcff */
[----:B------:R-:W-:Y:S01]  /*2240*/  @!P6 IMAD.MOV R16, RZ, RZ, -R16 ;  /* 0x000000ffff10e224 */ /* 0x000fe200078e0a10 */
[C---:B------:R-:W-:Y:S01]  /*2250*/  ISETP.GT.U32.AND P6, PT, R7.reuse, R13, PT ;  /* 0x0000000d0700720c */ /* 0x040fe20003fc4070 */
[----:B------:R-:W-:Y:S01]  /*2260*/  IMAD R8, R7, R3, R8 ;  /* 0x0000000307087224 */ /* 0x000fe200078e0208 */
[----:B------:R-:W-:Y:S01]  /*2270*/  IABS R9, R2 ;  /* 0x0000000200097213 */ /* 0x000fe20000000000 */
[--C-:B------:R-:W-:Y:S01]  /*2280*/  @!P5 IMAD.IADD R11, R11, 0x1, -R7.reuse ;  /* 0x000000010b0bd824 */ /* 0x100fe200078e0a07 */
[----:B------:R-:W-:Y:S01]  /*2290*/  IABS R22, R4 ;  /* 0x0000000400167213 */ /* 0x000fe20000000000 */
[----:B------:R-:W-:Y:S01]  /*22a0*/  @!P3 IMAD.IADD R17, R17, 0x1, -R7 ;  /* 0x000000011111b824 */ /* 0x000fe200078e0a07 */
[----:B------:R-:W-:Y:S01]  /*22b0*/  ISETP.GT.U32.AND P5, PT, R7, R8, PT ;  /* 0x000000080700720c */ /* 0x000fe20003fa4070 */
[----:B------:R-:W-:Y:S01]  /*22c0*/  IMAD.HI.U32 R3, R0, R9, RZ ;  /* 0x0000000900037227 */ /* 0x000fe200078e00ff */
[----:B------:R-:W-:Y:S01]  /*22d0*/  ISETP.GE.AND P3, PT, R10, RZ, PT ;  /* 0x000000ff0a00720c */ /* 0x000fe20003f66270 */
[----:B------:R-:W-:Y:S01]  /*22e0*/  STL [R1+0xfb0], R16 ;  /* 0x000fb01001007387 */ /* 0x000fe20000100800 */
[----:B------:R-:W-:Y:S01]  /*22f0*/  IABS R10, R10 ;  /* 0x0000000a000a7213 */ /* 0x000fe20000000000 */
[----:B------:R-:W-:-:S02]  /*2300*/  IMAD.MOV R3, RZ, RZ, -R3 ;  /* 0x000000ffff037224 */ /* 0x000fc400078e0a03 */
[----:B------:R-:W-:Y:S02]  /*2310*/  @!P6 IMAD.IADD R13, R13, 0x1, -R7 ;  /* 0x000000010d0de824 */ /* 0x000fe400078e0a07 */
[C---:B------:R-:W-:Y:S02]  /*2320*/  IMAD R9, R7.reuse, R3, R9 ;  /* 0x0000000307097224 */ /* 0x040fe400078e0209 */
[----:B------:R-:W-:Y:S01]  /*2330*/  IMAD.HI.U32 R5, R0, R10, RZ ;  /* 0x0000000a00057227 */ /* 0x000fe200078e00ff */
[----:B------:R-:W-:-:S03]  /*2340*/  ISETP.GT.U32.AND P6, PT, R7, R13, PT ;  /* 0x0000000d0700720c */ /* 0x000fc60003fc4070 */
[----:B------:R-:W-:Y:S02]  /*2350*/  @!P5 IMAD.IADD R8, R8, 0x1, -R7 ;  /* 0x000000010808d824 */ /* 0x000fe400078e0a07 */
[----:B------:R-:W-:Y:S01]  /*2360*/  @!P0 IMAD.MOV R11, RZ, RZ, -R11 ;  /* 0x000000ffff0b8224 */ /* 0x000fe200078e0a0b */
[----:B------:R-:W-:Y:S01]  /*2370*/  ISETP.GE.AND P0, PT, R4, RZ, PT ;  /* 0x000000ff0400720c */ /* 0x000fe20003f06270 */
[----:B------:R-:W-:Y:S01]  /*2380*/  IMAD.MOV R5, RZ, RZ, -R5 ;  /* 0x000000ffff057224 */ /* 0x000fe200078e0a05 */
[C---:B------:R-:W-:Y:S01]  /*2390*/  ISETP.GT.U32.AND P5, PT, R7.reuse, R8, PT ;  /* 0x000000080700720c */ /* 0x040fe20003fa4070 */
[----:B------:R-:W-:Y:S01]  /*23a0*/  @!P1 IMAD.MOV R17, RZ, RZ, -R17 ;  /* 0x000000ffff119224 */ /* 0x000fe200078e0a11 */
[----:B------:R-:W-:Y:S01]  /*23b0*/  ISETP.GE.AND P1, PT, R2, RZ, PT ;  /* 0x000000ff0200720c */ /* 0x000fe20003f26270 */
[----:B------:R-:W-:Y:S01]  /*23c0*/  IMAD R10, R7, R5, R10 ;  /* 0x00000005070a7224 */ /* 0x000fe200078e020a */
[----:B------:R-:W-:Y:S01]  /*23d0*/  LOP3.LUT R5, R26, 0x8, RZ, 0xfc, !PT ;  /* 0x000000081a057812 */ /* 0x000fe200078efcff */
[----:B------:R-:W-:Y:S01]  /*23e0*/  @!P6 IMAD.IADD R13, R13, 0x1, -R7 ;  /* 0x000000010d0de824 */ /* 0x000fe200078e0a07 */
[----:B------:R0:W-:Y:S01]  /*23f0*/  STL [R1+0xfb4], R17 ;  /* 0x000fb41101007387 */ /* 0x0001e20000100800 */
[----:B------:R-:W-:Y:S01]  /*2400*/  IMAD.HI.U32 R2, R0, R22, RZ ;  /* 0x0000001600027227 */ /* 0x000fe200078e00ff */
[----:B------:R-:W-:-:S02]  /*2410*/  ISETP.GT.U32.AND P6, PT, R7, R10, PT ;  /* 0x0000000a0700720c */ /* 0x000fc40003fc4070 */
[----:B------:R-:W-:Y:S01]  /*2420*/  IABS R20, R5 ;  /* 0x0000000500147213 */ /* 0x000fe20000000000 */
[----:B------:R-:W-:Y:S01]  /*2430*/  @!P4 IMAD.MOV R13, RZ, RZ, -R13 ;  /* 0x000000ffff0dc224 */ /* 0x000fe200078e0a0d */
[----:B------:R-:W-:Y:S01]  /*2440*/  ISETP.GE.AND P4, PT, R15, RZ, PT ;  /* 0x000000ff0f00720c */ /* 0x000fe20003f86270 */
[----:B------:R-:W-:Y:S01]  /*2450*/  @!P5 IMAD.IADD R8, R8, 0x1, -R7 ;  /* 0x000000010808d824 */ /* 0x000fe200078e0a07 */
[----:B------:R-:W-:Y:S01]  /*2460*/  IABS R15, R15 ;  /* 0x0000000f000f7213 */ /* 0x000fe20000000000 */
[----:B------:R-:W-:Y:S01]  /*2470*/  IMAD.MOV R2, RZ, RZ, -R2 ;  /* 0x000000ffff027224 */ /* 0x000fe200078e0a02 */
[----:B------:R-:W-:Y:S01]  /*2480*/  ISETP.GE.AND P5, PT, R21, RZ, PT ;  /* 0x000000ff1500720c */ /* 0x000fe20003fa6270 */
[----:B------:R-:W-:Y:S01]  /*2490*/  @!P2 IMAD.MOV R8, RZ, RZ, -R8 ;  /* 0x000000ffff08a224 */ /* 0x000fe200078e0a08 */
[----:B------:R-:W-:Y:S01]  /*24a0*/  ISETP.GT.U32.AND P2, PT, R7, R9, PT ;  /* 0x000000090700720c */ /* 0x000fe20003f44070 */
[----:B------:R-:W-:Y:S01]  /*24b0*/  IMAD.HI.U32 R4, R0, R15, RZ ;  /* 0x0000000f00047227 */ /* 0x000fe200078e00ff */
[----:B------:R-:W-:Y:S01]  /*24c0*/  IABS R21, R21 ;  /* 0x0000001500157213 */ /* 0x000fe20000000000 */
[----:B0-----:R-:W0:Y:S02]  /*24d0*/  S2R R17, SR_TID.X ;  /* 0x0000000000117919 */ /* 0x001e240000002100 */
[----:B------:R-:W-:-:S02]  /*24e0*/  IMAD.MOV R4, RZ, RZ, -R4 ;  /* 0x000000ffff047224 */ /* 0x000fc400078e0a04 */
[----:B------:R-:W-:Y:S01]  /*24f0*/  @!P6 IMAD.IADD R10, R10, 0x1, -R7 ;  /* 0x000000010a0ae824 */ /* 0x000fe200078e0a07 */
[----:B------:R-:W-:Y:S01]  /*2500*/  STL [R1+0xfb8], R11 ;  /* 0x000fb80b01007387 */ /* 0x000fe20000100800 */
[C---:B------:R-:W-:Y:S02]  /*2510*/  IMAD R15, R7.reuse, R4, R15 ;  /* 0x00000004070f7224 */ /* 0x040fe400078e020f */
[----:B------:R-:W-:Y:S01]  /*2520*/  IMAD.HI.U32 R3, R0, R21, RZ ;  /* 0x0000001500037227 */ /* 0x000fe200078e00ff */
[----:B------:R-:W-:Y:S01]  /*2530*/  ISETP.GT.U32.AND P6, PT, R7, R10, PT ;  /* 0x0000000a0700720c */ /* 0x000fe20003fc4070 */
[----:B------:R-:W-:Y:S02]  /*2540*/  STL [R1+0xfbc], R13 ;  /* 0x000fbc0d01007387 */ /* 0x000fe40000100800 */
[----:B------:R-:W-:Y:S01]  /*2550*/  @!P2 IMAD.IADD R9, R9, 0x1, -R7 ;  /* 0x000000010909a824 */ /* 0x000fe200078e0a07 */
[C---:B------:R-:W-:Y:S01]  /*2560*/  ISETP.GT.U32.AND P2, PT, R7.reuse, R15, PT ;  /* 0x0000000f0700720c */ /* 0x040fe20003f44070 */
[----:B------:R-:W-:Y:S01]  /*2570*/  IMAD R22, R7, R2, R22 ;  /* 0x0000000207167224 */ /* 0x000fe200078e0216 */
[----:B------:R1:W-:Y:S01]  /*2580*/  STL [R1+0xfc0], R8 ;  /* 0x000fc00801007387 */ /* 0x0003e20000100800 */
[----:B------:R-:W-:-:S02]  /*2590*/  IMAD.MOV R3, RZ, RZ, -R3 ;  /* 0x000000ffff037224 */ /* 0x000fc400078e0a03 */
[----:B------:R-:W-:-:S04]  /*25a0*/  IMAD.HI.U32 R2, R0, R12, RZ ;  /* 0x0000000c00027227 */ /* 0x000fc800078e00ff */
[----:B------:R-:W-:Y:S01]  /*25b0*/  @!P6 IMAD.IADD R10, R10, 0x1, -R7 ;  /* 0x000000010a0ae824 */ /* 0x000fe200078e0a07 */
[C---:B------:R-:W-:Y:S01]  /*25c0*/  ISETP.GT.U32.AND P6, PT, R7.reuse, R22, PT ;  /* 0x000000160700720c */ /* 0x040fe20003fc4070 */
[----:B------:R-:W-:Y:S02]  /*25d0*/  IMAD R21, R7, R3, R21 ;  /* 0x0000000307157224 */ /* 0x000fe400078e0215 */
[--C-:B------:R-:W-:Y:S02]  /*25e0*/  @!P2 IMAD.IADD R15, R15, 0x1, -R7.reuse ;  /* 0x000000010f0fa824 */ /* 0x100fe400078e0a07 */
[----:B------:R-:W-:Y:S02]  /*25f0*/  IMAD.MOV R2, RZ, RZ, -R2 ;  /* 0x000000ffff027224 */ /* 0x000fe400078e0a02 */
[----:B------:R-:W-:Y:S01]  /*2600*/  @!P3 IMAD.MOV R10, RZ, RZ, -R10 ;  /* 0x000000ffff0ab224 */ /* 0x000fe200078e0a0a */
[C---:B------:R-:W-:Y:S01]  /*2610*/  ISETP.GT.U32.AND P2, PT, R7.reuse, R15, PT ;  /* 0x0000000f0700720c */ /* 0x040fe20003f44070 */
[----:B------:R-:W-:Y:S01]  /*2620*/  IMAD R12, R7, R2, R12 ;  /* 0x00000002070c7224 */ /* 0x000fe200078e020c */
[----:B0-----:R-:W-:Y:S01]  /*2630*/  LEA.HI R2, R17, R29, RZ, 0x1b ;  /* 0x0000001d11027211 */ /* 0x001fe200078fd8ff */
[----:B------:R-:W-:Y:S01]  /*2640*/  IMAD.HI.U32 R4, R0, R18, RZ ;  /* 0x0000001200047227 */ /* 0x000fe200078e00ff */
[----:B------:R0:W-:Y:S02]  /*2650*/  STL [R1+0xfc4], R10 ;  /* 0x000fc40a01007387 */ /* 0x0001e40000100800 */
[----:B------:R-:W-:Y:S01]  /*2660*/  IADD3 R25, R2, 0xf8, RZ ;  /* 0x000000f802197810 */ /* 0x000fe20007ffe0ff */
[----:B------:R-:W-:Y:S01]  /*2670*/  @!P6 IMAD.IADD R22, R22, 0x1, -R7 ;  /* 0x000000011616e824 */ /* 0x000fe200078e0a07 */
[----:B------:R-:W-:Y:S01]  /*2680*/  ISETP.GT.U32.AND P6, PT, R7, R9, PT ;  /* 0x000000090700720c */ /* 0x000fe20003fc4070 */
[----:B------:R-:W-:Y:S01]  /*2690*/  IMAD.HI.U32 R3, R0, R19, RZ ;  /* 0x0000001300037227 */ /* 0x000fe200078e00ff */
[----:B------:R-:W-:-:S02]  /*26a0*/  IADD3 R28, R2, 0xb8, RZ ;  /* 0x000000b8021c7810 */ /* 0x000fc40007ffe0ff */
[----:B------:R-:W-:Y:S01]  /*26b0*/  ISETP.GT.U32.AND P3, PT, R7, R22, PT ;  /* 0x000000160700720c */ /* 0x000fe20003f64070 */
[----:B------:R-:W-:Y:S01]  /*26c0*/  @!P2 IMAD.IADD R15, R15, 0x1, -R7 ;  /* 0x000000010f0fa824 */ /* 0x000fe200078e0a07 */
[C---:B------:R-:W-:Y:S01]  /*26d0*/  ISETP.GT.U32.AND P2, PT, R7.reuse, R21, PT ;  /* 0x000000150700720c */ /* 0x040fe20003f44070 */
[----:B------:R-:W-:Y:S01]  /*26e0*/  IMAD.MOV R4, RZ, RZ, -R4 ;  /* 0x000000ffff047224 */ /* 0x000fe200078e0a04 */
[C---:B------:R-:W-:Y:S01]  /*26f0*/  IADD3 R23, R2.reuse, 0xd8, RZ ;  /* 0x000000d802177810 */ /* 0x040fe20007ffe0ff */
[----:B------:R-:W-:Y:S01]  /*2700*/  IMAD.MOV R3, RZ, RZ, -R3 ;  /* 0x000000ffff037224 */ /* 0x000fe200078e0a03 */
[----:B------:R-:W-:Y:S01]  /*2710*/  IADD3 R27, R2, 0x98, RZ ;  /* 0x00000098021b7810 */ /* 0x000fe20007ffe0ff */
[----:B------:R-:W-:Y:S01]  /*2720*/  IMAD R18, R7, R4, R18 ;  /* 0x0000000407127224 */ /* 0x000fe200078e0212 */
[----:B------:R-:W-:Y:S01]  /*2730*/  IABS R4, R28 ;  /* 0x0000001c00047213 */ /* 0x000fe20000000000 */
[----:B------:R-:W-:Y:S01]  /*2740*/  @!P6 IMAD.IADD R9, R9, 0x1, -R7 ;  /* 0x000000010909e824 */ /* 0x000fe200078e0a07 */
[----:B------:R-:W-:Y:S01]  /*2750*/  ISETP.GE.AND P6, PT, R25, RZ, PT ;  /* 0x000000ff1900720c */ /* 0x000fe20003fc6270 */
[----:B------:R-:W-:Y:S01]  /*2760*/  IMAD R19, R7, R3, R19 ;  /* 0x0000000307137224 */ /* 0x000fe200078e0213 */
[----:B------:R-:W-:Y:S01]  /*2770*/  IABS R25, R25 ;  /* 0x0000001900197213 */ /* 0x000fe20000000000 */
[--C-:B------:R-:W-:Y:S01]  /*2780*/  @!P3 IMAD.IADD R22, R22, 0x1, -R7.reuse ;  /* 0x000000011616b824 */ /* 0x100fe200078e0a07 */
[----:B------:R-:W-:Y:S01]  /*2790*/  ISETP.GE.AND P3, PT, R23, RZ, PT ;  /* 0x000000ff1700720c */ /* 0x000fe20003f66270 */
[----:B------:R-:W-:Y:S01]  /*27a0*/  @!P2 IMAD.IADD R21, R21, 0x1, -R7 ;  /* 0x000000011515a824 */ /* 0x000fe200078e0a07 */
[C---:B------:R-:W-:Y:S01]  /*27b0*/  ISETP.GT.U32.AND P2, PT, R7.reuse, R12, PT ;  /* 0x0000000c0700720c */ /* 0x040fe20003f44070 */
[----:B------:R-:W-:Y:S01]  /*27c0*/  @!P1 IMAD.MOV R9, RZ, RZ, -R9 ;  /* 0x000000ffff099224 */ /* 0x000fe200078e0a09 */
[----:B------:R-:W-:Y:S01]  /*27d0*/  IABS R23, R23 ;  /* 0x0000001700177213 */ /* 0x000fe20000000000 */
[----:B------:R-:W-:Y:S01]  /*27e0*/  IMAD.HI.U32 R3, R0, R20, RZ ;  /* 0x0000001400037227 */ /* 0x000fe200078e00ff */
[----:B------:R-:W-:-:S02]  /*27f0*/  ISETP.GT.U32.AND P1, PT, R7, R21, PT ;  /* 0x000000150700720c */ /* 0x000fc40003f24070 */
[----:B------:R-:W-:Y:S01]  /*2800*/  IABS R29, R27 ;  /* 0x0000001b001d7213 */ /* 0x000fe20000000000 */
[----:B------:R-:W-:Y:S01]  /*2810*/  @!P0 IMAD.MOV R22, RZ, RZ, -R22 ;  /* 0x000000ffff168224 */ /* 0x000fe200078e0a16 */
[C---:B------:R-:W-:Y:S01]  /*2820*/  IADD3 R16, R2.reuse, 0x78, RZ ;  /* 0x0000007802107810 */ /* 0x040fe20007ffe0ff */
[----:B-1----:R-:W-:Y:S01]  /*2830*/  IMAD.MOV.U32 R8, RZ, RZ, R4 ;  /* 0x000000ffff087224 */ /* 0x002fe200078e0004 */
[C---:B------:R-:W-:Y:S01]  /*2840*/  IADD3 R13, R2.reuse, 0x38, RZ ;  /* 0x00000038020d7810 */ /* 0x040fe20007ffe0ff */
[----:B------:R-:W-:Y:S01]  /*2850*/  IMAD.MOV R3, RZ, RZ, -R3 ;  /* 0x000000ffff037224 */ /* 0x000fe200078e0a03 */
[----:B------:R-:W-:Y:S01]  /*2860*/  IADD3 R14, R2, 0x58, RZ ;  /* 0x00000058020e7810 */ /* 0x000fe20007ffe0ff */
[----:B------:R-:W-:Y:S01]  /*2870*/  @!P2 IMAD.IADD R12, R12, 0x1, -R7 ;  /* 0x000000010c0ca824 */ /* 0x000fe200078e0a07 */
[----:B------:R-:W-:Y:S01]  /*2880*/  ISETP.GT.U32.AND P2, PT, R7, R18, PT ;  /* 0x000000120700720c */ /* 0x000fe20003f44070 */
[----:B------:R-:W-:Y:S01]  /*2890*/  IMAD.HI.U32 R4, R0, R25, RZ ;  /* 0x0000001900047227 */ /* 0x000fe200078e00ff */
[----:B------:R-:W-:-:S02]  /*28a0*/  IADD3 R11, R2, 0x18, RZ ;  /* 0x00000018020b7810 */ /* 0x000fc40007ffe0ff */
[C---:B------:R-:W-:Y:S01]  /*28b0*/  ISETP.GT.U32.AND P0, PT, R7.reuse, R12, PT ;  /* 0x0000000c0700720c */ /* 0x040fe20003f04070 */
[C---:B------:R-:W-:Y:S01]  /*28c0*/  IMAD R20, R7.reuse, R3, R20 ;  /* 0x0000000307147224 */ /* 0x040fe200078e0214 */
[----:B------:R-:W-:Y:S01]  /*28d0*/  IABS R2, R11 ;  /* 0x0000000b00027213 */ /* 0x000fe20000000000 */
[----:B------:R-:W-:Y:S02]  /*28e0*/  IMAD.MOV R3, RZ, RZ, -R4 ;  /* 0x000000ffff037224 */ /* 0x000fe400078e0a04 */
[----:B------:R-:W-:Y:S01]  /*28f0*/  @!P4 IMAD.MOV R15, RZ, RZ, -R15 ;  /* 0x000000ffff0fc224 */ /* 0x000fe200078e0a0f */
[C---:B------:R-:W-:Y:S01]  /*2900*/  ISETP.GT.U32.AND P4, PT, R7.reuse, R19, PT ;  /* 0x000000130700720c */ /* 0x040fe20003f84070 */
[----:B------:R-:W-:Y:S02]  /*2910*/  IMAD R25, R7, R3, R25 ;  /* 0x0000000307197224 */ /* 0x000fe400078e0219 */
[----:B------:R-:W-:Y:S01]  /*2920*/  @!P1 IMAD.IADD R21, R21, 0x1, -R7 ;  /* 0x0000000115159824 */ /* 0x000fe200078e0a07 */
[----:B------:R-:W-:Y:S01]  /*2930*/  ISETP.GT.U32.AND P1, PT, R7, R20, PT ;  /* 0x000000140700720c */ /* 0x000fe20003f24070 */
[----:B------:R-:W-:-:S04]  /*2940*/  IMAD.HI.U32 R5, R0, R23, RZ ;  /* 0x0000001700057227 */ /* 0x000fc800078e00ff */
[----:B------:R-:W-:Y:S01]  /*2950*/  @!P0 IMAD.IADD R12, R12, 0x1, -R7 ;  /* 0x000000010c0c8824 */ /* 0x000fe200078e0a07 */
[C---:B------:R-:W-:Y:S01]  /*2960*/  ISETP.GT.U32.AND P0, PT, R7.reuse, R25, PT ;  /* 0x000000190700720c */ /* 0x040fe20003f04070 */
[----:B------:R-:W-:Y:S01]  /*2970*/  IMAD.MOV R4, RZ, RZ, -R5 ;  /* 0x000000ffff047224 */ /* 0x000fe200078e0a05 */
[----:B------:R-:W-:Y:S01]  /*2980*/  IABS R5, R16 ;  /* 0x0000001000057213 */ /* 0x000fe20000000000 */
[----:B------:R-:W-:Y:S02]  /*2990*/  @!P2 IMAD.IADD R18, R18, 0x1, -R7 ;  /* 0x000000011212a824 */ /* 0x000fe400078e0a07 */
[----:B------:R-:W-:Y:S01]  /*29a0*/  IMAD R23, R7, R4, R23 ;  /* 0x0000000407177224 */ /* 0x000fe200078e0217 */
[----:B------:R-:W-:Y:S01]  /*29b0*/  IABS R4, R14 ;  /* 0x0000000e00047213 */ /* 0x000fe20000000000 */
[--C-:B------:R-:W-:Y:S01]  /*29c0*/  @!P4 IMAD.IADD R19, R19, 0x1, -R7.reuse ;  /* 0x000000011313c824 */ /* 0x100fe200078e0a07 */
[C---:B------:R-:W-:Y:S01]  /*29d0*/  ISETP.GT.U32.AND P4, PT, R7.reuse, R18, PT ;  /* 0x000000120700720c */ /* 0x040fe20003f84070 */
[----:B------:R-:W-:Y:S01]  /*29e0*/  @!P1 IMAD.IADD R20, R20, 0x1, -R7 ;  /* 0x0000000114149824 */ /* 0x000fe200078e0a07 */
[C---:B------:R-:W-:Y:S01]  /*29f0*/  ISETP.GT.U32.AND P2, PT, R7.reuse, R23, PT ;  /* 0x000000170700720c */ /* 0x040fe20003f44070 */
[----:B------:R-:W-:Y:S01]  /*2a00*/  IMAD.HI.U32 R6, R0, R29, RZ ;  /* 0x0000001d00067227 */ /* 0x000fe200078e00ff */
[----:B------:R-:W-:-:S03]  /*2a10*/  ISETP.GT.U32.AND P1, PT, R7, R19, PT ;  /* 0x000000130700720c */ /* 0x000fc60003f24070 */
[----:B------:R-:W-:Y:S01]  /*2a20*/  @!P0 IMAD.IADD R25, R25, 0x1, -R7 ;  /* 0x0000000119198824 */ /* 0x000fe200078e0a07 */
[----:B------:R-:W-:Y:S01]  /*2a30*/  ISETP.GT.U32.AND P0, PT, R7, R20, PT ;  /* 0x000000140700720c */ /* 0x000fe20003f04070 */
[----:B------:R-:W-:-:S04]  /*2a40*/  IMAD.HI.U32 R24, R0, R8, RZ ;  /* 0x0000000800187227 */ /* 0x000fc800078e00ff */
[----:B------:R-:W-:Y:S02]  /*2a50*/  IMAD.MOV R6, RZ, RZ, -R6 ;  /* 0x000000ffff067224 */ /* 0x000fe400078e0a06 */
[----:B------:R-:W-:-:S04]  /*2a60*/  IMAD.HI.U32 R3, R0, R5, RZ ;  /* 0x0000000500037227 */ /* 0x000fc800078e00ff */
[----:B------:R-:W-:Y:S02]  /*2a70*/  IMAD.MOV R24, RZ, RZ, -R24 ;  /* 0x000000ffff187224 */ /* 0x000fe400078e0a18 */
[C---:B------:R-:W-:Y:S01]  /*2a80*/  IMAD R6, R7.reuse, R6, R29 ;  /* 0x0000000607067224 */ /* 0x040fe200078e021d */
[----:B------:R-:W-:Y:S01]  /*2a90*/  IABS R29, R13 ;  /* 0x0000000d001d7213 */ /* 0x000fe20000000000 */
[----:B------:R-:W-:Y:S02]  /*2aa0*/  IMAD.MOV R3, RZ, RZ, -R3 ;  /* 0x000000ffff037224 */ /* 0x000fe400078e0a03 */
[C---:B------:R-:W-:Y:S02]  /*2ab0*/  IMAD R24, R7.reuse, R24, R8 ;  /* 0x0000001807187224 */ /* 0x040fe400078e0208 */
[----:B------:R-:W-:Y:S02]  /*2ac0*/  IMAD R5, R7, R3, R5 ;  /* 0x0000000307057224 */ /* 0x000fe400078e0205 */
[----:B------:R-:W-:-:S02]  /*2ad0*/  @!P2 IMAD.IADD R23, R23, 0x1, -R7 ;  /* 0x000000011717a824 */ /* 0x000fc400078e0a07 */
[----:B------:R-:W-:Y:S02]  /*2ae0*/  IMAD.MOV.U32 R8, RZ, RZ, R29 ;  /* 0x000000ffff087224 */ /* 0x000fe400078e001d */
[----:B------:R-:W-:Y:S01]  /*2af0*/  @!P5 IMAD.MOV R21, RZ, RZ, -R21 ;  /* 0x000000ffff15d224 */ /* 0x000fe200078e0a15 */
[C---:B------:R-:W-:Y:S01]  /*2b00*/  ISETP.GT.U32.AND P5, PT, R7.reuse, R25, PT ;  /* 0x000000190700720c */ /* 0x040fe20003fa4070 */
[----:B------:R-:W-:Y:S01]  /*2b10*/  IMAD.HI.U32 R29, R0, R4, RZ ;  /* 0x00000004001d7227 */ /* 0x000fe200078e00ff */
[----:B------:R-:W-:-:S03]  /*2b20*/  ISETP.GT.U32.AND P2, PT, R7, R23, PT ;  /* 0x000000170700720c */ /* 0x000fc60003f44070 */
[--C-:B------:R-:W-:Y:S01]  /*2b30*/  @!P4 IMAD.IADD R18, R18, 0x1, -R7.reuse ;  /* 0x000000011212c824 */ /* 0x100fe200078e0a07 */
[----:B------:R-:W-:Y:S01]  /*2b40*/  ISETP.GT.U32.AND P4, PT, R7, R24, PT ;  /* 0x000000180700720c */ /* 0x000fe20003f84070 */
[--C-:B------:R-:W-:Y:S01]  /*2b50*/  @!P1 IMAD.IADD R19, R19, 0x1, -R7.reuse ;  /* 0x0000000113139824 */ /* 0x100fe200078e0a07 */
[C---:B------:R-:W-:Y:S01]  /*2b60*/  ISETP.GT.U32.AND P1, PT, R7.reuse, R6, PT ;  /* 0x000000060700720c */ /* 0x040fe20003f24070 */
[----:B------:R-:W-:Y:S01]  /*2b70*/  @!P0 IMAD.IADD R20, R20, 0x1, -R7 ;  /* 0x0000000114148824 */ /* 0x000fe200078e0a07 */
[----:B------:R-:W-:Y:S01]  /*2b80*/  ISETP.GT.U32.AND P0, PT, R7, R5, PT ;  /* 0x000000050700720c */ /* 0x000fe20003f04070 */
[----:B------:R-:W-:-:S04]  /*2b90*/  IMAD.HI.U32 R3, R0, R8, RZ ;  /* 0x0000000800037227 */ /* 0x000fc800078e00ff */
[----:B------:R-:W-:Y:S02]  /*2ba0*/  IMAD.MOV R29, RZ, RZ, -R29 ;  /* 0x000000ffff1d7224 */ /* 0x000fe400078e0a1d */
[----:B------:R-:W-:Y:S02]  /*2bb0*/  IMAD.MOV R3, RZ, RZ, -R3 ;  /* 0x000000ffff037224 */ /* 0x000fe400078e0a03 */
[C---:B------:R-:W-:Y:S01]  /*2bc0*/  IMAD R4, R7.reuse, R29, R4 ;  /* 0x0000001d07047224 */ /* 0x040fe200078e0204 */
[----:B------:R-:W-:Y:S01]  /*2bd0*/  IABS R29, R26 ;  /* 0x0000001a001d7213 */ /* 0x000fe20000000000 */
[----:B------:R-:W-:Y:S01]  /*2be0*/  IMAD R3, R7, R3, R8 ;  /* 0x0000000307037224 */ /* 0x000fe200078e0208 */
[----:B------:R-:W-:Y:S01]  /*2bf0*/  LOP3.LUT R8, R26, 0x28, RZ, 0xfc, !PT ;  /* 0x000000281a087812 */ /* 0x000fe200078efcff */
[--C-:B------:R-:W-:Y:S01]  /*2c00*/  @!P5 IMAD.IADD R25, R25, 0x1, -R7.reuse ;  /* 0x000000011919d824 */ /* 0x100fe200078e0a07 */
[C---:B------:R-:W-:Y:S01]  /*2c10*/  ISETP.GT.U32.AND P5, PT, R7.reuse, R4, PT ;  /* 0x000000040700720c */ /* 0x040fe20003fa4070 */
[--C-:B------:R-:W-:Y:S01]  /*2c20*/  @!P4 IMAD.IADD R24, R24, 0x1, -R7.reuse ;  /* 0x000000011818c824 */ /* 0x100fe200078e0a07 */
[----:B------:R-:W-:Y:S01]  /*2c30*/  ISETP.GT.U32.AND P4, PT, R7, R3, PT ;  /* 0x000000030700720c */ /* 0x000fe20003f84070 */
[--C-:B------:R-:W-:Y:S01]  /*2c40*/  @!P2 IMAD.IADD R23, R23, 0x1, -R7.reuse ;  /* 0x000000011717a824 */ /* 0x100fe200078e0a07 */
[----:B------:R-:W-:Y:S01]  /*2c50*/  ISETP.GE.AND P2, PT, R8, RZ, PT ;  /* 0x000000ff0800720c */ /* 0x000fe20003f46270 */
[----:B------:R-:W-:-:S02]  /*2c60*/  @!P1 IMAD.IADD R6, R6, 0x1, -R7 ;  /* 0x0000000106069824 */ /* 0x000fc400078e0a07 */
[----:B------:R-:W-:Y:S01]  /*2c70*/  @!P0 IMAD.IADD R5, R5, 0x1, -R7 ;  /* 0x0000000105058824 */ /* 0x000fe200078e0a07 */
[----:B------:R-:W-:Y:S01]  /*2c80*/  LOP3.LUT R7, R26, 0x10, RZ, 0xfc, !PT ;  /* 0x000000101a077812 */ /* 0x000fe200078efcff */
[----:B0-----:R-:W-:-:S04]  /*2c90*/  IMAD.HI.U32 R10, R0, R2, RZ ;  /* 0x00000002000a7227 */ /* 0x001fc800078e00ff */
[----:B------:R-:W-:Y:S01]  /*2ca0*/  IMAD.HI.U32 R8, R0, R29, RZ ;  /* 0x0000001d00087227 */ /* 0x000fe200078e00ff */
[----:B------:R-:W-:Y:S02]  /*2cb0*/  LOP3.LUT R0, R26, 0x20, RZ, 0xfc, !PT ;  /* 0x000000201a007812 */ /* 0x000fe400078efcff */
[----:B------:R-:W-:Y:S02]  /*2cc0*/  ISETP.GE.AND P0, PT, R7, RZ, PT ;  /* 0x000000ff0700720c */ /* 0x000fe40003f06270 */
[----:B------:R-:W-:Y:S02]  /*2cd0*/  IABS R7, c[0x0][0x17c] ;  /* 0x00005f0000077a13 */ /* 0x000fe40000000000 */
[----:B------:R-:W-:Y:S01]  /*2ce0*/  ISETP.GE.AND P1, PT, R0, RZ, PT ;  /* 0x000000ff0000720c */ /* 0x000fe20003f26270 */
[----:B------:R-:W-:Y:S02]  /*2cf0*/  IMAD.MOV R0, RZ, RZ, -R10 ;  /* 0x000000ffff007224 */ /* 0x000fe400078e0a0a */
[----:B------:R-:W-:Y:S01]  /*2d00*/  @!P5 IMAD.IADD R4, R4, 0x1, -R7 ;  /* 0x000000010404d824 */ /* 0x000fe200078e0a07 */
[----:B------:R-:W-:Y:S01]  /*2d10*/  LOP3.LUT R7, R26, 0x8, RZ, 0xfc, !PT ;  /* 0x000000081a077812 */ /* 0x000fe200078efcff */
[----:B------:R-:W-:Y:S01]  /*2d20*/  IMAD.MOV R8, RZ, RZ, -R8 ;  /* 0x000000ffff087224 */ /* 0x000fe200078e0a08 */
[----:B------:R-:W2:Y:S02]  /*2d30*/  LDL.LU R10, [R1+0xfc4] ;  /* 0x000fc400010a7983 */ /* 0x000ea40000300800 */
[----:B------:R-:W-:-:S02]  /*2d40*/  ISETP.GE.AND P5, PT, R7, RZ, PT ;  /* 0x000000ff0700720c */ /* 0x000fc40003fa6270 */
[----:B------:R-:W-:-:S03]  /*2d50*/  IABS R7, c[0x0][0x17c] ;  /* 0x00005f0000077a13 */ /* 0x000fc60000000000 */
[----:B------:R-:W-:Y:S01]  /*2d60*/  @!P1 IMAD.MOV R18, RZ, RZ, -R18 ;  /* 0x000000ffff129224 */ /* 0x000fe200078e0a12 */
[----:B------:R-:W-:Y:S01]  /*2d70*/  ISETP.GT.U32.AND P1, PT, R7, R6, PT ;  /* 0x000000060700720c */ /* 0x000fe20003f24070 */
[----:B------:R-:W-:Y:S02]  /*2d80*/  @!P4 IMAD.IADD R3, R3, 0x1, -R7 ;  /* 0x000000010303c824 */ /* 0x000fe400078e0a07 */
[C---:B------:R-:W-:Y:S02]  /*2d90*/  IMAD R2, R7.reuse, R0, R2 ;  /* 0x0000000007027224 */ /* 0x040fe400078e0202 */
[C---:B------:R-:W-:Y:S02]  /*2da0*/  IMAD R0, R7.reuse, R8, R29 ;  /* 0x0000000807007224 */ /* 0x040fe400078e021d */
[----:B------:R-:W-:Y:S01]  /*2db0*/  @!P5 IMAD.MOV R20, RZ, RZ, -R20 ;  /* 0x000000ffff14d224 */ /* 0x000fe200078e0a14 */
[C---:B------:R-:W-:Y:S01]  /*2dc0*/  ISETP.GT.U32.AND P5, PT, R7.reuse, R3, PT ;  /* 0x000000030700720c */ /* 0x040fe20003fa4070 */
[----:B------:R-:W-:Y:S01]  /*2dd0*/  @!P0 IMAD.MOV R19, RZ, RZ, -R19 ;  /* 0x000000ffff138224 */ /* 0x000fe200078e0a13 */
[C---:B------:R-:W-:Y:S01]  /*2de0*/  ISETP.GT.U32.AND P0, PT, R7.reuse, R5, PT ;  /* 0x000000050700720c */ /* 0x040fe20003f04070 */
[----:B------:R-:W-:Y:S01]  /*2df0*/  @!P2 IMAD.MOV R12, RZ, RZ, -R12 ;  /* 0x000000ffff0ca224 */ /* 0x000fe200078e0a0c */
[C---:B------:R-:W-:Y:S01]  /*2e00*/  ISETP.GT.U32.AND P2, PT, R7.reuse, R24, PT ;  /* 0x000000180700720c */ /* 0x040fe20003f44070 */
[----:B------:R-:W-:Y:S01]  /*2e10*/  @!P6 IMAD.MOV R25, RZ, RZ, -R25 ;  /* 0x000000ffff19e224 */ /* 0x000fe200078e0a19 */
[C---:B------:R-:W-:Y:S01]  /*2e20*/  ISETP.GT.U32.AND P4, PT, R7.reuse, R4, PT ;  /* 0x000000040700720c */ /* 0x040fe20003f84070 */
[----:B------:R-:W-:Y:S01]  /*2e30*/  @!P1 IMAD.IADD R6, R6, 0x1, -R7 ;  /* 0x0000000106069824 */ /* 0x000fe200078e0a07 */
[C---:B------:R-:W-:Y:S01]  /*2e40*/  ISETP.GT.U32.AND P6, PT, R7.reuse, R2, PT ;  /* 0x000000020700720c */ /* 0x040fe20003fc4070 */
[----:B------:R-:W-:Y:S01]  /*2e50*/  @!P3 IMAD.MOV R23, RZ, RZ, -R23 ;  /* 0x000000ffff17b224 */ /* 0x000fe200078e0a17 */
[----:B------:R-:W-:Y:S01]  /*2e60*/  ISETP.GT.U32.AND P1, PT, R7, R0, PT ;  /* 0x000000000700720c */ /* 0x000fe20003f24070 */
[----:B------:R-:W3:Y:S01]  /*2e70*/  LDL.LU R8, [R1+0xfc0] ;  /* 0x000fc00001087983 */ /* 0x000ee20000300800 */
[----:B------:R-:W-:Y:S01]  /*2e80*/  ISETP.GE.AND P3, PT, R28, RZ, PT ;  /* 0x000000ff1c00720c */ /* 0x000fe20003f66270 */
[----:B------:R-:W-:Y:S01]  /*2e90*/  @!P5 IMAD.IADD R3, R3, 0x1, -R7 ;  /* 0x000000010303d824 */ /* 0x000fe200078e0a07 */
[----:B------:R-:W-:Y:S01]  /*2ea0*/  ISETP.GE.AND P5, PT, R13, RZ, PT ;  /* 0x000000ff0d00720c */ /* 0x000fe20003fa6270 */
[----:B------:R-:W-:-:S02]  /*2eb0*/  IMAD.SHL.U32 R13, R17, 0x2, RZ ;  /* 0x00000002110d7824 */ /* 0x000fc400078e00ff */
[--C-:B------:R-:W-:Y:S01]  /*2ec0*/  @!P0 IMAD.IADD R5, R5, 0x1, -R7.reuse ;  /* 0x0000000105058824 */ /* 0x100fe200078e0a07 */
[----:B------:R-:W-:Y:S01]  /*2ed0*/  ISETP.GE.AND P0, PT, R16, RZ, PT ;  /* 0x000000ff1000720c */ /* 0x000fe20003f06270 */
[--C-:B------:R-:W-:Y:S01]  /*2ee0*/  @!P2 IMAD.IADD R24, R24, 0x1, -R7.reuse ;  /* 0x000000011818a824 */ /* 0x100fe200078e0a07 */
[----:B------:R-:W-:Y:S01]  /*2ef0*/  LOP3.LUT R16, R13, 0x10, RZ, 0xc0, !PT ;  /* 0x000000100d107812 */ /* 0x000fe200078ec0ff */
[--C-:B------:R-:W-:Y:S01]  /*2f00*/  @!P4 IMAD.IADD R4, R4, 0x1, -R7.reuse ;  /* 0x000000010404c824 */ /* 0x100fe200078e0a07 */
[----:B------:R-:W-:Y:S01]  /*2f10*/  ISETP.GE.AND P4, PT, R14, RZ, PT ;  /* 0x000000ff0e00720c */ /* 0x000fe20003f86270 */
[--C-:B------:R-:W-:Y:S01]  /*2f20*/  @!P6 IMAD.IADD R2, R2, 0x1, -R7.reuse ;  /* 0x000000010202e824 */ /* 0x100fe200078e0a07 */
[----:B------:R-:W-:Y:S01]  /*2f30*/  LOP3.LUT R14, R17, 0xc0, RZ, 0xc0, !PT ;  /* 0x000000c0110e7812 */ /* 0x000fe200078ec0ff */
[----:B------:R-:W-:Y:S01]  /*2f40*/  @!P1 IMAD.IADD R0, R0, 0x1, -R7 ;  /* 0x0000000100009824 */ /* 0x000fe200078e0a07 */
[----:B------:R-:W-:Y:S01]  /*2f50*/  ISETP.GE.AND P2, PT, R27, RZ, PT ;  /* 0x000000ff1b00720c */ /* 0x000fe20003f46270 */
[----:B------:R-:W-:Y:S01]  /*2f60*/  @!P3 IMAD.MOV R24, RZ, RZ, -R24 ;  /* 0x000000ffff18b224 */ /* 0x000fe200078e0a18 */
[----:B------:R-:W-:Y:S01]  /*2f70*/  ISETP.GT.U32.AND P1, PT, R7, R2, PT ;  /* 0x000000020700720c */ /* 0x000fe20003f24070 */
[----:B------:R-:W-:Y:S01]  /*2f80*/  IMAD.SHL.U32 R29, R17, 0x8, RZ ;  /* 0x00000008111d7824 */ /* 0x000fe200078e00ff */
[----:B------:R-:W-:-:S02]  /*2f90*/  ISETP.GT.U32.AND P3, PT, R7, R0, PT ;  /* 0x000000000700720c */ /* 0x000fc40003f64070 */
[----:B------:R-:W-:Y:S02]  /*2fa0*/  LEA.HI R7, R14, R16, RZ, 0x1f ;  /* 0x000000100e077211 */ /* 0x000fe400078ff8ff */
[----:B------:R-:W4:Y:S01]  /*2fb0*/  LDL.LU R16, [R1+0x1c] ;  /* 0x00001c0001107983 */ /* 0x000f220000300800 */
[----:B------:R-:W-:Y:S02]  /*2fc0*/  ISETP.GE.AND P6, PT, R11, RZ, PT ;  /* 0x000000ff0b00720c */ /* 0x000fe40003fc6270 */
[----:B------:R-:W-:Y:S01]  /*2fd0*/  LOP3.LUT R11, R17, 0x7, RZ, 0xc0, !PT ;  /* 0x00000007110b7812 */ /* 0x000fe200078ec0ff */
[----:B------:R-:W2:Y:S01]  /*2fe0*/  LDL.LU R14, [R1+0x18] ;  /* 0x00001800010e7983 */ /* 0x000ea20000300800 */
[----:B------:R-:W-:-:S03]  /*2ff0*/  LOP3.LUT R29, R29, 0x30, RZ, 0xc0, !PT ;  /* 0x000000301d1d7812 */ /* 0x000fc600078ec0ff */
[----:B------:R-:W3:Y:S02]  /*3000*/  LDL.LU R27, [R1+0x14] ;  /* 0x00001400011b7983 */ /* 0x000ee40000300800 */
[----:B------:R-:W-:Y:S02]  /*3010*/  IMAD R29, R11, 0x40, R29 ;  /* 0x000000400b1d7824 */ /* 0x000fe400078e021d */
[----:B------:R-:W3:Y:S03]  /*3020*/  LDL.LU R28, [R1+0x8] ;  /* 0x00000800011c7983 */ /* 0x000ee60000300800 */
[----:B------:R-:W-:Y:S01]  /*3030*/  LOP3.LUT R29, R29, 0x30, R13, 0x78, !PT ;  /* 0x000000301d1d7812 */ /* 0x000fe200078e780d */
[----:B------:R-:W-:Y:S01]  /*3040*/  IMAD R29, R11, 0x410, RZ ;  /* 0x000004100b1d7824 */ /* 0x000fe200078e02ff */
[----:B------:R-:W3:Y:S01]  /*3050*/  LDL.LU R13, [R1+0xfbc] ;  /* 0x000fbc00010d7983 */ /* 0x000ee20000300800 */
[----:B------:R-:W-:-:S03]  /*3060*/  IMAD.SHL.U32 R17, R17, 0x200, RZ ;  /* 0x0000020011117824 */ /* 0x000fc600078e00ff */
[----:B------:R-:W-:Y:S02]  /*3070*/  LOP3.LUT R29, R29, R7, RZ, 0x3c, !PT ;  /* 0x000000071d1d7212 */ /* 0x000fe400078e3cff */
[----:B------:R-:W-:Y:S02]  /*3080*/  IABS R7, c[0x0][0x17c] ;  /* 0x00005f0000077a13 */ /* 0x000fe40000000000 */
[----:B------:R-:W-:-:S03]  /*3090*/  LOP3.LUT R17, R17, 0x2000, RZ, 0xc0, !PT ;  /* 0x0000200011117812 */ /* 0x000fc600078ec0ff */
[----:B------:R-:W-:Y:S02]  /*30a0*/  @!P1 IMAD.IADD R2, R2, 0x1, -R7 ;  /* 0x0000000102029824 */ /* 0x000fe400078e0a07 */
[----:B------:R-:W0:Y:S01]  /*30b0*/  S2R R7, SR_TID.X ;  /* 0x0000000000077919 */ /* 0x000e220000002100 */
[----:B------:R-:W-:-:S06]  /*30c0*/  IMAD.IADD R29, R17, 0x1, R29 ;  /* 0x00000001111d7824 */ /* 0x000fcc00078e021d */
[----:B------:R-:W1:Y:S01]  /*30d0*/  S2R R29, SR_TID.X ;  /* 0x00000000001d7919 */ /* 0x000e620000002100 */
[----:B------:R-:W-:Y:S01]  /*30e0*/  ISETP.GE.AND P1, PT, R26, RZ, PT ;  /* 0x000000ff1a00720c */ /* 0x000fe20003f26270 */
[C---:B0-----:R-:W-:Y:S02]  /*30f0*/  IMAD.SHL.U32 R26, R7.reuse, 0x2, RZ ;  /* 0x00000002071a7824 */ /* 0x041fe400078e00ff */
[----:B------:R-:W-:-:S05]  /*3100*/  IMAD.SHL.U32 R7, R7, 0x8, RZ ;  /* 0x0000000807077824 */ /* 0x000fca00078e00ff */
[----:B------:R-:W-:Y:S01]  /*3110*/  LOP3.LUT R7, R7, 0x30, RZ, 0xc0, !PT ;  /* 0x0000003007077812 */ /* 0x000fe200078ec0ff */
[----:B-1----:R-:W-:-:S04]  /*3120*/  IMAD.SHL.U32 R29, R29, 0x10, RZ ;  /* 0x000000101d1d7824 */ /* 0x002fc800078e00ff */
[----:B------:R-:W-:Y:S01]  /*3130*/  IMAD R7, R11, 0x40, R7 ;  /* 0x000000400b077824 */ /* 0x000fe200078e0207 */
[----:B------:R-:W-:Y:S01]  /*3140*/  LOP3.LUT R29, R29, 0x200, RZ, 0xc0, !PT ;  /* 0x000002001d1d7812 */ /* 0x000fe200078ec0ff */
[----:B------:R-:W3:Y:S03]  /*3150*/  LDL.LU R11, [R1+0xfb8] ;  /* 0x000fb800010b7983 */ /* 0x000ee60000300800 */
[----:B------:R-:W-:Y:S02]  /*3160*/  LOP3.LUT R7, R7, 0x30, R26, 0x78, !PT ;  /* 0x0000003007077812 */ /* 0x000fe400078e781a */
[----:B------:R-:W3:Y:S03]  /*3170*/  LDL.LU R26, [R1] ;  /* 0x00000000011a7983 */ /* 0x000ee60000300800 */
[----:B------:R-:W-:Y:S01]  /*3180*/  IMAD.IADD R29, R29, 0x1, R7 ;  /* 0x000000011d1d7824 */ /* 0x000fe200078e0207 */
[----:B------:R-:W-:Y:S01]  /*3190*/  IABS R7, c[0x0][0x17c] ;  /* 0x00005f0000077a13 */ /* 0x000fe20000000000 */
[----:B------:R-:W3:Y:S04]  /*31a0*/  LDL.LU R17, [R1+0xfb4] ;  /* 0x000fb40001117983 */ /* 0x000ee80000300800 */
[----:B------:R-:W-:Y:S01]  /*31b0*/  @!P3 IMAD.IADD R0, R0, 0x1, -R7 ;  /* 0x000000010000b824 */ /* 0x000fe200078e0a07 */
[----:B------:R-:W-:-:S02]  /*31c0*/  ISETP.NE.AND P3, PT, RZ, c[0x0][0x17c], PT ;  /* 0x00005f00ff007a0c */ /* 0x000fc40003f65270 */
[----:B------:R-:W-:Y:S01]  /*31d0*/  LOP3.LUT R7, RZ, c[0x0][0x17c], RZ, 0x33, !PT ;  /* 0x00005f00ff077a12 */ /* 0x000fe200078e33ff */
[----:B------:R0:W-:Y:S04]  /*31e0*/  STL [R1+0xf6c], R29 ;  /* 0x000f6c1d01007387 */ /* 0x0001e80000100800 */
[----:B0-----:R-:W3:Y:S01]  /*31f0*/  LDL.LU R29, [R1+0x4] ;  /* 0x00000400011d7983 */ /* 0x001ee20000300800 */
[C---:B----4-:R-:W-:Y:S02]  /*3200*/  SEL R16, R7.reuse, R16, !P3 ;  /* 0x0000001007107207 */ /* 0x050fe40005800000 */
[----:B--2---:R-:W-:-:S03]  /*3210*/  SEL R14, R7, R14, !P3 ;  /* 0x0000000e070e7207 */ /* 0x004fc60005800000 */
[----:B------:R0:W-:Y:S01]  /*3220*/  STL [R1+0x1c], R16 ;  /* 0x00001c1001007387 */ /* 0x0001e20000100800 */
[C---:B---3--:R-:W-:Y:S02]  /*3230*/  SEL R27, R7.reuse, R27, !P3 ;  /* 0x0000001b071b7207 */ /* 0x048fe40005800000 */
[----:B------:R-:W-:Y:S01]  /*3240*/  SEL R28, R7, R28, !P3 ;  /* 0x0000001c071c7207 */ /* 0x000fe20005800000 */
[----:B0-----:R-:W2:Y:S04]  /*3250*/  LDL.LU R16, [R1+0xfb0] ;  /* 0x000fb00001107983 */ /* 0x001ea80000300800 */
[----:B------:R0:W-:Y:S04]  /*3260*/  STL [R1+0x10], R14 ;  /* 0x0000100e01007387 */ /* 0x0001e80000100800 */
[----:B0-----:R-:W3:Y:S04]  /*3270*/  LDL.LU R14, [R1+0xfac] ;  /* 0x000fac00010e7983 */ /* 0x001ee80000300800 */
[----:B------:R0:W-:Y:S04]  /*3280*/  STL [R1+0xc], R27 ;  /* 0x00000c1b01007387 */ /* 0x0001e80000100800 */
[----:B0-----:R-:W4:Y:S04]  /*3290*/  LDL.LU R27, [R1+0xfa8] ;  /* 0x000fa800011b7983 */ /* 0x001f280000300800 */
[----:B------:R0:W-:Y:S04]  /*32a0*/  STL [R1+0x8], R28 ;  /* 0x0000081c01007387 */ /* 0x0001e80000100800 */
[----:B0-----:R-:W4:Y:S01]  /*32b0*/  LDL.LU R28, [R1+0xfa4] ;  /* 0x000fa400011c7983 */ /* 0x001f220000300800 */
[----:B------:R-:W-:-:S02]  /*32c0*/  @!P2 IMAD.MOV R6, RZ, RZ, -R6 ;  /* 0x000000ffff06a224 */ /* 0x000fc400078e0a06 */
[----:B------:R-:W-:Y:S02]  /*32d0*/  @!P0 IMAD.MOV R5, RZ, RZ, -R5 ;  /* 0x000000ffff058224 */ /* 0x000fe400078e0a05 */
[----:B------:R-:W-:Y:S02]  /*32e0*/  @!P4 IMAD.MOV R4, RZ, RZ, -R4 ;  /* 0x000000ffff04c224 */ /* 0x000fe400078e0a04 */
[----:B------:R-:W-:Y:S02]  /*32f0*/  @!P5 IMAD.MOV R3, RZ, RZ, -R3 ;  /* 0x000000ffff03d224 */ /* 0x000fe400078e0a03 */
[----:B------:R-:W-:Y:S02]  /*3300*/  @!P6 IMAD.MOV R2, RZ, RZ, -R2 ;  /* 0x000000ffff02e224 */ /* 0x000fe400078e0a02 */
[----:B------:R-:W-:Y:S01]  /*3310*/  @!P1 IMAD.MOV R0, RZ, RZ, -R0 ;  /* 0x000000ffff009224 */ /* 0x000fe200078e0a00 */
[C---:B------:R-:W-:Y:S02]  /*3320*/  SEL R11, R7.reuse, R11, !P3 ;  /* 0x0000000b070b7207 */ /* 0x040fe40005800000 */
[----:B------:R-:W-:-:S02]  /*3330*/  SEL R13, R7, R13, !P3 ;  /* 0x0000000d070d7207 */ /* 0x000fc40005800000 */
[C---:B------:R-:W-:Y:S02]  /*3340*/  SEL R8, R7.reuse, R8, !P3 ;  /* 0x0000000807087207 */ /* 0x040fe40005800000 */
[C---:B------:R-:W-:Y:S02]  /*3350*/  SEL R10, R7.reuse, R10, !P3 ;  /* 0x0000000a070a7207 */ /* 0x040fe40005800000 */
[C---:B------:R-:W-:Y:S02]  /*3360*/  SEL R9, R7.reuse, R9, !P3 ;  /* 0x0000000907097207 */ /* 0x040fe40005800000 */
[C---:B------:R-:W-:Y:S02]  /*3370*/  SEL R17, R7.reuse, R17, !P3 ;  /* 0x0000001107117207 */ /* 0x040fe40005800000 */
[C---:B------:R-:W-:Y:S02]  /*3380*/  SEL R22, R7.reuse, R22, !P3 ;  /* 0x0000001607167207 */ /* 0x040fe40005800000 */
[----:B------:R-:W-:-:S02]  /*3390*/  SEL R15, R7, R15, !P3 ;  /* 0x0000000f070f7207 */ /* 0x000fc40005800000 */
[C---:B------:R-:W-:Y:S02]  /*33a0*/  SEL R21, R7.reuse, R21, !P3 ;  /* 0x0000001507157207 */ /* 0x040fe40005800000 */
[----:B------:R-:W-:-:S05]  /*33b0*/  SEL R29, R7, R29, !P3 ;  /* 0x0000001d071d7207 */ /* 0x000fca0005800000 */
[----:B------:R0:W-:Y:S01]  /*33c0*/  STL [R1+0x4], R29 ;  /* 0x0000041d01007387 */ /* 0x0001e20000100800 */
[C---:B------:R-:W-:Y:S02]  /*33d0*/  SEL R12, R7.reuse, R12, !P3 ;  /* 0x0000000c070c7207 */ /* 0x040fe40005800000 */
[C---:B------:R-:W-:Y:S02]  /*33e0*/  SEL R18, R7.reuse, R18, !P3 ;  /* 0x0000001207127207 */ /* 0x040fe40005800000 */
[C---:B------:R-:W-:Y:S02]  /*33f0*/  SEL R19, R7.reuse, R19, !P3 ;  /* 0x0000001307137207 */ /* 0x040fe40005800000 */
[C---:B0-----:R-:W-:Y:S02]  /*3400*/  SEL R29, R7.reuse, R26, !P3 ;  /* 0x0000001a071d7207 */ /* 0x041fe40005800000 */
[C---:B------:R-:W-:Y:S02]  /*3410*/  SEL R20, R7.reuse, R20, !P3 ;  /* 0x0000001407147207 */ /* 0x040fe40005800000 */
[C---:B------:R-:W-:Y:S01]  /*3420*/  SEL R25, R7.reuse, R25, !P3 ;  /* 0x0000001907197207 */ /* 0x040fe20005800000 */
[----:B------:R0:W-:Y:S01]  /*3430*/  STL [R1+0xf8c], R29 ;  /* 0x000f8c1d01007387 */ /* 0x0001e20000100800 */
[----:B------:R-:W-:-:S02]  /*3440*/  SEL R23, R7, R23, !P3 ;  /* 0x0000001707177207 */ /* 0x000fc40005800000 */
[C---:B------:R-:W-:Y:S02]  /*3450*/  SEL R24, R7.reuse, R24, !P3 ;  /* 0x0000001807187207 */ /* 0x040fe40005800000 */
[C---:B------:R-:W-:Y:S02]  /*3460*/  SEL R6, R7.reuse, R6, !P3 ;  /* 0x0000000607067207 */ /* 0x040fe40005800000 */
[C---:B------:R-:W-:Y:S02]  /*3470*/  SEL R5, R7.reuse, R5, !P3 ;  /* 0x0000000507057207 */ /* 0x040fe40005800000 */
[C---:B------:R-:W-:Y:S02]  /*3480*/  SEL R4, R7.reuse, R4, !P3 ;  /* 0x0000000407047207 */ /* 0x040fe40005800000 */
[C---:B------:R-:W-:Y:S02]  /*3490*/  SEL R3, R7.reuse, R3, !P3 ;  /* 0x0000000307037207 */ /* 0x040fe40005800000 */
[----:B------:R-:W-:-:S02]  /*34a0*/  SEL R2, R7, R2, !P3 ;  /* 0x0000000207027207 */ /* 0x000fc40005800000 */
[C---:B--2---:R-:W-:Y:S02]  /*34b0*/  SEL R16, R7.reuse, R16, !P3 ;  /* 0x0000001007107207 */ /* 0x044fe40005800000 */
[C---:B---3--:R-:W-:Y:S02]  /*34c0*/  SEL R14, R7.reuse, R14, !P3 ;  /* 0x0000000e070e7207 */ /* 0x048fe40005800000 */
[C---:B----4-:R-:W-:Y:S02]  /*34d0*/  SEL R27, R7.reuse, R27, !P3 ;  /* 0x0000001b071b7207 */ /* 0x050fe40005800000 */
[C---:B------:R-:W-:Y:S02]  /*34e0*/  SEL R26, R7.reuse, R28, !P3 ;  /* 0x0000001c071a7207 */ /* 0x040fe40005800000 */
[----:B------:R-:W-:Y:S01]  /*34f0*/  SEL R7, R7, R0, !P3 ;  /* 0x0000000007077207 */ /* 0x000fe20005800000 */
[----:B------:R-:W-:Y:S02]  /*3500*/  IMAD.MOV.U32 R0, RZ, RZ, c[0x0][0x180] ;  /* 0x00006000ff007624 */ /* 0x000fe400078e00ff */
[----:B------:R-:W-:Y:S04]  /*3510*/  STL [R1+0xf90], R26 ;  /* 0x000f901a01007387 */ /* 0x000fe80000100800 */
[----:B------:R-:W-:Y:S04]  /*3520*/  STL [R1+0xf94], R27 ;  /* 0x000f941b01007387 */ /* 0x000fe80000100800 */
[----:B------:R1:W-:Y:S04]  /*3530*/  STL [R1+0xf98], R14 ;  /* 0x000f980e01007387 */ /* 0x0003e80000100800 */
[----:B------:R-:W-:Y:S04]  /*3540*/  STL [R1+0xf9c], R16 ;  /* 0x000f9c1001007387 */ /* 0x000fe80000100800 */
[----:B------:R-:W-:Y:S04]  /*3550*/  STL [R1+0xfa0], R17 ;  /* 0x000fa01101007387 */ /* 0x000fe80000100800 */
[----:B------:R2:W-:Y:S04]  /*3560*/  STL [R1+0xf70], R0 ;  /* 0x000f700001007387 */ /* 0x0005e80000100800 */
[----:B------:R-:W-:Y:S04]  /*3570*/  STL [R1+0x680], RZ ;  /* 0x000680ff01007387 */ /* 0x000fe80000100800 */
        /* <DEDUP_REMOVED lines=511> */
[----:B------:R-:W3:Y:S04]  /*5570*/  LDL.LU R28, [R1+0x44] ;  /* 0x00004400011c7983 */ /* 0x000ee80000300800 */
[----:B0-----:R-:W0:Y:S04]  /*5580*/  S2R R29, SR_TID.X ;  /* 0x00000000001d7919 */ /* 0x001e280000002100 */
[----:B-1----:R-:W4:Y:S04]  /*5590*/  LDL.LU R14, [R1+0x4c] ;  /* 0x00004c00010e7983 */ /* 0x002f280000300800 */
[----:B--2---:R-:W2:Y:S04]  /*55a0*/  LDL.LU R0, [R1+0x48] ;  /* 0x0000480001007983 */ /* 0x004ea80000300800 */
[----:B------:R-:W2:Y:S04]  /*55b0*/  LDL.LU R27, [R1+0x1c] ;  /* 0x00001c00011b7983 */ /* 0x000ea80000300800 */
[----:B------:R-:W2:Y:S01]  /*55c0*/  LDL.LU R26, [R1+0x10] ;  /* 0x00001000011a7983 */ /* 0x000ea20000300800 */
[----:B0-----:R-:W-:-:S05]  /*55d0*/  LOP3.LUT R29, R29, 0xff, RZ, 0xc0, !PT ;  /* 0x000000ff1d1d7812 */ /* 0x001fca00078ec0ff */
[----:B------:R-:W-:Y:S02]  /*55e0*/  IMAD.SHL.U32 R16, R29, 0x2, RZ ;  /* 0x000000021d107824 */ /* 0x000fe400078e00ff */
[----:B------:R-:W2:Y:S03]  /*55f0*/  LDL.LU R29, [R1+0xc] ;  /* 0x00000c00011d7983 */ /* 0x000ea60000300800 */
[C---:B------:R-:W-:Y:S02]  /*5600*/  LOP3.LUT R17, R16.reuse, 0x10, RZ, 0x3c, !PT ;  /* 0x0000001010117812 */ /* 0x040fe400078e3cff */
[C---:B------:R-:W-:Y:S02]  /*5610*/  LOP3.LUT R17, R16.reuse, 0x20, RZ, 0x3c, !PT ;  /* 0x0000002010117812 */ /* 0x040fe400078e3cff */
[C---:B------:R-:W-:Y:S02]  /*5620*/  LOP3.LUT R17, R16.reuse, 0x30, RZ, 0x3c, !PT ;  /* 0x0000003010117812 */ /* 0x040fe400078e3cff */
[----:B------:R-:W-:-:S02]  /*5630*/  LOP3.LUT R17, R16, 0x40, RZ, 0x3c, !PT ;  /* 0x0000004010117812 */ /* 0x000fc400078e3cff */
[C---:B------:R-:W-:Y:S02]  /*5640*/  LOP3.LUT R17, R16.reuse, 0x50, RZ, 0x3c, !PT ;  /* 0x0000005010117812 */ /* 0x040fe400078e3cff */
[C---:B------:R-:W-:Y:S02]  /*5650*/  LOP3.LUT R17, R16.reuse, 0x60, RZ, 0x3c, !PT ;  /* 0x0000006010117812 */ /* 0x040fe400078e3cff */
[----:B------:R-:W-:-:S06]  /*5660*/  LOP3.LUT R17, R16, 0x70, RZ, 0x3c, !PT ;  /* 0x0000007010117812 */ /* 0x000fcc00078e3cff */
[----:B------:R-:W2:Y:S01]  /*5670*/  LDL.LU R17, [R1+0xfa0] ;  /* 0x000fa00001117983 */ /* 0x000ea20000300800 */
[----:B---3--:R-:W-:-:S05]  /*5680*/  SHF.R.S32.HI R28, RZ, 0x5, R28 ;  /* 0x00000005ff1c7819 */ /* 0x008fca000001141c */
[----:B------:R0:W-:Y:S04]  /*5690*/  STL [R1+0xf48], R28 ;  /* 0x000f481c01007387 */ /* 0x0001e80000100800 */
[----:B0-----:R-:W0:Y:S01]  /*56a0*/  S2R R28, SR_TID.X ;  /* 0x00000000001c7919 */ /* 0x001e220000002100 */
[----:B----4-:R-:W-:Y:S02]  /*56b0*/  IMAD R14, R14, c[0x0][0x184], RZ ;  /* 0x000061000e0e7a24 */ /* 0x010fe400078e02ff */
[----:B--2---:R-:W-:Y:S02]  /*56c0*/  IMAD R0, R0, c[0x0][0x184], RZ ;  /* 0x0000610000007a24 */ /* 0x004fe400078e02ff */
[----:B------:R-:W-:Y:S02]  /*56d0*/  IMAD R27, R27, c[0x0][0x190], RZ ;  /* 0x000064001b1b7a24 */ /* 0x000fe400078e02ff */
[----:B------:R-:W-:Y:S01]  /*56e0*/  IMAD R26, R26, c[0x0][0x190], RZ ;  /* 0x000064001a1a7a24 */ /* 0x000fe200078e02ff */
[----:B0-----:R-:W-:-:S04]  /*56f0*/  LOP3.LUT R28, R28, 0xc0, RZ, 0xc0, !PT ;  /* 0x000000c01c1c7812 */ /* 0x001fc800078ec0ff */
[----:B------:R-:W-:-:S04]  /*5700*/  SHF.R.U32.HI R28, RZ, 0x2, R28 ;  /* 0x00000002ff1c7819 */ /* 0x000fc8000001161c */
[----:B------:R-:W-:Y:S02]  /*5710*/  LOP3.LUT R28, R16, R28, RZ, 0x3c, !PT ;  /* 0x0000001c101c7212 */ /* 0x000fe400078e3cff */
[----:B------:R-:W2:Y:S04]  /*5720*/  LDL.LU R16, [R1+0xf9c] ;  /* 0x000f9c0001107983 */ /* 0x000ea80000300800 */
[----:B------:R0:W-:Y:S01]  /*5730*/  STL [R1+0xf74], R28 ;  /* 0x000f741c01007387 */ /* 0x0001e20000100800 */
[----:B------:R-:W-:-:S03]  /*5740*/  IMAD R29, R29, c[0x0][0x190], RZ ;  /* 0x000064001d1d7a24 */ /* 0x000fc600078e02ff */
[----:B0-----:R-:W3:Y:S04]  /*5750*/  LDL.LU R28, [R1+0x4] ;  /* 0x00000400011c7983 */ /* 0x001ee80000300800 */
[----:B------:R0:W-:Y:S04]  /*5760*/  STL [R1+0x20], R14 ;  /* 0x0000200e01007387 */ /* 0x0001e80000100800 */
[----:B0-----:R-:W4:Y:S04]  /*5770*/  LDL.LU R14, [R1+0xf98] ;  /* 0x000f9800010e7983 */ /* 0x001f280000300800 */
[----:B------:R0:W-:Y:S04]  /*5780*/  STL [R1+0xf78], R0 ;  /* 0x000f780001007387 */ /* 0x0001e80000100800 */
[----:B0-----:R-:W3:Y:S04]  /*5790*/  LDL.LU R0, [R1+0x8] ;  /* 0x0000080001007983 */ /* 0x001ee80000300800 */
[----:B------:R0:W-:Y:S04]  /*57a0*/  STL [R1+0x14], R27 ;  /* 0x0000141b01007387 */ /* 0x0001e80000100800 */
[----:B0-----:R-:W4:Y:S04]  /*57b0*/  LDL.LU R27, [R1+0xf94] ;  /* 0x000f9400011b7983 */ /* 0x001f280000300800 */
[----:B------:R0:W-:Y:S04]  /*57c0*/  STL [R1+0x10], R26 ;  /* 0x0000101a01007387 */ /* 0x0001e80000100800 */
[----:B0-----:R-:W4:Y:S04]  /*57d0*/  LDL.LU R26, [R1+0xf90] ;  /* 0x000f9000011a7983 */ /* 0x001f280000300800 */
[----:B------:R0:W-:Y:S04]  /*57e0*/  STL [R1+0xc], R29 ;  /* 0x00000c1d01007387 */ /* 0x0001e80000100800 */
[----:B0-----:R-:W4:Y:S01]  /*57f0*/  LDL.LU R29, [R1+0xf8c] ;  /* 0x000f8c00011d7983 */ /* 0x001f220000300800 */
[----:B------:R-:W-:-:S02]  /*5800*/  IMAD R17, R17, c[0x0][0x190], RZ ;  /* 0x0000640011117a24 */ /* 0x000fc400078e02ff */
[----:B--2---:R-:W-:Y:S02]  /*5810*/  IMAD R16, R16, c[0x0][0x190], RZ ;  /* 0x0000640010107a24 */ /* 0x004fe400078e02ff */
[----:B---3--:R-:W-:-:S05]  /*5820*/  IMAD R0, R0, c[0x0][0x190], RZ ;  /* 0x0000640000007a24 */ /* 0x008fca00078e02ff */
[----:B------:R0:W-:Y:S02]  /*5830*/  STL [R1+0x8], R0 ;  /* 0x0000080001007387 */ /* 0x0001e40000100800 */
[----:B0-----:R-:W-:Y:S02]  /*5840*/  IMAD R0, R28, c[0x0][0x190], RZ ;  /* 0x000064001c007a24 */ /* 0x001fe400078e02ff */
[----:B----4-:R-:W-:Y:S02]  /*5850*/  IMAD R27, R27, c[0x0][0x190], RZ ;  /* 0x000064001b1b7a24 */ /* 0x010fe400078e02ff */
[----:B------:R-:W-:-:S05]  /*5860*/  IMAD R28, R29, c[0x0][0x190], RZ ;  /* 0x000064001d1c7a24 */ /* 0x000fca00078e02ff */
[----:B------:R-:W-:Y:S04]  /*5870*/  STL [R1+0xf88], R28 ;  /* 0x000f881c01007387 */ /* 0x000fe80000100800 */
[----:B------:R0:W-:Y:S04]  /*5880*/  STL [R1+0xf84], R27 ;  /* 0x000f841b01007387 */ /* 0x0001e80000100800 */
[----:B0-----:R-:W2:Y:S04]  /*5890*/  LDL.LU R27, [R1+0x14] ;  /* 0x00001400011b7983 */ /* 0x001ea80000300800 */
[----:B------:R0:W-:Y:S04]  /*58a0*/  STL [R1+0xf7c], R16 ;  /* 0x000f7c1001007387 */ /* 0x0001e80000100800 */
[----:B0-----:R-:W3:Y:S04]  /*58b0*/  LDL.LU R16, [R1+0xc] ;  /* 0x00000c0001107983 */ /* 0x001ee80000300800 */
[----:B------:R0:W-:Y:S04]  /*58c0*/  STL [R1+0xf80], R17 ;  /* 0x000f801101007387 */ /* 0x0001e80000100800 */
[----:B0-----:R-:W4:Y:S01]  /*58d0*/  LDL.LU R17, [R1+0x10] ;  /* 0x0000100001117983 */ /* 0x001f220000300800 */
[----:B------:R-:W-:-:S03]  /*58e0*/  IMAD R29, R21, c[0x0][0x190], RZ ;  /* 0x00006400151d7a24 */ /* 0x000fc600078e02ff */
[----:B------:R-:W3:Y:S01]  /*58f0*/  LDL.LU R21, [R1+0x8] ;  /* 0x0000080001157983 */ /* 0x000ee20000300800 */
[----:B------:R-:W-:-:S05]  /*5900*/  IMAD R25, R25, c[0x0][0x190], RZ ;  /* 0x0000640019197a24 */ /* 0x000fca00078e02ff */
[----:B------:R-:W-:-:S05]  /*5910*/  LEA R28, P4, R25, c[0x0][0x168], 0x1 ;  /* 0x00005a00191c7a11 */ /* 0x000fca00078808ff */
[----:B------:R2:W-:Y:S01]  /*5920*/  STL [R1+0x5d8], R28 ;  /* 0x0005d81c01007387 */ /* 0x0005e20000100800 */
[----:B------:R-:W-:Y:S01]  /*5930*/  IMAD R23, R23, c[0x0][0x190], RZ ;  /* 0x0000640017177a24 */ /* 0x000fe200078e02ff */
[----:B--2---:R-:W-:-:S05]  /*5940*/  LEA R28, P3, R27, c[0x0][0x168], 0x1 ;  /* 0x00005a001b1c7a11 */ /* 0x004fca00078608ff */
[----:B------:R4:W-:Y:S02]  /*5950*/  STL [R1+0x5d0], R28 ;  /* 0x0005d01c01007387 */ /* 0x0009e40000100800 */
[----:B----4-:R-:W-:-:S05]  /*5960*/  LEA R28, P2, R17, c[0x0][0x168], 0x1 ;  /* 0x00005a00111c7a11 */ /* 0x010fca00078408ff */
[----:B------:R3:W-:Y:S02]  /*5970*/  STL [R1+0x588], R28 ;  /* 0x0005881c01007387 */ /* 0x0007e40000100800 */
[----:B---3--:R-:W-:-:S05]  /*5980*/  LEA R28, P1, R16, c[0x0][0x168], 0x1 ;  /* 0x00005a00101c7a11 */ /* 0x008fca00078208ff */
[----:B------:R0:W-:Y:S02]  /*5990*/  STL [R1+0x580], R28 ;  /* 0x0005801c01007387 */ /* 0x0001e40000100800 */
[----:B0-----:R-:W-:-:S05]  /*59a0*/  LEA R28, P0, R23, c[0x0][0x168], 0x1 ;  /* 0x00005a00171c7a11 */ /* 0x001fca00078008ff */
[----:B------:R0:W-:Y:S02]  /*59b0*/  STL [R1+0x578], R28 ;  /* 0x0005781c01007387 */ /* 0x0001e40000100800 */
[----:B0-----:R-:W-:-:S05]  /*59c0*/  LEA R28, P6, R21, c[0x0][0x168], 0x1 ;  /* 0x00005a00151c7a11 */ /* 0x001fca00078c08ff */
[----:B------:R0:W-:Y:S02]  /*59d0*/  STL [R1+0x570], R28 ;  /* 0x0005701c01007387 */ /* 0x0001e40000100800 */
[----:B0-----:R-:W-:-:S05]  /*59e0*/  LEA R28, P5, R0, c[0x0][0x168], 0x1 ;  /* 0x00005a00001c7a11 */ /* 0x001fca00078a08ff */
[----:B------:R0:W-:Y:S04]  /*59f0*/  STL [R1+0x568], R28 ;  /* 0x0005681c01007387 */ /* 0x0001e80000100800 */
[----:B0-----:R-:W2:Y:S01]  /*5a00*/  LDL.LU R28, [R1+0xf88] ;  /* 0x000f8800011c7983 */ /* 0x001ea20000300800 */
[----:B------:R-:W-:-:S05]  /*5a10*/  LEA.HI.X.SX32 R25, R25, c[0x0][0x16c], 0x1, P4 ;  /* 0x00005b0019197a11 */ /* 0x000fca00020f0eff */
[----:B------:R2:W-:Y:S01]  /*5a20*/  STL [R1+0x5d4], R25 ;  /* 0x0005d41901007387 */ /* 0x0005e20000100800 */
[----:B------:R-:W-:Y:S02]  /*5a30*/  IMAD R24, R24, c[0x0][0x190], RZ ;  /* 0x0000640018187a24 */ /* 0x000fe400078e02ff */
[----:B------:R-:W-:Y:S01]  /*5a40*/  IMAD R26, R26, c[0x0][0x190], RZ ;  /* 0x000064001a1a7a24 */ /* 0x000fe200078e02ff */
[----:B--2---:R-:W-:-:S05]  /*5a50*/  LEA R25, P4, R28, c[0x0][0x168], 0x1 ;  /* 0x00005a001c197a11 */ /* 0x004fca00078808ff */
[----:B------:R0:W-:Y:S02]  /*5a60*/  STL [R1+0x560], R25 ;  /* 0x0005601901007387 */ /* 0x0001e40000100800 */
[----:B0-----:R-:W-:Y:S02]  /*5a70*/  LEA.HI.X.SX32 R25, R27, c[0x0][0x16c], 0x1, P3 ;  /* 0x00005b001b197a11 */ /* 0x001fe400018f0eff */
[----:B------:R-:W2:Y:S04]  /*5a80*/  LDL.LU R27, [R1+0xf84] ;  /* 0x000f8400011b7983 */ /* 0x000ea80000300800 */
[----:B------:R0:W-:Y:S02]  /*5a90*/  STL [R1+0x58c], R25 ;  /* 0x00058c1901007387 */ /* 0x0001e40000100800 */
[----:B0-----:R-:W-:-:S05]  /*5aa0*/  LEA R25, P3, R24, c[0x0][0x168], 0x1 ;  /* 0x00005a0018197a11 */ /* 0x001fca00078608ff */
[----:B------:R0:W-:Y:S02]  /*5ab0*/  STL [R1+0x558], R25 ;  /* 0x0005581901007387 */ /* 0x0001e40000100800 */
[----:B0-----:R-:W-:Y:S02]  /*5ac0*/  LEA.HI.X.SX32 R25, R17, c[0x0][0x16c], 0x1, P2 ;  /* 0x00005b0011197a11 */ /* 0x001fe400010f0eff */
[----:B------:R-:W3:Y:S04]  /*5ad0*/  LDL.LU R17, [R1+0xf80] ;  /* 0x000f800001117983 */ /* 0x000ee80000300800 */
[----:B------:R0:W-:Y:S02]  /*5ae0*/  STL [R1+0x584], R25 ;  /* 0x0005841901007387 */ /* 0x0001e40000100800 */
[----:B0-----:R-:W-:-:S05]  /*5af0*/  LEA R25, P2, R26, c[0x0][0x168], 0x1 ;  /* 0x00005a001a197a11 */ /* 0x001fca00078408ff */
[----:B------:R0:W-:Y:S02]  /*5b00*/  STL [R1+0x550], R25 ;  /* 0x0005501901007387 */ /* 0x0001e40000100800 */
[----:B0-----:R-:W-:Y:S02]  /*5b10*/  LEA.HI.X.SX32 R25, R16, c[0x0][0x16c], 0x1, P1 ;  /* 0x00005b0010197a11 */ /* 0x001fe400008f0eff */
[----:B------:R-:W4:Y:S04]  /*5b20*/  LDL.LU R16, [R1+0xf7c] ;  /* 0x000f7c0001107983 */ /* 0x000f280000300800 */
[----:B------:R2:W-:Y:S01]  /*5b30*/  STL [R1+0x57c], R25 ;  /* 0x00057c1901007387 */ /* 0x0005e20000100800 */
[----:B------:R-:W-:Y:S02]  /*5b40*/  IMAD R14, R14, c[0x0][0x190], RZ ;  /* 0x000064000e0e7a24 */ /* 0x000fe400078e02ff */
[----:B------:R-:W-:-:S02]  /*5b50*/  IMAD R6, R6, c[0x0][0x190], RZ ;  /* 0x0000640006067a24 */ /* 0x000fc400078e02ff */
[----:B------:R-:W-:Y:S01]  /*5b60*/  IMAD R11, R11, c[0x0][0x190], RZ ;  /* 0x000064000b0b7a24 */ /* 0x000fe200078e02ff */
[----:B--2---:R-:W-:-:S05]  /*5b70*/  LEA R25, P1, R27, c[0x0][0x168], 0x1 ;  /* 0x00005a001b197a11 */ /* 0x004fca00078208ff */
[----:B------:R0:W-:Y:S02]  /*5b80*/  STL [R1+0x548], R25 ;  /* 0x0005481901007387 */ /* 0x0001e40000100800 */
[----:B0-----:R-:W-:Y:S02]  /*5b90*/  LEA.HI.X.SX32 R25, R23, c[0x0][0x16c], 0x1, P0 ;  /* 0x00005b0017197a11 */ /* 0x001fe400000f0eff */
[----:B------:R-:W-:-:S03]  /*5ba0*/  LEA R23, P0, R14, c[0x0][0x168], 0x1 ;  /* 0x00005a000e177a11 */ /* 0x000fc600078008ff */
[----:B------:R0:W-:Y:S04]  /*5bb0*/  STL [R1+0x574], R25 ;  /* 0x0005741901007387 */ /* 0x0001e80000100800 */
[----:B------:R1:W-:Y:S01]  /*5bc0*/  STL [R1+0x540], R23 ;  /* 0x0005401701007387 */ /* 0x0003e20000100800 */
[----:B0-----:R-:W-:Y:S02]  /*5bd0*/  LEA.HI.X.SX32 R25, R21, c[0x0][0x16c], 0x1, P6 ;  /* 0x00005b0015197a11 */ /* 0x001fe400030f0eff */
[----:B------:R-:W-:Y:S02]  /*5be0*/  LEA R21, P6, R6, c[0x0][0x168], 0x1 ;  /* 0x00005a0006157a11 */ /* 0x000fe400078c08ff */
[----:B-1----:R-:W-:Y:S01]  /*5bf0*/  LEA.HI.X.SX32 R23, R0, c[0x0][0x16c], 0x1, P5 ;  /* 0x00005b0000177a11 */ /* 0x002fe200028f0eff */
[----:B------:R0:W-:Y:S04]  /*5c00*/  STL [R1+0x56c], R25 ;  /* 0x00056c1901007387 */ /* 0x0001e80000100800 */
[----:B------:R-:W2:Y:S04]  /*5c10*/  LDL.LU R0, [R1+0xf78] ;  /* 0x000f780001007983 */ /* 0x000ea80000300800 */
[----:B------:R-:W-:Y:S01]  /*5c20*/  STL [R1+0x538], R21 ;  /* 0x0005381501007387 */ /* 0x000fe20000100800 */
[----:B0-----:R-:W-:-:S03]  /*5c30*/  LEA.HI.X.SX32 R25, R28, c[0x0][0x16c], 0x1, P4 ;  /* 0x00005b001c197a11 */ /* 0x001fc600020f0eff */
[----:B------:R3:W-:Y:S04]  /*5c40*/  STL [R1+0x564], R23 ;  /* 0x0005641701007387 */ /* 0x0007e80000100800 */
[----:B------:R0:W5:Y:S01]  /*5c50*/  LDL.LU R28, [R1+0xf74] ;  /* 0x000f7400011c7983 */ /* 0x0001620000300800 */
[----:B---3--:R-:W-:Y:S02]  /*5c60*/  LEA R23, P4, R17, c[0x0][0x168], 0x1 ;  /* 0x00005a0011177a11 */ /* 0x008fe400078808ff */
[----:B----4-:R-:W-:-:S05]  /*5c70*/  LEA R21, P5, R16, c[0x0][0x168], 0x1 ;  /* 0x00005a0010157a11 */ /* 0x010fca00078a08ff */
[----:B------:R1:W-:Y:S04]  /*5c80*/  STL [R1+0x530], R21 ;  /* 0x0005301501007387 */ /* 0x0003e80000100800 */
[----:B------:R-:W-:Y:S01]  /*5c90*/  STL [R1+0x55c], R25 ;  /* 0x00055c1901007387 */ /* 0x000fe20000100800 */
[----:B-1----:R-:W-:Y:S02]  /*5ca0*/  LEA.HI.X.SX32 R21, R24, c[0x0][0x16c], 0x1, P3 ;  /* 0x00005b0018157a11 */ /* 0x002fe400018f0eff */
[----:B------:R-:W-:Y:S01]  /*5cb0*/  LEA R24, P3, R11, c[0x0][0x168], 0x1 ;  /* 0x00005a000b187a11 */ /* 0x000fe200078608ff */
[----:B------:R-:W-:Y:S04]  /*5cc0*/  STL [R1+0x4f8], R23 ;  /* 0x0004f81701007387 */ /* 0x000fe80000100800 */
[----:B------:R-:W-:Y:S04]  /*5cd0*/  STL [R1+0x554], R21 ;  /* 0x0005541501007387 */ /* 0x000fe80000100800 */
[----:B------:R1:W-:Y:S04]  /*5ce0*/  STL [R1+0x4f0], R24 ;  /* 0x0004f01801007387 */ /* 0x0003e80000100800 */
[----:B-1----:R-:W3:Y:S01]  /*5cf0*/  LDL.LU R24, [R1+0x20] ;  /* 0x0000200001187983 */ /* 0x002ee20000300800 */
[----:B------:R-:W-:Y:S01]  /*5d00*/  IMAD R5, R5, c[0x0][0x190], RZ ;  /* 0x0000640005057a24 */ /* 0x000fe200078e02ff */
[----:B------:R-:W-:Y:S01]  /*5d10*/  LEA.HI.X.SX32 R23, R26, c[0x0][0x16c], 0x1, P2 ;  /* 0x00005b001a177a11 */ /* 0x000fe200010f0eff */
[----:B------:R-:W-:-:S03]  /*5d20*/  IMAD R13, R13, c[0x0][0x190], RZ ;  /* 0x000064000d0d7a24 */ /* 0x000fc600078e02ff */
[----:B------:R-:W-:Y:S01]  /*5d30*/  LEA R21, P2, R5, c[0x0][0x168], 0x1 ;  /* 0x00005a0005157a11 */ /* 0x000fe200078408ff */
[----:B------:R1:W-:Y:S01]  /*5d40*/  STL [R1+0x54c], R23 ;  /* 0x00054c1701007387 */ /* 0x0003e20000100800 */
[----:B------:R-:W-:Y:S01]  /*5d50*/  LEA.HI.X.SX32 R25, R27, c[0x0][0x16c], 0x1, P1 ;  /* 0x00005b001b197a11 */ /* 0x000fe200008f0eff */
[----:B------:R-:W-:Y:S02]  /*5d60*/  IMAD R8, R8, c[0x0][0x190], RZ ;  /* 0x0000640008087a24 */ /* 0x000fe400078e02ff */
[----:B------:R4:W-:Y:S01]  /*5d70*/  STL [R1+0x4d8], R21 ;  /* 0x0004d81501007387 */ /* 0x0009e20000100800 */
[----:B------:R-:W-:-:S03]  /*5d80*/  IMAD R10, R10, c[0x0][0x190], RZ ;  /* 0x000064000a0a7a24 */ /* 0x000fc600078e02ff */
[----:B------:R-:W-:Y:S01]  /*5d90*/  STL [R1+0x544], R25 ;  /* 0x0005441901007387 */ /* 0x000fe20000100800 */
[----:B-1----:R-:W-:Y:S02]  /*5da0*/  LEA.HI.X.SX32 R23, R14, c[0x0][0x16c], 0x1, P0 ;  /* 0x00005b000e177a11 */ /* 0x002fe400000f0eff */
[----:B----4-:R-:W-:Y:S02]  /*5db0*/  LEA R21, P1, R13, c[0x0][0x168], 0x1 ;  /* 0x00005a000d157a11 */ /* 0x010fe400078208ff */
[----:B------:R-:W-:Y:S01]  /*5dc0*/  LEA R14, P0, R8, c[0x0][0x168], 0x1 ;  /* 0x00005a00080e7a11 */ /* 0x000fe200078008ff */
[----:B------:R-:W-:Y:S02]  /*5dd0*/  IMAD R4, R4, c[0x0][0x190], RZ ;  /* 0x0000640004047a24 */ /* 0x000fe400078e02ff */
[----:B------:R1:W-:Y:S01]  /*5de0*/  STL [R1+0x4d0], R21 ;  /* 0x0004d01501007387 */ /* 0x0003e20000100800 */
[----:B------:R-:W-:-:S03]  /*5df0*/  IMAD R9, R9, c[0x0][0x190], RZ ;  /* 0x0000640009097a24 */ /* 0x000fc600078e02ff */
[----:B------:R-:W-:Y:S01]  /*5e00*/  STL [R1+0x53c], R23 ;  /* 0x00053c1701007387 */ /* 0x000fe20000100800 */
[----:B-1----:R-:W-:Y:S02]  /*5e10*/  LEA.HI.X.SX32 R21, R6, c[0x0][0x16c], 0x1, P6 ;  /* 0x00005b0006157a11 */ /* 0x002fe400030f0eff */
[----:B------:R-:W-:Y:S01]  /*5e20*/  LEA R6, P6, R10, c[0x0][0x168], 0x1 ;  /* 0x00005a000a067a11 */ /* 0x000fe200078c08ff */
[----:B------:R1:W-:Y:S01]  /*5e30*/  STL [R1+0x428], R14 ;  /* 0x0004280e01007387 */ /* 0x0003e20000100800 */
[----:B------:R-:W-:-:S03]  /*5e40*/  IMAD R22, R22, c[0x0][0x190], RZ ;  /* 0x0000640016167a24 */ /* 0x000fc600078e02ff */
[----:B------:R-:W-:Y:S04]  /*5e50*/  STL [R1+0x534], R21 ;  /* 0x0005341501007387 */ /* 0x000fe80000100800 */
[----:B------:R4:W-:Y:S01]  /*5e60*/  STL [R1+0x420], R6 ;  /* 0x0004200601007387 */ /* 0x0009e20000100800 */
[----:B-1----:R-:W-:Y:S02]  /*5e70*/  LEA.HI.X.SX32 R14, R16, c[0x0][0x16c], 0x1, P5 ;  /* 0x00005b00100e7a11 */ /* 0x002fe400028f0eff */
[----:B------:R-:W-:-:S03]  /*5e80*/  LEA R16, P5, R4, c[0x0][0x168], 0x1 ;  /* 0x00005a0004107a11 */ /* 0x000fc600078a08ff */
[----:B------:R1:W-:Y:S01]  /*5e90*/  STL [R1+0x4fc], R14 ;  /* 0x0004fc0e01007387 */ /* 0x0003e20000100800 */
[----:B----4-:R-:W-:-:S03]  /*5ea0*/  LEA.HI.X.SX32 R6, R17, c[0x0][0x16c], 0x1, P4 ;  /* 0x00005b0011067a11 */ /* 0x010fc600020f0eff */
[----:B------:R-:W-:Y:S01]  /*5eb0*/  STL [R1+0x118], R16 ;  /* 0x0001181001007387 */ /* 0x000fe20000100800 */
[----:B------:R-:W-:Y:S01]  /*5ec0*/  LEA.HI.X.SX32 R11, R11, c[0x0][0x16c], 0x1, P3 ;  /* 0x00005b000b0b7a11 */ /* 0x000fe200018f0eff */
[----:B------:R-:W-:Y:S02]  /*5ed0*/  IMAD R15, R15, c[0x0][0x190], RZ ;  /* 0x000064000f0f7a24 */ /* 0x000fe400078e02ff */
[----:B------:R4:W-:Y:S01]  /*5ee0*/  STL [R1+0x4f4], R6 ;  /* 0x0004f40601007387 */ /* 0x0009e20000100800 */
[----:B-1----:R-:W-:Y:S01]  /*5ef0*/  LEA R14, P4, R9, c[0x0][0x168], 0x1 ;  /* 0x00005a00090e7a11 */ /* 0x002fe200078808ff */
[----:B------:R-:W-:Y:S01]  /*5f00*/  IMAD R3, R3, c[0x0][0x190], RZ ;  /* 0x0000640003037a24 */ /* 0x000fe200078e02ff */
[----:B------:R-:W-:-:S03]  /*5f10*/  LEA.HI.X.SX32 R5, R5, c[0x0][0x16c], 0x1, P2 ;  /* 0x00005b0005057a11 */ /* 0x000fc600010f0eff */
[----:B------:R-:W-:Y:S01]  /*5f20*/  STL [R1+0x110], R14 ;  /* 0x0001100e01007387 */ /* 0x000fe20000100800 */
[----:B----4-:R-:W-:-:S03]  /*5f30*/  LEA R6, P3, R22, c[0x0][0x168], 0x1 ;  /* 0x00005a0016067a11 */ /* 0x010fc600078608ff */
[----:B------:R1:W-:Y:S04]  /*5f40*/  STL [R1+0x4dc], R11 ;  /* 0x0004dc0b01007387 */ /* 0x0003e80000100800 */
[----:B------:R4:W-:Y:S04]  /*5f50*/  STL [R1+0x108], R6 ;  /* 0x0001080601007387 */ /* 0x0009e80000100800 */
[----:B------:R0:W-:Y:S01]  /*5f60*/  STL [R1+0x4d4], R5 ;  /* 0x0004d40501007387 */ /* 0x0001e20000100800 */
[----:B-1----:R-:W-:Y:S02]  /*5f70*/  LEA R11, P2, R15, c[0x0][0x168], 0x1 ;  /* 0x00005a000f0b7a11 */ /* 0x002fe400078408ff */
[----:B----4-:R-:W-:-:S03]  /*5f80*/  LEA.HI.X.SX32 R6, R13, c[0x0][0x16c], 0x1, P1 ;  /* 0x00005b000d067a11 */ /* 0x010fc600008f0eff */
[----:B------:R-:W-:Y:S01]  /*5f90*/  STL [R1+0x100], R11 ;  /* 0x0001000b01007387 */ /* 0x000fe20000100800 */
[----:B0-----:R-:W-:-:S03]  /*5fa0*/  LEA R5, P1, R3, c[0x0][0x168], 0x1 ;  /* 0x00005a0003057a11 */ /* 0x001fc600078208ff */
[----:B------:R0:W-:Y:S01]  /*5fb0*/  STL [R1+0x42c], R6 ;  /* 0x00042c0601007387 */ /* 0x0001e20000100800 */
[----:B------:R-:W-:Y:S01]  /*5fc0*/  LEA.HI.X.SX32 R8, R8, c[0x0][0x16c], 0x1, P0 ;  /* 0x00005b0008087a11 */ /* 0x000fe200000f0eff */
[----:B------:R-:W-:Y:S02]  /*5fd0*/  IMAD R12, R12, c[0x0][0x190], RZ ;  /* 0x000064000c0c7a24 */ /* 0x000fe400078e02ff */
[----:B------:R1:W-:Y:S01]  /*5fe0*/  STL [R1+0xf8], R5 ;  /* 0x0000f80501007387 */ /* 0x0003e20000100800 */
[----:B------:R-:W-:Y:S01]  /*5ff0*/  IMAD R18, R18, c[0x0][0x190], RZ ;  /* 0x0000640012127a24 */ /* 0x000fe200078e02ff */
[----:B0-----:R-:W-:Y:S02]  /*6000*/  LEA R6, P0, R29, c[0x0][0x168], 0x1 ;  /* 0x00005a001d067a11 */ /* 0x001fe400078008ff */
[----:B------:R0:W-:Y:S01]  /*6010*/  STL [R1+0x424], R8 ;  /* 0x0004240801007387 */ /* 0x0001e20000100800 */
[----:B-1----:R-:W-:-:S03]  /*6020*/  LEA.HI.X.SX32 R5, R10, c[0x0][0x16c], 0x1, P6 ;  /* 0x00005b000a057a11 */ /* 0x002fc600030f0eff */
[----:B------:R1:W-:Y:S04]  /*6030*/  STL [R1+0xf0], R6 ;  /* 0x0000f00601007387 */ /* 0x0003e80000100800 */
[----:B------:R4:W-:Y:S01]  /*6040*/  STL [R1+0x11c], R5 ;  /* 0x00011c0501007387 */ /* 0x0009e20000100800 */
[----:B0-----:R-:W-:Y:S02]  /*6050*/  LEA R8, P6, R12, c[0x0][0x168], 0x1 ;  /* 0x00005a000c087a11 */ /* 0x001fe400078c08ff */
[----:B-1----:R-:W-:Y:S02]  /*6060*/  LEA.HI.X.SX32 R6, R4, c[0x0][0x16c], 0x1, P5 ;  /* 0x00005b0004067a11 */ /* 0x002fe400028f0eff */
[----:B------:R-:W-:Y:S02]  /*6070*/  LEA.HI.X.SX32 R4, R9, c[0x0][0x16c], 0x1, P4 ;  /* 0x00005b0009047a11 */ /* 0x000fe400020f0eff */
[----:B----4-:R-:W-:Y:S01]  /*6080*/  LEA R5, P5, R18, c[0x0][0x168], 0x1 ;  /* 0x00005a0012057a11 */ /* 0x010fe200078a08ff */
[----:B------:R-:W-:Y:S04]  /*6090*/  STL [R1+0xe8], R8 ;  /* 0x0000e80801007387 */ /* 0x000fe80000100800 */
[----:B------:R-:W-:Y:S01]  /*60a0*/  STL [R1+0x114], R6 ;  /* 0x0001140601007387 */ /* 0x000fe20000100800 */
[----:B------:R-:W-:-:S03]  /*60b0*/  LEA.HI.X.SX32 R3, R3, c[0x0][0x16c], 0x1, P1 ;  /* 0x00005b0003037a11 */ /* 0x000fc600008f0eff */
[----:B------:R0:W-:Y:S04]  /*60c0*/  STL [R1+0x4], R5 ;  /* 0x0000040501007387 */ /* 0x0001e80000100800 */
[----:B------:R1:W-:Y:S01]  /*60d0*/  STL [R1+0x10c], R4 ;  /* 0x00010c0401007387 */ /* 0x0003e20000100800 */
[----:B0-----:R-:W-:Y:S02]  /*60e0*/  LEA.HI.X.SX32 R5, R22, c[0x0][0x16c], 0x1, P3 ;  /* 0x00005b0016057a11 */ /* 0x001fe400018f0eff */
[----:B-1----:R-:W-:-:S03]  /*60f0*/  LEA.HI.X.SX32 R4, R15, c[0x0][0x16c], 0x1, P2 ;  /* 0x00005b000f047a11 */ /* 0x002fc600010f0eff */
[----:B------:R-:W-:Y:S01]  /*6100*/  STL [R1+0x104], R5 ;  /* 0x0001040501007387 */ /* 0x000fe20000100800 */
[----:B------:R-:W-:-:S03]  /*6110*/  LEA.HI.X.SX32 R6, R12, c[0x0][0x16c], 0x1, P6 ;  /* 0x00005b000c067a11 */ /* 0x000fc600030f0eff */
[----:B------:R-:W-:Y:S04]  /*6120*/  STL [R1+0xfc], R4 ;  /* 0x0000fc0401007387 */ /* 0x000fe80000100800 */
[----:B------:R0:W-:Y:S01]  /*6130*/  STL [R1+0xf4], R3 ;  /* 0x0000f40301007387 */ /* 0x0001e20000100800 */
[----:B------:R-:W-:Y:S01]  /*6140*/  IMAD R2, R2, c[0x0][0x190], RZ ;  /* 0x0000640002027a24 */ /* 0x000fe200078e02ff */
[----:B0-----:R-:W-:-:S04]  /*6150*/  LEA.HI.X.SX32 R3, R29, c[0x0][0x16c], 0x1, P0 ;  /* 0x00005b001d037a11 */ /* 0x001fc800000f0eff */
[----:B------:R-:W-:-:S04]  /*6160*/  LEA R27, P4, R2, c[0x0][0x168], 0x1 ;  /* 0x00005a00021b7a11 */ /* 0x000fc800078808ff */
[----:B------:R-:W-:Y:S01]  /*6170*/  LEA.HI.X.SX32 R26, R2, c[0x0][0x16c], 0x1, P4 ;  /* 0x00005b00021a7a11 */ /* 0x000fe200020f0eff */
[----:B--2---:R-:W-:Y:S02]  /*6180*/  IMAD.WIDE R4, R0, 0x2, RZ ;  /* 0x0000000200047825 */ /* 0x004fe400078e02ff */
[----:B------:R0:W5:Y:S04]  /*6190*/  LDL.LU R0, [R1+0xf70] ;  /* 0x000f700001007983 */ /* 0x0001680000300800 */
[----:B------:R0:W5:Y:S01]  /*61a0*/  LDL.LU R29, [R1+0xf6c] ;  /* 0x000f6c00011d7983 */ /* 0x0001620000300800 */
[----:B---3--:R-:W-:-:S05]  /*61b0*/  IMAD.WIDE R8, R24, 0x2, RZ ;  /* 0x0000000218087825 */ /* 0x008fca00078e02ff */
[----:B------:R-:W-:Y:S04]  /*61c0*/  STL.64 [R1+0xc50], R8 ;  /* 0x000c500801007387 */ /* 0x000fe80000100a00 */
[----:B------:R1:W-:Y:S04]  /*61d0*/  STL [R1+0xec], R3 ;  /* 0x0000ec0301007387 */ /* 0x0003e80000100800 */
[----:B------:R2:W-:Y:S01]  /*61e0*/  STL [R1+0x8], R6 ;  /* 0x0000080601007387 */ /* 0x0005e20000100800 */
[----:B-1----:R-:W-:Y:S01]  /*61f0*/  LEA.HI.X.SX32 R3, R18, c[0x0][0x16c], 0x1, P5 ;  /* 0x00005b0012037a11 */ /* 0x002fe200028f0eff */
[----:B--2---:R-:W-:-:S02]  /*6200*/  IMAD.MOV.U32 R6, RZ, RZ, c[0x0][0x188] ;  /* 0x00006200ff067624 */ /* 0x004fc400078e00ff */
[----:B------:R-:W-:Y:S02]  /*6210*/  STL.64 [R1+0xc48], R4 ;  /* 0x000c480401007387 */ /* 0x000fe40000100a00 */
[C---:B------:R-:W-:Y:S02]  /*6220*/  IMAD R14, R6.reuse, 0x1f, RZ ;  /* 0x0000001f060e7824 */ /* 0x040fe400078e02ff */
[----:B------:R1:W-:Y:S01]  /*6230*/  STL [R1], R3 ;  /* 0x0000000301007387 */ /* 0x0003e20000100800 */
[----:B------:R-:W-:Y:S02]  /*6240*/  IMAD R16, R6, 0x1e, RZ ;  /* 0x0000001e06107824 */ /* 0x000fe400078e02ff */
[----:B------:R-:W-:-:S04]  /*6250*/  IMAD.WIDE R12, R14, 0x2, R8 ;  /* 0x000000020e0c7825 */ /* 0x000fc800078e0208 */
[----:B-1----:R-:W-:Y:S01]  /*6260*/  IMAD.WIDE R2, R14, 0x2, R4 ;  /* 0x000000020e027825 */ /* 0x002fe200078e0204 */
[----:B------:R-:W-:Y:S03]  /*6270*/  STL.64 [R1+0xf40], R12 ;  /* 0x000f400c01007387 */ /* 0x000fe60000100a00 */
[----:B------:R-:W-:Y:S01]  /*6280*/  IMAD.WIDE R10, R16, 0x2, R8 ;  /* 0x00000002100a7825 */ /* 0x000fe200078e0208 */
[----:B------:R1:W-:Y:S03]  /*6290*/  STL.64 [R1+0xf38], R2 ;  /* 0x000f380201007387 */ /* 0x0003e60000100a00 */
[----:B------:R-:W-:Y:S01]  /*62a0*/  IMAD R14, R6, 0x1d, RZ ;  /* 0x0000001d060e7824 */ /* 0x000fe200078e02ff */
[----:B------:R2:W-:Y:S01]  /*62b0*/  STL.64 [R1+0xf30], R10 ;  /* 0x000f300a01007387 */ /* 0x0005e20000100a00 */
[----:B-1----:R-:W-:-:S04]  /*62c0*/  IMAD.WIDE R2, R16, 0x2, R4 ;  /* 0x0000000210027825 */ /* 0x002fc800078e0204 */
[--C-:B------:R-:W-:Y:S01]  /*62d0*/  IMAD.WIDE R12, R14, 0x2, R8.reuse ;  /* 0x000000020e0c7825 */ /* 0x100fe200078e0208 */
[----:B------:R1:W-:Y:S03]  /*62e0*/  STL.64 [R1+0xf28], R2 ;  /* 0x000f280201007387 */ /* 0x0003e60000100a00 */
[----:B------:R-:W-:Y:S01]  /*62f0*/  IMAD R16, R6, 0x1c, RZ ;  /* 0x0000001c06107824 */ /* 0x000fe200078e02ff */
[----:B------:R3:W-:Y:S03]  /*6300*/  STL.64 [R1+0xf20], R12 ;  /* 0x000f200c01007387 */ /* 0x0007e60000100a00 */
[----:B--2---:R-:W-:-:S04]  /*6310*/  IMAD.WIDE R10, R16, 0x2, R8 ;  /* 0x00000002100a7825 */ /* 0x004fc800078e0208 */
[----:B-1----:R-:W-:-:S05]  /*6320*/  IMAD.WIDE R2, R14, 0x2, R4 ;  /* 0x000000020e027825 */ /* 0x002fca00078e0204 */
[----:B------:R1:W-:Y:S01]  /*6330*/  STL.64 [R1+0xf18], R2 ;  /* 0x000f180201007387 */ /* 0x0003e20000100a00 */
[----:B------:R-:W-:-:S03]  /*6340*/  IMAD R14, R6, 0x1b, RZ ;  /* 0x0000001b060e7824 */ /* 0x000fc600078e02ff */
[----:B------:R2:W-:Y:S01]  /*6350*/  STL.64 [R1+0xf10], R10 ;  /* 0x000f100a01007387 */ /* 0x0005e20000100a00 */
[----:B---3--:R-:W-:-:S04]  /*6360*/  IMAD.WIDE R12, R14, 0x2, R8 ;  /* 0x000000020e0c7825 */ /* 0x008fc800078e0208 */
[----:B-1----:R-:W-:-:S05]  /*6370*/  IMAD.WIDE R2, R16, 0x2, R4 ;  /* 0x0000000210027825 */ /* 0x002fca00078e0204 */
[----:B------:R1:W-:Y:S01]  /*6380*/  STL.64 [R1+0xf08], R2 ;  /* 0x000f080201007387 */ /* 0x0003e20000100a00 */
[----:B------:R-:W-:-:S03]  /*6390*/  IMAD R16, R6, 0x1a, RZ ;  /* 0x0000001a06107824 */ /* 0x000fc600078e02ff */
[----:B------:R3:W-:Y:S01]  /*63a0*/  STL.64 [R1+0xf00], R12 ;  /* 0x000f000c01007387 */ /* 0x0007e20000100a00 */
        /* <DEDUP_REMOVED lines=48> */
[----:B------:R-:W-:-:S03]  /*66b0*/  IMAD.SHL.U32 R16, R6, 0x10, RZ ;  /* 0x0000001006107824 */ /* 0x000fc600078e00ff */
        /* <DEDUP_REMOVED lines=42> */
[----:B-1----:R-:W-:-:S04]  /*6960*/  IMAD.WIDE R2, R14, 0x2, R4 ;  /* 0x000000020e027825 */ /* 0x002fc800078e0204 */
[C---:B------:R-:W-:Y:S01]  /*6970*/  IMAD R14, R6.reuse, 0x7, RZ ;  /* 0x00000007060e7824 */ /* 0x040fe200078e02ff */
[----:B------:R1:W-:Y:S01]  /*6980*/  STL.64 [R1+0xdd8], R2 ;  /* 0x000dd80201007387 */ /* 0x0003e20000100a00 */
[----:B------:R-:W-:Y:S02]  /*6990*/  IMAD R17, R6, 0x6, RZ ;  /* 0x0000000606117824 */ /* 0x000fe400078e02ff */
[----:B---3--:R-:W-:Y:S01]  /*69a0*/  IMAD.WIDE R12, R14, 0x2, R8 ;  /* 0x000000020e0c7825 */ /* 0x008fe200078e0208 */
[----:B------:R2:W-:Y:S03]  /*69b0*/  STL.64 [R1+0xdd0], R10 ;  /* 0x000dd00a01007387 */ /* 0x0005e60000100a00 */
[----:B-1----:R-:W-:-:S04]  /*69c0*/  IMAD.WIDE R2, R16, 0x2, R4 ;  /* 0x0000000210027825 */ /* 0x002fc800078e0204 */
[----:B--2---:R-:W-:Y:S01]  /*69d0*/  IMAD.WIDE R10, R14, 0x2, R4 ;  /* 0x000000020e0a7825 */ /* 0x004fe200078e0204 */
[----:B------:R1:W-:Y:S03]  /*69e0*/  STL.64 [R1+0xdc8], R2 ;  /* 0x000dc80201007387 */ /* 0x0003e60000100a00 */
[----:B------:R-:W-:Y:S01]  /*69f0*/  IMAD R16, R6, 0x5, RZ ;  /* 0x0000000506107824 */ /* 0x000fe200078e02ff */
[----:B------:R-:W-:Y:S04]  /*6a00*/  STL.64 [R1+0xdc0], R12 ;  /* 0x000dc00c01007387 */ /* 0x000fe80000100a00 */
[----:B------:R2:W-:Y:S01]  /*6a10*/  STL.64 [R1+0xdb8], R10 ;  /* 0x000db80a01007387 */ /* 0x0005e20000100a00 */
[----:B-1----:R-:W-:-:S05]  /*6a20*/  IMAD.WIDE R2, R17, 0x2, R8 ;  /* 0x0000000211027825 */ /* 0x002fca00078e0208 */
[----:B------:R1:W-:Y:S01]  /*6a30*/  STL.64 [R1+0xdb0], R2 ;  /* 0x000db00201007387 */ /* 0x0003e20000100a00 */
[----:B--2---:R-:W-:-:S04]  /*6a40*/  IMAD.WIDE R10, R17, 0x2, R4 ;  /* 0x00000002110a7825 */ /* 0x004fc800078e0204 */
[----:B------:R-:W-:Y:S01]  /*6a50*/  IMAD.SHL.U32 R6, R6, 0x4, RZ ;  /* 0x0000000406067824 */ /* 0x000fe200078e00ff */
[----:B------:R2:W-:Y:S01]  /*6a60*/  STL.64 [R1+0xda8], R10 ;  /* 0x000da80a01007387 */ /* 0x0005e20000100a00 */
[----:B-1----:R-:W-:-:S04]  /*6a70*/  IMAD.WIDE R2, R16, 0x2, R8 ;  /* 0x0000000210027825 */ /* 0x002fc800078e0208 */
[----:B------:R-:W-:Y:S01]  /*6a80*/  IMAD.MOV.U32 R14, RZ, RZ, c[0x0][0x188] ;  /* 0x00006200ff0e7624 */ /* 0x000fe200078e00ff */
[----:B------:R1:W-:Y:S01]  /*6a90*/  STL.64 [R1+0xda0], R2 ;  /* 0x000da00201007387 */ /* 0x0003e20000100a00 */
[----:B--2---:R-:W-:-:S04]  /*6aa0*/  IMAD.WIDE R10, R16, 0x2, R4 ;  /* 0x00000002100a7825 */ /* 0x004fc800078e0204 */
[----:B------:R-:W-:Y:S02]  /*6ab0*/  IMAD R20, R20, c[0x0][0x190], RZ ;  /* 0x0000640014147a24 */ /* 0x000fe400078e02ff */
[----:B------:R-:W-:Y:S02]  /*6ac0*/  IMAD R16, R14, 0x3, RZ ;  /* 0x000000030e107824 */ /* 0x000fe400078e02ff */
[----:B-1----:R-:W-:Y:S01]  /*6ad0*/  IMAD.WIDE R2, R6, 0x2, R8 ;  /* 0x0000000206027825 */ /* 0x002fe200078e0208 */
[----:B------:R1:W-:Y:S03]  /*6ae0*/  STL.64 [R1+0xd98], R10 ;  /* 0x000d980a01007387 */ /* 0x0003e60000100a00 */
[----:B------:R-:W-:Y:S01]  /*6af0*/  IMAD R7, R7, c[0x0][0x190], RZ ;  /* 0x0000640007077a24 */ /* 0x000fe200078e02ff */
[----:B------:R2:W-:Y:S01]  /*6b00*/  STL.64 [R1+0xd90], R2 ;  /* 0x000d900201007387 */ /* 0x0005e20000100a00 */
[----:B------:R-:W-:Y:S01]  /*6b10*/  LEA R23, P2, R20, c[0x0][0x168], 0x1 ;  /* 0x00005a0014177a11 */ /* 0x000fe200078408ff */
[----:B------:R-:W-:-:S02]  /*6b20*/  IMAD.WIDE R12, R16, 0x2, R4 ;  /* 0x00000002100c7825 */ /* 0x000fc400078e0204 */
[----:B------:R-:W-:Y:S02]  /*6b30*/  LEA R21, P1, R7, c[0x0][0x168], 0x1 ;  /* 0x00005a0007157a11 */ /* 0x000fe400078208ff */
[----:B-1----:R-:W-:-:S04]  /*6b40*/  IMAD.WIDE R10, R6, 0x2, R4 ;  /* 0x00000002060a7825 */ /* 0x002fc800078e0204 */
[--C-:B--2---:R-:W-:Y:S01]  /*6b50*/  IMAD.WIDE R2, R16, 0x2, R8.reuse ;  /* 0x0000000210027825 */ /* 0x104fe200078e0208 */
[----:B------:R1:W-:Y:S03]  /*6b60*/  STL.64 [R1+0xd88], R10 ;  /* 0x000d880a01007387 */ /* 0x0003e60000100a00 */
[----:B------:R-:W-:Y:S01]  /*6b70*/  IMAD.SHL.U32 R6, R14, 0x2, RZ ;  /* 0x000000020e067824 */ /* 0x000fe200078e00ff */
[----:B------:R-:W-:Y:S01]  /*6b80*/  LEA.HI.X.SX32 R22, R20, c[0x0][0x16c], 0x1, P2 ;  /* 0x00005b0014167a11 */ /* 0x000fe200010f0eff */
[----:B------:R2:W-:Y:S01]  /*6b90*/  STL.64 [R1+0xd80], R2 ;  /* 0x000d800201007387 */ /* 0x0005e20000100a00 */
[----:B------:R-:W-:Y:S01]  /*6ba0*/  LEA.HI.X.SX32 R20, R7, c[0x0][0x16c], 0x1, P1 ;  /* 0x00005b0007147a11 */ /* 0x000fe200008f0eff */
[C---:B-1----:R-:W-:Y:S02]  /*6bb0*/  IMAD.WIDE R10, R6.reuse, 0x2, R8 ;  /* 0x00000002060a7825 */ /* 0x042fe400078e0208 */
[----:B------:R-:W-:Y:S02]  /*6bc0*/  STL.64 [R1+0xd78], R12 ;  /* 0x000d780c01007387 */ /* 0x000fe40000100a00 */
[----:B--2---:R-:W-:-:S02]  /*6bd0*/  IMAD.WIDE R2, R6, 0x2, R4 ;  /* 0x0000000206027825 */ /* 0x004fc400078e0204 */
[----:B------:R-:W-:Y:S02]  /*6be0*/  STL.64 [R1+0xd70], R10 ;  /* 0x000d700a01007387 */ /* 0x000fe40000100a00 */
[C---:B------:R-:W-:Y:S02]  /*6bf0*/  IMAD.WIDE R6, R14.reuse, 0x2, R8 ;  /* 0x000000020e067825 */ /* 0x040fe400078e0208 */
[----:B------:R1:W-:Y:S02]  /*6c00*/  STL.64 [R1+0xd68], R2 ;  /* 0x000d680201007387 */ /* 0x0003e40000100a00 */
[----:B------:R-:W-:Y:S02]  /*6c10*/  IMAD.WIDE R4, R14, 0x2, R4 ;  /* 0x000000020e047825 */ /* 0x000fe400078e0204 */
[----:B------:R0:W-:Y:S04]  /*6c20*/  STL.64 [R1+0xd60], R6 ;  /* 0x000d600601007387 */ /* 0x0001e80000100a00 */
[----:B------:R0:W-:Y:S01]  /*6c30*/  STL.64 [R1+0xd58], R4 ;  /* 0x000d580401007387 */ /* 0x0001e20000100a00 */
[----:B------:R-:W-:-:S05]  /*6c40*/  IMAD R19, R19, c[0x0][0x190], RZ ;  /* 0x0000640013137a24 */ /* 0x000fca00078e02ff */
[C---:B------:R-:W-:Y:S01]  /*6c50*/  LEA R25, P3, R19.reuse, c[0x0][0x168], 0x1 ;  /* 0x00005a0013197a11 */ /* 0x040fe200078608ff */
[----:B-1----:R-:W-:Y:S02]  /*6c60*/  IMAD.MOV.U32 R2, RZ, RZ, c[0x0][0x160] ;  /* 0x00005800ff027624 */ /* 0x002fe400078e00ff */
[----:B------:R-:W-:Y:S01]  /*6c70*/  IMAD.MOV.U32 R3, RZ, RZ, c[0x0][0x164] ;  /* 0x00005900ff037624 */ /* 0x000fe200078e00ff */
[----:B------:R-:W-:Y:S02]  /*6c80*/  LEA.HI.X.SX32 R24, R19, c[0x0][0x16c], 0x1, P3 ;  /* 0x00005b0013187a11 */ /* 0x000fe400018f0eff */
.L_x_2:
[----:B------:R-:W2:Y:S04]  /*6c90*/  LDL.64 R8, [R1+0xd58] ;  /* 0x000d580001087983 */ /* 0x000ea80000100a00 */
[----:B-----5:R-:W-:Y:S04]  /*6ca0*/  STL [R1+0x2320], R18 ;  /* 0x0023201201007387 */ /* 0x020fe80000100800 */
[----:B------:R-:W-:Y:S04]  /*6cb0*/  STL [R1+0x232c], R18 ;  /* 0x00232c1201007387 */ /* 0x000fe80000100800 */
[----:B------:R-:W-:Y:S04]  /*6cc0*/  STL.64 [R1+0x2308], R14 ;  /* 0x0023080e01007387 */ /* 0x000fe80000100a00 */
[----:B------:R-:W-:Y:S04]  /*6cd0*/  STL [R1+0x2328], R14 ;  /* 0x0023280e01007387 */ /* 0x000fe80000100800 */
[----:B------:R-:W-:Y:S04]  /*6ce0*/  STL [R1+0x2324], R15 ;  /* 0x0023240f01007387 */ /* 0x000fe80000100800 */
[----:B------:R-:W-:Y:S04]  /*6cf0*/  STL [R1+0x2330], R15 ;  /* 0x0023300f01007387 */ /* 0x000fe80000100800 */
[----:B------:R-:W-:Y:S04]  /*6d00*/  STL.64 [R1+0x22e0], R10 ;  /* 0x0022e00a01007387 */ /* 0x000fe80000100a00 */
[----:B------:R-:W-:Y:S04]  /*6d10*/  STL [R1+0x2300], R10 ;  /* 0x0023000a01007387 */ /* 0x000fe80000100800 */
[----:B------:R1:W-:Y:S04]  /*6d20*/  STL.64 [R1+0x2310], R10 ;  /* 0x0023100a01007387 */ /* 0x0003e80000100a00 */
[----:B-1----:R-:W3:Y:S04]  /*6d30*/  LDL.64 R10, [R1+0xc48] ;  /* 0x000c4800010a7983 */ /* 0x002ee80000100a00 */
[----:B------:R-:W-:Y:S04]  /*6d40*/  STL.64 [R1+0x22d8], R12 ;  /* 0x0022d80c01007387 */ /* 0x000fe80000100a00 */
[----:B------:R-:W-:Y:S04]  /*6d50*/  STL.64 [R1+0x22f8], R12 ;  /* 0x0022f80c01007387 */ /* 0x000fe80000100a00 */
[----:B------:R1:W-:Y:S04]  /*6d60*/  STL.64 [R1+0x2318], R12 ;  /* 0x0023180c01007387 */ /* 0x0003e80000100a00 */
[----:B-1----:R-:W4:Y:S04]  /*6d70*/  LDL.64 R12, [R1+0xd60] ;  /* 0x000d6000010c7983 */ /* 0x002f280000100a00 */
[----:B------:R-:W-:Y:S04]  /*6d80*/  STL [R1+0x2278], R25 ;  /* 0x0022781901007387 */ /* 0x000fe80000100800 */
[----:B------:R-:W-:Y:S04]  /*6d90*/  STL.64 [R1+0x2270], R20 ;  /* 0x0022701401007387 */ /* 0x000fe80000100a00 */
[----:B------:R-:W-:Y:S04]  /*6da0*/  STL.64 [R1+0x2290], R20 ;  /* 0x0022901401007387 */ /* 0x000fe80000100a00 */
[----:B------:R-:W-:Y:S04]  /*6db0*/  STL.64 [R1+0x22b0], R20 ;  /* 0x0022b01401007387 */ /* 0x000fe80000100a00 */
[----:B------:R-:W-:Y:S04]  /*6dc0*/  STL.64 [R1+0x22d0], R20 ;  /* 0x0022d01401007387 */ /* 0x000fe80000100a00 */
[----:B------:R-:W-:Y:S04]  /*6dd0*/  STL.64 [R1+0x22e8], R20 ;  /* 0x0022e81401007387 */ /* 0x000fe80000100a00 */
[----:B------:R-:W-:Y:S04]  /*6de0*/  STL.64 [R1+0x2268], R22 ;  /* 0x0022681601007387 */ /* 0x000fe80000100a00 */
[----:B------:R-:W-:Y:S04]  /*6df0*/  STL [R1+0x228c], R22 ;  /* 0x00228c1601007387 */ /* 0x000fe80000100800 */
[----:B------:R-:W-:Y:S04]  /*6e00*/  STL.64 [R1+0x22a8], R22 ;  /* 0x0022a81601007387 */ /* 0x000fe80000100a00 */
[----:B------:R-:W-:Y:S04]  /*6e10*/  STL.64 [R1+0x22c8], R22 ;  /* 0x0022c81601007387 */ /* 0x000fe80000100a00 */
[----:B------:R1:W-:Y:S04]  /*6e20*/  STL.64 [R1+0x22f0], R22 ;  /* 0x0022f01601007387 */ /* 0x0003e80000100a00 */
[----:B-1----:R-:W2:Y:S01]  /*6e30*/  LDL.64 R22, [R1+0xc50] ;  /* 0x000c500001167983 */ /* 0x002ea20000100a00 */
[----:B-----5:R-:W-:-:S02]  /*6e40*/  ISETP.GT.AND P2, PT, R0, RZ, PT ;  /* 0x000000ff0000720c */ /* 0x020fc40003f44270 */
[----:B------:R-:W-:Y:S01]  /*6e50*/  PRMT R17, RZ, 0x7610, R17 ;  /* 0x00007610ff117816 */ /* 0x000fe20000000011 */
[----:B------:R-:W-:Y:S01]  /*6e60*/  STL [R1+0x2260], R24 ;  /* 0x0022601801007387 */ /* 0x000fe20000100800 */
[----:B------:R-:W-:-:S03]  /*6e70*/  ISETP.GT.AND P3, PT, R0, 0x1, PT ;  /* 0x000000010000780c */ /* 0x000fc60003f64270 */
[----:B------:R-:W-:Y:S04]  /*6e80*/  STL.64 [R1+0x2280], R24 ;  /* 0x0022801801007387 */ /* 0x000fe80000100a00 */
[----:B------:R-:W-:Y:S04]  /*6e90*/  STL.64 [R1+0x22a0], R24 ;  /* 0x0022a01801007387 */ /* 0x000fe80000100a00 */
[----:B------:R-:W-:Y:S04]  /*6ea0*/  STL.64 [R1+0x22c0], R24 ;  /* 0x0022c01801007387 */ /* 0x000fe80000100a00 */
[----:B------:R-:W-:Y:S01]  /*6eb0*/  STL [R1+0x2304], R25 ;  /* 0x0023041901007387 */ /* 0x000fe20000100800 */
[----:B------:R-:W-:-:S03]  /*6ec0*/  PRMT R15, RZ, 0x7610, R15 ;  /* 0x00007610ff0f7816 */ /* 0x000fc6000000000f */
[----:B------:R-:W-:Y:S04]  /*6ed0*/  STL.64 [R1+0x2258], R26 ;  /* 0x0022581a01007387 */ /* 0x000fe80000100a00 */
[----:B------:R-:W-:Y:S04]  /*6ee0*/  STL [R1+0x2288], R26 ;  /* 0x0022881a01007387 */ /* 0x000fe80000100800 */
[----:B------:R-:W-:Y:S04]  /*6ef0*/  STL.64 [R1+0x2298], R26 ;  /* 0x0022981a01007387 */ /* 0x000fe80000100a00 */
[----:B------:R-:W-:Y:S04]  /*6f00*/  STL.64 [R1+0x22b8], R26 ;  /* 0x0022b81a01007387 */ /* 0x000fe80000100a00 */
[----:B------:R-:W-:Y:S04]  /*6f10*/  STL [R1+0x21cc], R28 ;  /* 0x0021cc1c01007387 */ /* 0x000fe80000100800 */
[----:B------:R-:W-:Y:S04]  /*6f20*/  STL [R1+0x21b8], R29 ;  /* 0x0021b81d01007387 */ /* 0x000fe80000100800 */
[----:B------:R-:W-:Y:S04]  /*6f30*/  STL [R1+0x2248], R29 ;  /* 0x0022481d01007387 */ /* 0x000fe80000100800 */
[----:B------:R-:W-:Y:S04]  /*6f40*/  STL [R1+0x224c], R29 ;  /* 0x00224c1d01007387 */ /* 0x000fe80000100800 */
[----:B------:R-:W-:Y:S01]  /*6f50*/  STL [R1+0x2250], R29 ;  /* 0x0022501d01007387 */ /* 0x000fe20000100800 */
[----:B0--3--:R-:W-:-:S05]  /*6f60*/  IADD3 R4, P1, R10, R2, RZ ;  /* 0x000000020a047210 */ /* 0x009fca0007f3e0ff */
[----:B------:R-:W-:Y:S02]  /*6f70*/  IMAD.X R5, R11, 0x1, R3, P1 ;  /* 0x000000010b057824 */ /* 0x000fe400008e0603 */
[----:B------:R-:W3:Y:S01]  /*6f80*/  LDL.64 R10, [R1+0xd68] ;  /* 0x000d6800010a7983 */ /* 0x000ee20000100a00 */
[----:B--2---:R-:W-:-:S05]  /*6f90*/  IADD3 R6, P0, R22, R2, RZ ;  /* 0x0000000216067210 */ /* 0x004fca0007f1e0ff */
[----:B------:R-:W-:Y:S01]  /*6fa0*/  IMAD.X R7, R23, 0x1, R3, P0 ;  /* 0x0000000117077824 */ /* 0x000fe200000e0603 */
[----:B------:R-:W-:Y:S01]  /*6fb0*/  PRMT R16, RZ, 0x7610, R16 ;  /* 0x00007610ff107816 */ /* 0x000fe20000000010 */
[----:B------:R-:W2:Y:S04]  /*6fc0*/  LDL.64 R22, [R1+0xd70] ;  /* 0x000d700001167983 */ /* 0x000ea80000100a00 */
[----:B------:R4:W2:Y:S04]  /*6fd0*/  @P2 LDG.E.U16 R17, [R6.64] ;  /* 0x0000000406112981 */ /* 0x0008a8000c1e1500 */
[----:B------:R0:W2:Y:S01]  /*6fe0*/  @P2 LDG.E.U16 R16, [R4.64] ;  /* 0x0000000404102981 */ /* 0x0000a2000c1e1500 */
[----:B----4-:R-:W-:-:S05]  /*6ff0*/  IADD3 R6, P0, R12, R2, RZ ;  /* 0x000000020c067210 */ /* 0x010fca0007f1e0ff */
[----:B------:R-:W-:Y:S01]  /*7000*/  IMAD.X R7, R13, 0x1, R3, P0 ;  /* 0x000000010d077824 */ /* 0x000fe200000e0603 */
[----:B0-----:R-:W-:Y:S01]  /*7010*/  IADD3 R4, P1, R8, R2, RZ ;  /* 0x0000000208047210 */ /* 0x001fe20007f3e0ff */
[----:B------:R-:W4:Y:S04]  /*7020*/  LDL.64 R12, [R1+0xd80] ;  /* 0x000d8000010c7983 */ /* 0x000f280000100a00 */
[----:B------:R-:W2:Y:S01]  /*7030*/  @P3 LDG.E.U16 R15, [R6.64] ;  /* 0x00000004060f3981 */ /* 0x000ea2000c1e1500 */
[----:B------:R-:W-:Y:S01]  /*7040*/  PRMT R19, RZ, 0x7610, R19 ;  /* 0x00007610ff137816 */ /* 0x000fe20000000013 */
[----:B------:R-:W-:Y:S01]  /*7050*/  IMAD.X R5, R9, 0x1, R3, P1 ;  /* 0x0000000109057824 */ /* 0x000fe200008e0603 */
[----:B------:R-:W-:Y:S01]  /*7060*/  ISETP.GT.AND P2, PT, R0, 0x2, PT ;  /* 0x000000020000780c */ /* 0x000fe20003f44270 */
[----:B------:R-:W4:Y:S04]  /*7070*/  LDL.64 R8, [R1+0xd78] ;  /* 0x000d780001087983 */ /* 0x000f280000100a00 */
[----:B------:R3:W4:Y:S01]  /*7080*/  @P3 LDG.E.U16 R19, [R4.64] ;  /* 0x0000000404133981 */ /* 0x000722000c1e1500 */
[----:B------:R-:W-:-:S02]  /*7090*/  PRMT R18, RZ, 0x7610, R18 ;  /* 0x00007610ff127816 */ /* 0x000fc40000000012 */
[----:B---3--:R-:W-:-:S05]  /*70a0*/  IADD3 R4, P1, R10, R2, RZ ;  /* 0x000000020a047210 */ /* 0x008fca0007f3e0ff */
[----:B------:R-:W-:-:S05]  /*70b0*/  IMAD.X R5, R11, 0x1, R3, P1 ;  /* 0x000000010b057824 */ /* 0x000fca00008e0603 */
[----:B------:R4:W3:Y:S04]  /*70c0*/  @P2 LDG.E.U16 R18, [R4.64] ;  /* 0x0000000404122981 */ /* 0x0008e8000c1e1500 */
[----:B--2---:R0:W-:Y:S04]  /*70d0*/  STL [R1+0x84], R15 ;  /* 0x0000840f01007387 */ /* 0x0041e80000100800 */
[----:B0-----:R-:W2:Y:S01]  /*70e0*/  LDL.LU R15, [R1+0x2330] ;  /* 0x00233000010f7983 */ /* 0x001ea20000300800 */
[-C--:B------:R-:W-:Y:S02]  /*70f0*/  IADD3 R6, P0, R22, R2.reuse, RZ ;  /* 0x0000000216067210 */ /* 0x080fe40007f1e0ff */
[----:B------:R-:W-:Y:S01]  /*7100*/  ISETP.GT.AND P3, PT, R0, 0x3, PT ;  /* 0x000000030000780c */ /* 0x000fe20003f64270 */
[----:B------:R-:W2:Y:S01]  /*7110*/  LDL.64 R10, [R1+0xd88] ;  /* 0x000d8800010a7983 */ /* 0x000ea20000100a00 */
[----:B----4-:R-:W-:Y:S01]  /*7120*/  IADD3 R4, P1, R8, R2, RZ ;  /* 0x0000000208047210 */ /* 0x010fe20007f3e0ff */
[--C-:B------:R-:W-:Y:S01]  /*7130*/  IMAD.X R7, R23, 0x1, R3.reuse, P0 ;  /* 0x0000000117077824 */ /* 0x100fe200000e0603 */
[----:B------:R-:W-:Y:S01]  /*7140*/  PRMT R14, RZ, 0x7610, R14 ;  /* 0x00007610ff0e7816 */ /* 0x000fe2000000000e */
[----:B------:R-:W4:Y:S02]  /*7150*/  LDL.64 R22, [R1+0xd90] ;  /* 0x000d900001167983 */ /* 0x000f240000100a00 */
[----:B------:R-:W-:-:S03]  /*7160*/  IMAD.X R5, R9, 0x1, R3, P1 ;  /* 0x0000000109057824 */ /* 0x000fc600008e0603 */
[----:B------:R0:W4:Y:S04]  /*7170*/  @P2 LDG.E.U16 R14, [R6.64] ;  /* 0x00000004060e2981 */ /* 0x000128000c1e1500 */
[----:B---3--:R1:W-:Y:S04]  /*7180*/  STL [R1+0xa4], R18 ;  /* 0x0000a41201007387 */ /* 0x0083e80000100800 */
[----:B-1----:R-:W3:Y:S01]  /*7190*/  LDL.LU R18, [R1+0x232c] ;  /* 0x00232c0001127983 */ /* 0x002ee20000300800 */
[----:B--2---:R-:W-:-:S06]  /*71a0*/  PRMT R15, RZ, 0x7610, R15 ;  /* 0x00007610ff0f7816 */ /* 0x004fcc000000000f */
[----:B------:R-:W2:Y:S01]  /*71b0*/  @P3 LDG.E.U16 R15, [R4.64] ;  /* 0x00000004040f3981 */ /* 0x000ea2000c1e1500 */
[----:B0-----:R-:W-:-:S05]  /*71c0*/  IADD3 R6, P0, R12, R2, RZ ;  /* 0x000000020c067210 */ /* 0x001fca0007f1e0ff */
[----:B------:R-:W-:Y:S01]  /*71d0*/  IMAD.X R7, R13, 0x1, R3, P0 ;  /* 0x000000010d077824 */ /* 0x000fe200000e0603 */
[----:B----4-:R0:W-:Y:S04]  /*71e0*/  STL [R1+0xb4], R14 ;  /* 0x0000b40e01007387 */ /* 0x0101e80000100800 */
[----:B0-----:R-:W4:Y:S04]  /*71f0*/  LDL.LU R14, [R1+0x2328] ;  /* 0x00232800010e7983 */ /* 0x001f280000300800 */
[----:B------:R-:W4:Y:S04]  /*7200*/  LDL.64 R8, [R1+0xd98] ;  /* 0x000d980001087983 */ /* 0x000f280000100a00 */
[----:B------:R-:W4:Y:S01]  /*7210*/  LDL.64 R12, [R1+0xda0] ;  /* 0x000da000010c7983 */ /* 0x000f220000100a00 */
[----:B---3--:R-:W-:-:S06]  /*7220*/  PRMT R18, RZ, 0x7610, R18 ;  /* 0x00007610ff127816 */ /* 0x008fcc0000000012 */
[----:B------:R0:W3:Y:S04]  /*7230*/  @P3 LDG.E.U16 R18, [R6.64] ;  /* 0x0000000406123981 */ /* 0x0000e8000c1e1500 */
[----:B--2---:R1:W-:Y:S04]  /*7240*/  STL [R1+0xd8], R15 ;  /* 0x0000d80f01007387 */ /* 0x0043e80000100800 */
[----:B-1----:R-:W2:Y:S01]  /*7250*/  LDL.LU R15, [R1+0x2324] ;  /* 0x00232400010f7983 */ /* 0x002ea20000300800 */
[----:B------:R-:W-:Y:S02]  /*7260*/  ISETP.GT.AND P2, PT, R0, 0x4, PT ;  /* 0x000000040000780c */ /* 0x000fe40003f44270 */
[----:B------:R-:W-:-:S02]  /*7270*/  IADD3 R4, P1, R10, R2, RZ ;  /* 0x000000020a047210 */ /* 0x000fc40007f3e0ff */
[----:B0-----:R-:W-:Y:S02]  /*7280*/  IADD3 R6, P0, R22, R2, RZ ;  /* 0x0000000216067210 */ /* 0x001fe40007f1e0ff */
[----:B------:R-:W-:Y:S01]  /*7290*/  PRMT R21, RZ, 0x7610, R21 ;  /* 0x00007610ff157816 */ /* 0x000fe20000000015 */
[--C-:B------:R-:W-:Y:S01]  /*72a0*/  IMAD.X R5, R11, 0x1, R3.reuse, P1 ;  /* 0x000000010b057824 */ /* 0x100fe200008e0603 */
[----:B------:R-:W-:Y:S01]  /*72b0*/  ISETP.GT.AND P3, PT, R0, 0x5, PT ;  /* 0x000000050000780c */ /* 0x000fe20003f64270 */
[----:B------:R-:W-:-:S04]  /*72c0*/  IMAD.X R7, R23, 0x1, R3, P0 ;  /* 0x0000000117077824 */ /* 0x000fc800000e0603 */
[----:B------:R0:W2:Y:S01]  /*72d0*/  @P2 LDG.E.U16 R21, [R4.64] ;  /* 0x0000000404152981 */ /* 0x0000a2000c1e1500 */
[----:B----4-:R-:W-:Y:S02]  /*72e0*/  PRMT R14, RZ, 0x7610, R14 ;  /* 0x00007610ff0e7816 */ /* 0x010fe4000000000e */
[----:B------:R-:W-:Y:S02]  /*72f0*/  PRMT R20, RZ, 0x7610, R20 ;  /* 0x00007610ff147816 */ /* 0x000fe40000000014 */
[----:B0-----:R-:W-:-:S05]  /*7300*/  IADD3 R4, P1, R8, R2, RZ ;  /* 0x0000000208047210 */ /* 0x001fca0007f3e0ff */
[----:B------:R-:W-:-:S05]  /*7310*/  IMAD.X R5, R9, 0x1, R3, P1 ;  /* 0x0000000109057824 */ /* 0x000fca00008e0603 */
[----:B------:R-:W4:Y:S04]  /*7320*/  @P3 LDG.E.U16 R14, [R4.64] ;  /* 0x00000004040e3981 */ /* 0x000f28000c1e1500 */
[----:B---3--:R0:W-:Y:S04]  /*7330*/  STL [R1+0xe4], R18 ;  /* 0x0000e41201007387 */ /* 0x0081e80000100800 */
[----:B0-----:R-:W3:Y:S04]  /*7340*/  LDL.LU R18, [R1+0x2320] ;  /* 0x0023200001127983 */ /* 0x001ee80000300800 */
[----:B------:R-:W3:Y:S04]  /*7350*/  LDL.64 R22, [R1+0xdb0] ;  /* 0x000db00001167983 */ /* 0x000ee80000100a00 */
[----:B------:R-:W3:Y:S04]  /*7360*/  LDL.64 R10, [R1+0xda8] ;  /* 0x000da800010a7983 */ /* 0x000ee80000100a00 */
[----:B------:R-:W3:Y:S01]  /*7370*/  LDL.64 R8, [R1+0xdb8] ;  /* 0x000db80001087983 */ /* 0x000ee20000100a00 */
[----:B--2---:R-:W-:-:S06]  /*7380*/  PRMT R15, RZ, 0x7610, R15 ;  /* 0x00007610ff0f7816 */ /* 0x004fcc000000000f */
[----:B------:R0:W2:Y:S02]  /*7390*/  @P2 LDG.E.U16 R15, [R6.64] ;  /* 0x00000004060f2981 */ /* 0x0000a4000c1e1500 */
[----:B0-----:R-:W-:-:S05]  /*73a0*/  IADD3 R6, P0, R12, R2, RZ ;  /* 0x000000020c067210 */ /* 0x001fca0007f1e0ff */
[----:B------:R-:W-:Y:S02]  /*73b0*/  IMAD.X R7, R13, 0x1, R3, P0 ;  /* 0x000000010d077824 */ /* 0x000fe400000e0603 */
[----:B------:R-:W2:Y:S04]  /*73c0*/  LDL.LU.64 R12, [R1+0x2318] ;  /* 0x00231800010c7983 */ /* 0x000ea80000300a00 */
[----:B------:R3:W2:Y:S01]  /*73d0*/  @P3 LDG.E.U16 R20, [R6.64] ;  /* 0x0000000406143981 */ /* 0x0006a2000c1e1500 */
[----:B------:R-:W-:-:S03]  /*73e0*/  ISETP.GT.AND P2, PT, R0, 0x6, PT ;  /* 0x000000060000780c */ /* 0x000fc60003f44270 */
[----:B----4-:R-:W-:Y:S01]  /*73f0*/  STL [R1+0xd4], R14 ;  /* 0x0000d40e01007387 */ /* 0x010fe20000100800 */
[-C--:B---3--:R-:W-:Y:S02]  /*7400*/  IADD3 R6, P0, R22, R2.reuse, RZ ;  /* 0x0000000216067210 */ /* 0x088fe40007f1e0ff */
[----:B------:R-:W-:-:S03]  /*7410*/  IADD3 R4, P1, R10, R2, RZ ;  /* 0x000000020a047210 */ /* 0x000fc60007f3e0ff */
[--C-:B------:R-:W-:Y:S02]  /*7420*/  IMAD.X R7, R23, 0x1, R3.reuse, P0 ;  /* 0x0000000117077824 */ /* 0x100fe400000e0603 */
[----:B------:R-:W-:Y:S01]  /*7430*/  IMAD.X R5, R11, 0x1, R3, P1 ;  /* 0x000000010b057824 */ /* 0x000fe200008e0603 */
[----:B--2---:R0:W-:Y:S04]  /*7440*/  STL [R1+0xdc], R15 ;  /* 0x0000dc0f01007387 */ /* 0x0041e80000100800 */
[----:B0-----:R-:W2:Y:S01]  /*7450*/  LDL.64 R14, [R1+0xdc0] ;  /* 0x000dc000010e7983 */ /* 0x001ea20000100a00 */
[----:B------:R-:W-:Y:S02]  /*7460*/  PRMT R12, RZ, 0x7610, R12 ;  /* 0x00007610ff0c7816 */ /* 0x000fe4000000000c */
[----:B------:R-:W-:Y:S01]  /*7470*/  PRMT R13, RZ, 0x7610, R13 ;  /* 0x00007610ff0d7816 */ /* 0x000fe2000000000d */
[----:B------:R-:W-:Y:S04]  /*7480*/  STL [R1+0xd0], R20 ;  /* 0x0000d01401007387 */ /* 0x000fe80000100800 */
[----:B------:R0:W-:Y:S04]  /*7490*/  STL [R1+0xe0], R21 ;  /* 0x0000e01501007387 */ /* 0x0001e80000100800 */
[----:B------:R1:W3:Y:S04]  /*74a0*/  @P2 LDG.E.U16 R12, [R6.64] ;  /* 0x00000004060c2981 */ /* 0x0002e8000c1e1500 */
[----:B------:R4:W3:Y:S04]  /*74b0*/  @P2 LDG.E.U16 R13, [R4.64] ;  /* 0x00000004040d2981 */ /* 0x0008e8000c1e1500 */
[----:B0-----:R-:W3:Y:S04]  /*74c0*/  LDL.64 R20, [R1+0xdc8] ;  /* 0x000dc80001147983 */ /* 0x001ee80000100a00 */
[----:B------:R-:W3:Y:S01]  /*74d0*/  LDL.LU.64 R10, [R1+0x2310] ;  /* 0x00231000010a7983 */ /* 0x000ee20000300a00 */
[----:B------:R-:W-:Y:S01]  /*74e0*/  ISETP.GT.AND P3, PT, R0, 0x7, PT ;  /* 0x000000070000780c */ /* 0x000fe20003f64270 */
[----:B-1----:R-:W-:Y:S01]  /*74f0*/  IMAD.MOV.U32 R6, RZ, RZ, R8 ;  /* 0x000000ffff067224 */ /* 0x002fe200078e0008 */
[-C--:B----4-:R-:W-:Y:S01]  /*7500*/  IADD3 R4, P1, R8, R2.reuse, RZ ;  /* 0x0000000208047210 */ /* 0x090fe20007f3e0ff */
[----:B------:R-:W-:Y:S01]  /*7510*/  IMAD.MOV.U32 R7, RZ, RZ, R9 ;  /* 0x000000ffff077224 */ /* 0x000fe200078e0009 */
[----:B------:R-:W4:Y:S03]  /*7520*/  LDL.64 R22, [R1+0xdd0] ;  /* 0x000dd00001167983 */ /* 0x000f260000100a00 */
[----:B------:R-:W-:Y:S01]  /*7530*/  IMAD.X R5, R7, 0x1, R3, P1 ;  /* 0x0000000107057824 */ /* 0x000fe200008e0603 */
[----:B--2---:R-:W-:-:S05]  /*7540*/  IADD3 R8, P2, R14, R2, RZ ;  /* 0x000000020e087210 */ /* 0x004fca0007f5e0ff */
[----:B------:R-:W-:Y:S01]  /*7550*/  IMAD.X R9, R15, 0x1, R3, P2 ;  /* 0x000000010f097824 */ /* 0x000fe200010e0603 */
[----:B---3--:R-:W-:Y:S04]  /*7560*/  STL [R1+0xc8], R12 ;  /* 0x0000c80c01007387 */ /* 0x008fe80000100800 */
[----:B------:R0:W-:Y:S01]  /*7570*/  STL [R1+0xcc], R13 ;  /* 0x0000cc0d01007387 */ /* 0x0001e20000100800 */
[----:B------:R-:W-:Y:S02]  /*7580*/  PRMT R10, RZ, 0x7610, R10 ;  /* 0x00007610ff0a7816 */ /* 0x000fe4000000000a */
[----:B------:R-:W-:Y:S01]  /*7590*/  PRMT R11, RZ, 0x7610, R11 ;  /* 0x00007610ff0b7816 */ /* 0x000fe2000000000b */
[----:B0-----:R-:W2:Y:S04]  /*75a0*/  LDL.64 R12, [R1+0xdd8] ;  /* 0x000dd800010c7983 */ /* 0x001ea80000100a00 */
[----:B------:R-:W3:Y:S04]  /*75b0*/  LDL.LU.64 R14, [R1+0x2308] ;  /* 0x00230800010e7983 */ /* 0x000ee80000300a00 */
[----:B------:R-:W2:Y:S01]  /*75c0*/  @P3 LDG.E.U16 R10, [R8.64] ;  /* 0x00000004080a3981 */ /* 0x000ea2000c1e1500 */
[----:B------:R-:W-:-:S03]  /*75d0*/  IADD3 R6, P1, R20, R2, RZ ;  /* 0x0000000214067210 */ /* 0x000fc60007f3e0ff */
[----:B------:R0:W2:Y:S02]  /*75e0*/  @P3 LDG.E.U16 R11, [R4.64] ;  /* 0x00000004040b3981 */ /* 0x0000a4000c1e1500 */
[----:B0-----:R-:W-:Y:S02]  /*75f0*/  IMAD.MOV.U32 R4, RZ, RZ, R20 ;  /* 0x000000ffff047224 */ /* 0x001fe400078e0014 */
[----:B------:R-:W-:Y:S02]  /*7600*/  IMAD.MOV.U32 R5, RZ, RZ, R21 ;  /* 0x000000ffff057224 */ /* 0x000fe400078e0015 */
[----:B------:R-:W2:Y:S01]  /*7610*/  LDL.64 R20, [R1+0xde0] ;  /* 0x000de00001147983 */ /* 0x000ea20000100a00 */
[----:B------:R-:W-:Y:S02]  /*7620*/  ISETP.GT.AND P0, PT, R0, 0x8, PT ;  /* 0x000000080000780c */ /* 0x000fe40003f04270 */
[----:B----4-:R-:W-:Y:S01]  /*7630*/  IADD3 R4, P2, R22, R2, RZ ;  /* 0x0000000216047210 */ /* 0x010fe20007f5e0ff */
[----:B------:R-:W-:Y:S01]  /*7640*/  IMAD.X R7, R5, 0x1, R3, P1 ;  /* 0x0000000105077824 */ /* 0x000fe200008e0603 */
[----:B------:R-:W-:-:S03]  /*7650*/  ISETP.GT.AND P3, PT, R0, 0x9, PT ;  /* 0x000000090000780c */ /* 0x000fc60003f64270 */
[----:B------:R-:W-:Y:S01]  /*7660*/  IMAD.X R5, R23, 0x1, R3, P2 ;  /* 0x0000000117057824 */ /* 0x000fe200010e0603 */
[----:B------:R-:W-:Y:S02]  /*7670*/  PRMT R25, RZ, 0x7610, R25 ;  /* 0x00007610ff197816 */ /* 0x000fe40000000019 */
[----:B---3--:R-:W-:Y:S02]  /*7680*/  PRMT R15, RZ, 0x7610, R15 ;  /* 0x00007610ff0f7816 */ /* 0x008fe4000000000f */
[----:B------:R-:W-:Y:S01]  /*7690*/  PRMT R14, RZ, 0x7610, R14 ;  /* 0x00007610ff0e7816 */ /* 0x000fe2000000000e */
[----:B--2---:R-:W-:Y:S04]  /*76a0*/  STL [R1+0xc0], R10 ;  /* 0x0000c00a01007387 */ /* 0x004fe80000100800 */
[----:B------:R0:W-:Y:S04]  /*76b0*/  STL [R1+0xc4], R11 ;  /* 0x0000c40b01007387 */ /* 0x0001e80000100800 */
[----:B------:R1:W2:Y:S04]  /*76c0*/  @P0 LDG.E.U16 R15, [R6.64] ;  /* 0x00000004060f0981 */ /* 0x0002a8000c1e1500 */
[----:B------:R3:W2:Y:S04]  /*76d0*/  @P0 LDG.E.U16 R14, [R4.64] ;  /* 0x00000004040e0981 */ /* 0x0006a8000c1e1500 */
[----:B0-----:R-:W4:Y:S01]  /*76e0*/  LDL.64 R10, [R1+0xde8] ;  /* 0x000de800010a7983 */ /* 0x001f220000100a00 */
[----:B------:R-:W-:-:S03]  /*76f0*/  PRMT R18, RZ, 0x7610, R18 ;  /* 0x00007610ff127816 */ /* 0x000fc60000000012 */
[----:B------:R-:W2:Y:S01]  /*7700*/  LDL.64 R22, [R1+0xdf0] ;  /* 0x000df00001167983 */ /* 0x000ea20000100a00 */
[----:B---3--:R-:W-:-:S05]  /*7710*/  IADD3 R4, P0, R20, R2, RZ ;  /* 0x0000000214047210 */ /* 0x008fca0007f1e0ff */
[----:B------:R-:W-:-:S05]  /*7720*/  IMAD.X R5, R21, 0x1, R3, P0 ;  /* 0x0000000115057824 */ /* 0x000fca00000e0603 */
[----:B------:R0:W3:Y:S01]  /*7730*/  @P3 LDG.E.U16 R25, [R4.64] ;  /* 0x0000000404193981 */ /* 0x0000e2000c1e1500 */
[----:B-1----:R-:W-:-:S05]  /*7740*/  IADD3 R6, P1, R12, R2, RZ ;  /* 0x000000020c067210 */ /* 0x002fca0007f3e0ff */
[----:B------:R-:W-:Y:S01]  /*7750*/  IMAD.X R7, R13, 0x1, R3, P1 ;  /* 0x000000010d077824 */ /* 0x000fe200008e0603 */
[----:B------:R-:W-:Y:S01]  /*7760*/  ISETP.GT.AND P1, PT, R0, 0xa, PT ;  /* 0x0000000a0000780c */ /* 0x000fe20003f24270 */
[----:B------:R-:W3:Y:S04]  /*7770*/  LDL.64 R12, [R1+0xdf8] ;  /* 0x000df800010c7983 */ /* 0x000ee80000100a00 */
[----:B------:R4:W3:Y:S01]  /*7780*/  @P3 LDG.E.U16 R18, [R6.64] ;  /* 0x0000000406123981 */ /* 0x0008e2000c1e1500 */
[----:B0-----:R-:W-:Y:S02]  /*7790*/  PRMT R4, RZ, 0x7610, R4 ;  /* 0x00007610ff047816 */ /* 0x001fe40000000004 */
[----:B----4-:R-:W-:-:S05]  /*77a0*/  IADD3 R6, P0, R10, R2, RZ ;  /* 0x000000020a067210 */ /* 0x010fca0007f1e0ff */
[----:B------:R-:W-:Y:S01]  /*77b0*/  IMAD.X R7, R11, 0x1, R3, P0 ;  /* 0x000000010b077824 */ /* 0x000fe200000e0603 */
[----:B--2---:R-:W-:Y:S04]  /*77c0*/  STL.64 [R1+0x2240], R14 ;  /* 0x0022400e01007387 */ /* 0x004fe80000100a00 */
[----:B------:R-:W2:Y:S04]  /*77d0*/  @P1 LDG.E.U16 R4, [R6.64] ;  /* 0x0000000406041981 */ /* 0x000ea8000c1e1500 */
[----:B------:R-:W4:Y:S04]  /*77e0*/  LDL.64 R20, [R1+0xe00] ;  /* 0x000e000001147983 */ /* 0x000f280000100a00 */
[----:B---3--:R0:W-:Y:S04]  /*77f0*/  STL [R1+0x78], R25 ;  /* 0x0000781901007387 */ /* 0x0081e80000100800 */
[----:B0-----:R-:W3:Y:S04]  /*7800*/  LDL.LU R25, [R1+0x2304] ;  /* 0x0023040001197983 */ /* 0x001ee80000300800 */
[----:B------:R-:W3:Y:S04]  /*7810*/  LDL.LU R10, [R1+0x2300] ;  /* 0x00230000010a7983 */ /* 0x000ee80000300800 */
[----:B--2---:R0:W-:Y:S02]  /*7820*/  STL [R1+0x88], R4 ;  /* 0x0000880401007387 */ /* 0x0041e40000100800 */
[----:B0-----:R-:W-:-:S05]  /*7830*/  IADD3 R4, P0, R22, R2, RZ ;  /* 0x0000000216047210 */ /* 0x001fca0007f1e0ff */
[----:B------:R-:W-:Y:S02]  /*7840*/  IMAD.X R5, R23, 0x1, R3, P0 ;  /* 0x0000000117057824 */ /* 0x000fe400000e0603 */
[----:B------:R-:W2:Y:S01]  /*7850*/  LDL.64 R22, [R1+0xe08] ;  /* 0x000e080001167983 */ /* 0x000ea20000100a00 */
[----:B---3--:R-:W-:-:S06]  /*7860*/  PRMT R10, RZ, 0x7610, R10 ;  /* 0x00007610ff0a7816 */ /* 0x008fcc000000000a */
[----:B------:R0:W3:Y:S02]  /*7870*/  @P1 LDG.E.U16 R10, [R4.64] ;  /* 0x00000004040a1981 */ /* 0x0000e4000c1e1500 */
[----:B0-----:R-:W-:-:S05]  /*7880*/  IADD3 R4, P0, R12, R2, RZ ;  /* 0x000000020c047210 */ /* 0x001fca0007f1e0ff */
[----:B------:R-:W-:Y:S01]  /*7890*/  IMAD.X R5, R13, 0x1, R3, P0 ;  /* 0x000000010d057824 */ /* 0x000fe200000e0603 */
[----:B---3--:R0:W-:Y:S04]  /*78a0*/  STL [R1+0x8c], R10 ;  /* 0x00008c0a01007387 */ /* 0x0081e80000100800 */
[----:B0-----:R-:W3:Y:S04]  /*78b0*/  LDL.64 R10, [R1+0xe10] ;  /* 0x000e1000010a7983 */ /* 0x001ee80000100a00 */
[----:B------:R-:W2:Y:S01]  /*78c0*/  LDL.LU.64 R12, [R1+0x22f8] ;  /* 0x0022f800010c7983 */ /* 0x000ea20000300a00 */
[----:B------:R-:W-:-:S02]  /*78d0*/  ISETP.GT.AND P1, PT, R0, 0xb, PT ;  /* 0x0000000b0000780c */ /* 0x000fc40003f24270 */
[----:B--2---:R-:W-:-:S11]  /*78e0*/  PRMT R13, RZ, 0x7610, R13 ;  /* 0x00007610ff0d7816 */ /* 0x004fd6000000000d */
[----:B------:R4:W2:Y:S01]  /*78f0*/  @P1 LDG.E.U16 R13, [R4.64] ;  /* 0x00000004040d1981 */ /* 0x0008a2000c1e1500 */
[----:B------:R-:W-:Y:S02]  /*7900*/  PRMT R12, RZ, 0x7610, R12 ;  /* 0x00007610ff0c7816 */ /* 0x000fe4000000000c */
[----:B----4-:R-:W-:-:S05]  /*7910*/  IADD3 R4, P0, R20, R2, RZ ;  /* 0x0000000214047210 */ /* 0x010fca0007f1e0ff */
[----:B------:R-:W-:Y:S01]  /*7920*/  IMAD.X R5, R21, 0x1, R3, P0 ;  /* 0x0000000115057824 */ /* 0x000fe200000e0603 */
[----:B------:R-:W-:Y:S01]  /*7930*/  PRMT R25, RZ, 0x7610, R25 ;  /* 0x00007610ff197816 */ /* 0x000fe20000000019 */
[----:B------:R-:W4:Y:S04]  /*7940*/  LDL.64 R20, [R1+0xe18] ;  /* 0x000e180001147983 */ /* 0x000f280000100a00 */
[----:B------:R0:W2:Y:S01]  /*7950*/  @P1 LDG.E.U16 R12, [R4.64] ;  /* 0x00000004040c1981 */ /* 0x0000a2000c1e1500 */
[----:B------:R-:W-:Y:S02]  /*7960*/  ISETP.GT.AND P1, PT, R0, 0xc, PT ;  /* 0x0000000c0000780c */ /* 0x000fe40003f24270 */
[----:B0-----:R-:W-:-:S05]  /*7970*/  IADD3 R4, P0, R22, R2, RZ ;  /* 0x0000000216047210 */ /* 0x001fca0007f1e0ff */
[----:B------:R-:W-:-:S06]  /*7980*/  IMAD.X R5, R23, 0x1, R3, P0 ;  /* 0x0000000117057824 */ /* 0x000fcc00000e0603 */
[----:B------:R3:W4:Y:S01]  /*7990*/  @P1 LDG.E.U16 R25, [R4.64] ;  /* 0x0000000404191981 */ /* 0x000722000c1e1500 */
[----:B------:R-:W-:Y:S02]  /*79a0*/  PRMT R24, RZ, 0x7610, R24 ;  /* 0x00007610ff187816 */ /* 0x000fe40000000018 */
[----:B---3--:R-:W-:-:S05]  /*79b0*/  IADD3 R4, P0, R10, R2, RZ ;  /* 0x000000020a047210 */ /* 0x008fca0007f1e0ff */
[----:B------:R-:W-:-:S05]  /*79c0*/  IMAD.X R5, R11, 0x1, R3, P0 ;  /* 0x000000010b057824 */ /* 0x000fca00000e0603 */
[----:B------:R4:W3:Y:S04]  /*79d0*/  @P1 LDG.E.U16 R24, [R4.64] ;  /* 0x0000000404181981 */ /* 0x0008e8000c1e1500 */
[----:B--2---:R-:W-:Y:S04]  /*79e0*/  STL [R1+0xb8], R12 ;  /* 0x0000b80c01007387 */ /* 0x004fe80000100800 */
[----:B------:R0:W-:Y:S04]  /*79f0*/  STL [R1+0xbc], R13 ;  /* 0x0000bc0d01007387 */ /* 0x0001e80000100800 */
[----:B0-----:R-:W2:Y:S01]  /*7a00*/  LDL.64 R12, [R1+0xe20] ;  /* 0x000e2000010c7983 */ /* 0x001ea20000100a00 */
[----:B------:R-:W-:-:S02]  /*7a10*/  ISETP.GT.AND P1, PT, R0, 0xd, PT ;  /* 0x0000000d0000780c */ /* 0x000fc40003f24270 */
[----:B----4-:R-:W-:Y:S01]  /*7a20*/  IADD3 R4, P0, R20, R2, RZ ;  /* 0x0000000214047210 */ /* 0x010fe20007f1e0ff */
[----:B------:R-:W4:Y:S01]  /*7a30*/  LDL.LU.64 R22, [R1+0x22f0] ;  /* 0x0022f00001167983 */ /* 0x000f220000300a00 */
[----:B------:R-:W-:-:S03]  /*7a40*/  PRMT R27, RZ, 0x7610, R27 ;  /* 0x00007610ff1b7816 */ /* 0x000fc6000000001b */
[----:B------:R-:W-:Y:S01]  /*7a50*/  IMAD.X R5, R21, 0x1, R3, P0 ;  /* 0x0000000115057824 */ /* 0x000fe200000e0603 */
[----:B------:R-:W-:Y:S01]  /*7a60*/  PRMT R26, RZ, 0x7610, R26 ;  /* 0x00007610ff1a7816 */ /* 0x000fe2000000001a */
[----:B------:R-:W4:Y:S04]  /*7a70*/  LDL.64 R10, [R1+0xe28] ;  /* 0x000e2800010a7983 */ /* 0x000f280000100a00 */
[----:B------:R2:W4:Y:S04]  /*7a80*/  @P1 LDG.E.U16 R27, [R4.64] ;  /* 0x00000004041b1981 */ /* 0x000528000c1e1500 */
[----:B---3--:R-:W-:Y:S04]  /*7a90*/  STL [R1+0xac], R24 ;  /* 0x0000ac1801007387 */ /* 0x008fe80000100800 */
[----:B------:R0:W-:Y:S04]  /*7aa0*/  STL [R1+0xb0], R25 ;  /* 0x0000b01901007387 */ /* 0x0001e80000100800 */
[----:B0-----:R-:W3:Y:S04]  /*7ab0*/  LDL.64 R24, [R1+0xe30] ;  /* 0x000e300001187983 */ /* 0x001ee80000100a00 */
[----:B------:R-:W3:Y:S01]  /*7ac0*/  LDL.LU.64 R20, [R1+0x22e8] ;  /* 0x0022e80001147983 */ /* 0x000ee20000300a00 */
[----:B--2---:R-:W-:-:S05]  /*7ad0*/  IADD3 R4, P0, R12, R2, RZ ;  /* 0x000000020c047210 */ /* 0x004fca0007f1e0ff */
[----:B------:R-:W-:Y:S02]  /*7ae0*/  IMAD.X R5, R13, 0x1, R3, P0 ;  /* 0x000000010d057824 */ /* 0x000fe400000e0603 */
[----:B------:R-:W2:Y:S04]  /*7af0*/  LDL.64 R12, [R1+0xe38] ;  /* 0x000e3800010c7983 */ /* 0x000ea80000100a00 */
[----:B------:R4:W2:Y:S01]  /*7b00*/  @P1 LDG.E.U16 R26, [R4.64] ;  /* 0x00000004041a1981 */ /* 0x0008a2000c1e1500 */
[----:B------:R-:W-:Y:S02]  /*7b10*/  ISETP.GT.AND P1, PT, R0, 0xe, PT ;  /* 0x0000000e0000780c */ /* 0x000fe40003f24270 */
[----:B----4-:R-:W-:-:S05]  /*7b20*/  IADD3 R4, P0, R10, R2, RZ ;  /* 0x000000020a047210 */ /* 0x010fca0007f1e0ff */
[----:B------:R-:W-:Y:S01]  /*7b30*/  IMAD.X R5, R11, 0x1, R3, P0 ;  /* 0x000000010b057824 */ /* 0x000fe200000e0603 */
[----:B---3--:R-:W-:-:S06]  /*7b40*/  PRMT R21, RZ, 0x7610, R21 ;  /* 0x00007610ff157816 */ /* 0x008fcc0000000015 */
[----:B------:R0:W3:Y:S01]  /*7b50*/  @P1 LDG.E.U16 R21, [R4.64] ;  /* 0x0000000404151981 */ /* 0x0000e2000c1e1500 */
[----:B------:R-:W-:Y:S02]  /*7b60*/  PRMT R20, RZ, 0x7610, R20 ;  /* 0x00007610ff147816 */ /* 0x000fe40000000014 */
[----:B0-----:R-:W-:-:S05]  /*7b70*/  IADD3 R4, P0, R24, R2, RZ ;  /* 0x0000000218047210 */ /* 0x001fca0007f1e0ff */
[----:B------:R-:W-:-:S05]  /*7b80*/  IMAD.X R5, R25, 0x1, R3, P0 ;  /* 0x0000000119057824 */ /* 0x000fca00000e0603 */
[----:B------:R0:W4:Y:S04]  /*7b90*/  @P1 LDG.E.U16 R20, [R4.64] ;  /* 0x0000000404141981 */ /* 0x000128000c1e1500 */
[----:B--2---:R-:W-:Y:S04]  /*7ba0*/  STL [R1+0xa0], R26 ;  /* 0x0000a01a01007387 */ /* 0x004fe80000100800 */
[----:B------:R1:W-:Y:S04]  /*7bb0*/  STL [R1+0xa8], R27 ;  /* 0x0000a81b01007387 */ /* 0x0003e80000100800 */
[----:B-1----:R-:W2:Y:S01]  /*7bc0*/  LDL.64 R26, [R1+0xe40] ;  /* 0x000e4000011a7983 */ /* 0x002ea20000100a00 */
[----:B------:R-:W-:-:S02]  /*7bd0*/  ISETP.GT.AND P1, PT, R0, 0xf, PT ;  /* 0x0000000f0000780c */ /* 0x000fc40003f24270 */
[----:B0-----:R-:W-:Y:S01]  /*7be0*/  IADD3 R4, P0, R12, R2, RZ ;  /* 0x000000020c047210 */ /* 0x001fe20007f1e0ff */
[----:B------:R-:W2:Y:S01]  /*7bf0*/  LDL.LU.64 R10, [R1+0x22e0] ;  /* 0x0022e000010a7983 */ /* 0x000ea20000300a00 */
[----:B------:R-:W-:-:S03]  /*7c00*/  PRMT R23, RZ, 0x7610, R23 ;  /* 0x00007610ff177816 */ /* 0x000fc60000000017 */
[----:B------:R-:W-:Y:S01]  /*7c10*/  IMAD.X R5, R13, 0x1, R3, P0 ;  /* 0x000000010d057824 */ /* 0x000fe200000e0603 */
[----:B------:R-:W-:Y:S01]  /*7c20*/  PRMT R22, RZ, 0x7610, R22 ;  /* 0x00007610ff167816 */ /* 0x000fe20000000016 */
[----:B------:R-:W2:Y:S04]  /*7c30*/  LDL.64 R24, [R1+0xe48] ;  /* 0x000e480001187983 */ /* 0x000ea80000100a00 */
[----:B------:R2:W2:Y:S04]  /*7c40*/  @P1 LDG.E.U16 R23, [R4.64] ;  /* 0x0000000404171981 */ /* 0x0004a8000c1e1500 */
[----:B----4-:R-:W-:Y:S04]  /*7c50*/  STL [R1+0x98], R20 ;  /* 0x0000981401007387 */ /* 0x010fe80000100800 */
[----:B---3--:R0:W-:Y:S04]  /*7c60*/  STL [R1+0x9c], R21 ;  /* 0x00009c1501007387 */ /* 0x0081e80000100800 */
[----:B0-----:R-:W3:Y:S04]  /*7c70*/  LDL.64 R20, [R1+0xe50] ;  /* 0x000e500001147983 */ /* 0x001ee80000100a00 */
[----:B------:R-:W4:Y:S01]  /*7c80*/  LDL.LU.64 R12, [R1+0x22d8] ;  /* 0x0022d800010c7983 */ /* 0x000f220000300a00 */
[----:B--2---:R-:W-:-:S05]  /*7c90*/  IADD3 R4, P0, R26, R2, RZ ;  /* 0x000000021a047210 */ /* 0x004fca0007f1e0ff */
[----:B------:R-:W-:Y:S02]  /*7ca0*/  IMAD.X R5, R27, 0x1, R3, P0 ;  /* 0x000000011b057824 */ /* 0x000fe400000e0603 */
[----:B------:R-:W2:Y:S04]  /*7cb0*/  LDL.64 R26, [R1+0xe58] ;  /* 0x000e5800011a7983 */ /* 0x000ea80000100a00 */
[----:B------:R0:W2:Y:S01]  /*7cc0*/  @P1 LDG.E.U16 R22, [R4.64] ;  /* 0x0000000404161981 */ /* 0x0000a2000c1e1500 */
[----:B------:R-:W-:Y:S02]  /*7cd0*/  ISETP.GT.AND P1, PT, R0, 0x10, PT ;  /* 0x000000100000780c */ /* 0x000fe40003f24270 */
[----:B------:R-:W-:Y:S02]  /*7ce0*/  PRMT R11, RZ, 0x7610, R11 ;  /* 0x00007610ff0b7816 */ /* 0x000fe4000000000b */
[----:B0-----:R-:W-:-:S05]  /*7cf0*/  IADD3 R4, P0, R24, R2, RZ ;  /* 0x0000000218047210 */ /* 0x001fca0007f1e0ff */
[----:B------:R-:W-:-:S05]  /*7d00*/  IMAD.X R5, R25, 0x1, R3, P0 ;  /* 0x0000000119057824 */ /* 0x000fca00000e0603 */
[----:B------:R3:W4:Y:S02]  /*7d10*/  @P1 LDG.E.U16 R11, [R4.64] ;  /* 0x00000004040b1981 */ /* 0x000724000c1e1500 */
[----:B---3--:R-:W-:-:S05]  /*7d20*/  IADD3 R4, P0, R20, R2, RZ ;  /* 0x0000000214047210 */ /* 0x008fca0007f1e0ff */
[----:B------:R-:W-:Y:S01]  /*7d30*/  IMAD.X R5, R21, 0x1, R3, P0 ;  /* 0x0000000115057824 */ /* 0x000fe200000e0603 */
[----:B--2---:R-:W-:Y:S04]  /*7d40*/  STL [R1+0x90], R22 ;  /* 0x0000901601007387 */ /* 0x004fe80000100800 */
[----:B------:R0:W-:Y:S04]  /*7d50*/  STL [R1+0x94], R23 ;  /* 0x0000941701007387 */ /* 0x0001e80000100800 */
[----:B------:R-:W2:Y:S01]  /*7d60*/  LDL.64 R20, [R1+0xe68] ;  /* 0x000e680001147983 */ /* 0x000ea20000100a00 */
[----:B------:R-:W-:-:S02]  /*7d70*/  PRMT R10, RZ, 0x7610, R10 ;  /* 0x00007610ff0a7816 */ /* 0x000fc4000000000a */
[----:B----4-:R-:W-:Y:S01]  /*7d80*/  PRMT R13, RZ, 0x7610, R13 ;  /* 0x00007610ff0d7816 */ /* 0x010fe2000000000d */
[----:B------:R-:W3:Y:S04]  /*7d90*/  LDL.64 R24, [R1+0xe70] ;  /* 0x000e700001187983 */ /* 0x000ee80000100a00 */
[----:B0-----:R-:W4:Y:S04]  /*7da0*/  LDL.64 R22, [R1+0xe60] ;  /* 0x000e600001167983 */ /* 0x001f280000100a00 */
[----:B------:R0:W2:Y:S01]  /*7db0*/  @P1 LDG.E.U16 R10, [R4.64] ;  /* 0x00000004040a1981 */ /* 0x0000a2000c1e1500 */
[----:B------:R-:W-:-:S02]  /*7dc0*/  ISETP.GT.AND P1, PT, R0, 0x11, PT ;  /* 0x000000110000780c */ /* 0x000fc40003f24270 */
[----:B0-----:R-:W-:-:S05]  /*7dd0*/  IADD3 R4, P0, R26, R2, RZ ;  /* 0x000000021a047210 */ /* 0x001fca0007f1e0ff */
[----:B------:R-:W-:Y:S01]  /*7de0*/  IMAD.X R5, R27, 0x1, R3, P0 ;  /* 0x000000011b057824 */ /* 0x000fe200000e0603 */
[----:B------:R-:W-:Y:S01]  /*7df0*/  PRMT R12, RZ, 0x7610, R12 ;  /* 0x00007610ff0c7816 */ /* 0x000fe2000000000c */
[----:B------:R-:W2:Y:S04]  /*7e00*/  LDL.64 R26, [R1+0xe80] ;  /* 0x000e8000011a7983 */ /* 0x000ea80000100a00 */
[----:B------:R4:W3:Y:S02]  /*7e10*/  @P1 LDG.E.U16 R13, [R4.64] ;  /* 0x00000004040d1981 */ /* 0x0008e4000c1e1500 */
[----:B----4-:R-:W-:-:S05]  /*7e20*/  IADD3 R4, P0, R22, R2, RZ ;  /* 0x0000000216047210 */ /* 0x010fca0007f1e0ff */
[----:B------:R-:W-:Y:S02]  /*7e30*/  IMAD.X R5, R23, 0x1, R3, P0 ;  /* 0x0000000117057824 */ /* 0x000fe400000e0603 */
[----:B------:R-:W4:Y:S04]  /*7e40*/  LDL.64 R22, [R1+0xe78] ;  /* 0x000e780001167983 */ /* 0x000f280000100a00 */
[----:B------:R2:W3:Y:S02]  /*7e50*/  @P1 LDG.E.U16 R12, [R4.64] ;  /* 0x00000004040c1981 */ /* 0x0004e4000c1e1500 */
[----:B--2---:R-:W-:-:S05]  /*7e60*/  IADD3 R4, P0, R20, R2, RZ ;  /* 0x0000000214047210 */ /* 0x004fca0007f1e0ff */
[----:B------:R-:W-:Y:S02]  /*7e70*/  IMAD.X R5, R21, 0x1, R3, P0 ;  /* 0x0000000115057824 */ /* 0x000fe400000e0603 */
[----:B------:R-:W2:Y:S01]  /*7e80*/  LDL.LU.64 R20, [R1+0x22d0] ;  /* 0x0022d00001147983 */ /* 0x000ea20000300a00 */
[----:B------:R-:W-:Y:S02]  /*7e90*/  ISETP.GT.AND P1, PT, R0, 0x12, PT ;  /* 0x000000120000780c */ /* 0x000fe40003f24270 */
[----:B--2---:R-:W-:-:S11]  /*7ea0*/  PRMT R21, RZ, 0x7610, R21 ;  /* 0x00007610ff157816 */ /* 0x004fd60000000015 */
[----:B------:R3:W2:Y:S01]  /*7eb0*/  @P1 LDG.E.U16 R21, [R4.64] ;  /* 0x0000000404151981 */ /* 0x0006a2000c1e1500 */
[----:B------:R-:W-:Y:S02]  /*7ec0*/  PRMT R20, RZ, 0x7610, R20 ;  /* 0x00007610ff147816 */ /* 0x000fe40000000014 */
[----:B---3--:R-:W-:-:S05]  /*7ed0*/  IADD3 R4, P0, R24, R2, RZ ;  /* 0x0000000218047210 */ /* 0x008fca0007f1e0ff */
[----:B------:R-:W-:Y:S02]  /*7ee0*/  IMAD.X R5, R25, 0x1, R3, P0 ;  /* 0x0000000119057824 */ /* 0x000fe400000e0603 */
[----:B------:R-:W3:Y:S04]  /*7ef0*/  LDL.64 R24, [R1+0xe88] ;  /* 0x000e880001187983 */ /* 0x000ee80000100a00 */
[----:B------:R4:W2:Y:S02]  /*7f00*/  @P1 LDG.E.U16 R20, [R4.64] ;  /* 0x0000000404141981 */ /* 0x0008a4000c1e1500 */
[----:B----4-:R-:W-:-:S05]  /*7f10*/  IADD3 R4, P0, R22, R2, RZ ;  /* 0x0000000216047210 */ /* 0x010fca0007f1e0ff */
[----:B------:R-:W-:Y:S01]  /*7f20*/  IMAD.X R5, R23, 0x1, R3, P0 ;  /* 0x0000000117057824 */ /* 0x000fe200000e0603 */
[----:B--2---:R-:W-:Y:S04]  /*7f30*/  STL [R1+0x68], R20 ;  /* 0x0000681401007387 */ /* 0x004fe80000100800 */
[----:B------:R0:W-:Y:S04]  /*7f40*/  STL [R1+0x60], R21 ;  /* 0x0000601501007387 */ /* 0x0001e80000100800 */
[----:B0-----:R-:W2:Y:S04]  /*7f50*/  LDL.64 R20, [R1+0xe90] ;  /* 0x000e900001147983 */ /* 0x001ea80000100a00 */
[----:B------:R-:W4:Y:S01]  /*7f60*/  LDL.LU.64 R22, [R1+0x22c8] ;  /* 0x0022c80001167983 */ /* 0x000f220000300a00 */
[----:B------:R-:W-:-:S02]  /*7f70*/  ISETP.GT.AND P1, PT, R0, 0x13, PT ;  /* 0x000000130000780c */ /* 0x000fc40003f24270 */
[----:B----4-:R-:W-:-:S11]  /*7f80*/  PRMT R23, RZ, 0x7610, R23 ;  /* 0x00007610ff177816 */ /* 0x010fd60000000017 */
[----:B------:R0:W4:Y:S01]  /*7f90*/  @P1 LDG.E.U16 R23, [R4.64] ;  /* 0x0000000404171981 */ /* 0x000122000c1e1500 */
[----:B------:R-:W-:Y:S02]  /*7fa0*/  PRMT R22, RZ, 0x7610, R22 ;  /* 0x00007610ff167816 */ /* 0x000fe40000000016 */
[----:B0-----:R-:W-:-:S05]  /*7fb0*/  IADD3 R4, P0, R26, R2, RZ ;  /* 0x000000021a047210 */ /* 0x001fca0007f1e0ff */
[----:B------:R-:W-:Y:S02]  /*7fc0*/  IMAD.X R5, R27, 0x1, R3, P0 ;  /* 0x000000011b057824 */ /* 0x000fe400000e0603 */
[----:B------:R-:W2:Y:S04]  /*7fd0*/  LDL.64 R26, [R1+0xe98] ;  /* 0x000e9800011a7983 */ /* 0x000ea80000100a00 */
[----:B------:R3:W2:Y:S02]  /*7fe0*/  @P1 LDG.E.U16 R22, [R4.64] ;  /* 0x0000000404161981 */ /* 0x0006a4000c1e1500 */
[----:B---3--:R-:W-:-:S05]  /*7ff0*/  IADD3 R4, P0, R24, R2, RZ ;  /* 0x0000000218047210 */ /* 0x008fca0007f1e0ff */
[----:B------:R-:W-:Y:S01]  /*8000*/  IMAD.X R5, R25, 0x1, R3, P0 ;  /* 0x0000000119057824 */ /* 0x000fe200000e0603 */
[----:B--2---:R-:W-:Y:S04]  /*8010*/  STL [R1+0x7c], R22 ;  /* 0x00007c1601007387 */ /* 0x004fe80000100800 */
[----:B----4-:R0:W-:Y:S04]  /*8020*/  STL [R1+0x80], R23 ;  /* 0x0000801701007387 */ /* 0x0101e80000100800 */
[----:B0-----:R-:W2:Y:S04]  /*8030*/  LDL.64 R22, [R1+0xea0] ;  /* 0x000ea00001167983 */ /* 0x001ea80000100a00 */
[----:B------:R-:W3:Y:S01]  /*8040*/  LDL.LU.64 R24, [R1+0x22c0] ;  /* 0x0022c00001187983 */ /* 0x000ee20000300a00 */
[----:B------:R-:W-:-:S02]  /*8050*/  ISETP.GT.AND P1, PT, R0, 0x14, PT ;  /* 0x000000140000780c */ /* 0x000fc40003f24270 */
[----:B---3--:R-:W-:-:S11]  /*8060*/  PRMT R25, RZ, 0x7610, R25 ;  /* 0x00007610ff197816 */ /* 0x008fd60000000019 */
[----:B------:R0:W3:Y:S01]  /*8070*/  @P1 LDG.E.U16 R25, [R4.64] ;  /* 0x0000000404191981 */ /* 0x0000e2000c1e1500 */
[----:B------:R-:W-:Y:S02]  /*8080*/  PRMT R24, RZ, 0x7610, R24 ;  /* 0x00007610ff187816 */ /* 0x000fe40000000018 */
[----:B0-----:R-:W-:-:S05]  /*8090*/  IADD3 R4, P0, R20, R2, RZ ;  /* 0x0000000214047210 */ /* 0x001fca0007f1e0ff */
[----:B------:R-:W-:Y:S02]  /*80a0*/  IMAD.X R5, R21, 0x1, R3, P0 ;  /* 0x0000000115057824 */ /* 0x000fe400000e0603 */
[----:B------:R-:W4:Y:S04]  /*80b0*/  LDL.64 R20, [R1+0xea8] ;  /* 0x000ea80001147983 */ /* 0x000f280000100a00 */
[----:B------:R0:W2:Y:S02]  /*80c0*/  @P1 LDG.E.U16 R24, [R4.64] ;  /* 0x0000000404181981 */ /* 0x0000a4000c1e1500 */
[----:B0-----:R-:W-:-:S05]  /*80d0*/  IADD3 R4, P0, R26, R2, RZ ;  /* 0x000000021a047210 */ /* 0x001fca0007f1e0ff */
[----:B------:R-:W-:Y:S01]  /*80e0*/  IMAD.X R5, R27, 0x1, R3, P0 ;  /* 0x000000011b057824 */ /* 0x000fe200000e0603 */
[----:B--2---:R-:W-:Y:S04]  /*80f0*/  STL [R1+0x70], R24 ;  /* 0x0000701801007387 */ /* 0x004fe80000100800 */
[----:B---3--:R0:W-:Y:S04]  /*8100*/  STL [R1+0x74], R25 ;  /* 0x0000741901007387 */ /* 0x0081e80000100800 */
        /* <DEDUP_REMOVED lines=8> */
[----:B------:R-:W2:Y:S04]  /*8190*/  LDL.64 R22, [R1+0xeb8] ;  /* 0x000eb80001167983 */ /* 0x000ea80000100a00 */
[----:B------:R4:W2:Y:S02]  /*81a0*/  @P1 LDG.E.U16 R26, [R4.64] ;  /* 0x00000004041a1981 */ /* 0x0008a4000c1e1500 */
[----:B----4-:R-:W-:-:S05]  /*81b0*/  IADD3 R4, P0, R20, R2, RZ ;  /* 0x0000000214047210 */ /* 0x010fca0007f1e0ff */
        /* <DEDUP_REMOVED lines=29> */
[----:B------:R-:W-:Y:S02]  /*8390*/  ISETP.GT.AND P1, PT, R0, 0x18, PT ;  /* 0x000000180000780c */ /* 0x000fe40003f24270 */
[----:B------:R-:W-:Y:S02]  /*83a0*/  PRMT R7, RZ, 0x7610, R7 ;  /* 0x00007610ff077816 */ /* 0x000fe40000000007 */
[----:B------:R-:W-:-:S09]  /*83b0*/  PRMT R6, RZ, 0x7610, R6 ;  /* 0x00007610ff067816 */ /* 0x000fd20000000006 */
[----:B------:R0:W4:Y:S04]  /*83c0*/  @P1 LDG.E.U16 R7, [R4.64] ;  /* 0x0000000404071981 */ /* 0x000128000c1e1500 */
[----:B--2---:R-:W-:Y:S04]  /*83d0*/  STL [R1+0x50], R22 ;  /* 0x0000501601007387 */ /* 0x004fe80000100800 */
[----:B---3--:R1:W-:Y:S04]  /*83e0*/  STL [R1+0x54], R23 ;  /* 0x0000541701007387 */ /* 0x0083e80000100800 */
[----:B------:R-:W2:Y:S04]  /*83f0*/  LDL.64 R24, [R1+0xee8] ;  /* 0x000ee80001187983 */ /* 0x000ea80000100a00 */
[----:B-1----:R-:W3:Y:S01]  /*8400*/  LDL.64 R22, [R1+0xee0] ;  /* 0x000ee00001167983 */ /* 0x002ee20000100a00 */
[----:B0-----:R-:W-:-:S05]  /*8410*/  IADD3 R4, P0, R20, R2, RZ ;  /* 0x0000000214047210 */ /* 0x001fca0007f1e0ff */
[----:B------:R-:W-:Y:S01]  /*8420*/  IMAD.X R5, R21, 0x1, R3, P0 ;  /* 0x0000000115057824 */ /* 0x000fe200000e0603 */
[----:B------:R-:W-:Y:S01]  /*8430*/  PRMT R9, RZ, 0x7610, R9 ;  /* 0x00007610ff097816 */ /* 0x000fe20000000009 */
[----:B------:R-:W2:Y:S04]  /*8440*/  LDL.64 R20, [R1+0xef0] ;  /* 0x000ef00001147983 */ /* 0x000ea80000100a00 */
[----:B------:R0:W2:Y:S01]  /*8450*/  @P1 LDG.E.U16 R6, [R4.64] ;  /* 0x0000000404061981 */ /* 0x0000a2000c1e1500 */
[----:B------:R-:W-:Y:S02]  /*8460*/  ISETP.GT.AND P1, PT, R0, 0x19, PT ;  /* 0x000000190000780c */ /* 0x000fe40003f24270 */
[----:B0-----:R-:W-:-:S05]  /*8470*/  IADD3 R4, P0, R26, R2, RZ ;  /* 0x000000021a047210 */ /* 0x001fca0007f1e0ff */
[----:B------:R-:W-:Y:S01]  /*8480*/  IMAD.X R5, R27, 0x1, R3, P0 ;  /* 0x000000011b057824 */ /* 0x000fe200000e0603 */
[----:B------:R-:W-:Y:S01]  /*8490*/  PRMT R8, RZ, 0x7610, R8 ;  /* 0x00007610ff087816 */ /* 0x000fe20000000008 */
[----:B------:R-:W4:Y:S04]  /*84a0*/  LDL.64 R26, [R1+0xef8] ;  /* 0x000ef800011a7983 */ /* 0x000f280000100a00 */
[----:B------:R3:W4:Y:S02]  /*84b0*/  @P1 LDG.E.U16 R9, [R4.64] ;  /* 0x0000000404091981 */ /* 0x000724000c1e1500 */
[----:B---3--:R-:W-:-:S05]  /*84c0*/  IADD3 R4, P0, R22, R2, RZ ;  /* 0x0000000216047210 */ /* 0x008fca0007f1e0ff */
[----:B------:R-:W-:Y:S02]  /*84d0*/  IMAD.X R5, R23, 0x1, R3, P0 ;  /* 0x0000000117057824 */ /* 0x000fe400000e0603 */
[----:B------:R-:W3:Y:S04]  /*84e0*/  LDL.64 R22, [R1+0xf00] ;  /* 0x000f000001167983 */ /* 0x000ee80000100a00 */
        /* <DEDUP_REMOVED lines=22> */
[----:B---3--:R-:W-:-:S05]  /*8650*/  IADD3 R4, P0, R22, R2, RZ ;  /* 0x0000000216047210 */ /* 0x008fca0007f1e0ff */
[----:B------:R-:W-:Y:S02]  /*8660*/  IMAD.X R5, R23, 0x1, R3, P0 ;  /* 0x0000000117057824 */ /* 0x000fe400000e0603 */
[----:B------:R-:W3:Y:S04]  /*8670*/  LDL.64 R22, [R1+0xf18] ;  /* 0x000f180001167983 */ /* 0x000ee80000100a00 */
[----:B------:R0:W2:Y:S02]  /*8680*/  @P1 LDG.E.U16 R26, [R4.64] ;  /* 0x00000004041a1981 */ /* 0x0000a4000c1e1500 */
[----:B0-----:R-:W-:-:S05]  /*8690*/  IADD3 R4, P0, R20, R2, RZ ;  /* 0x0000000214047210 */ /* 0x001fca0007f1e0ff */
[----:B------:R-:W-:Y:S01]  /*86a0*/  IMAD.X R5, R21, 0x1, R3, P0 ;  /* 0x0000000115057824 */ /* 0x000fe200000e0603 */
[----:B--2---:R-:W-:Y:S04]  /*86b0*/  STL [R1+0x40], R26 ;  /* 0x0000401a01007387 */ /* 0x004fe80000100800 */
[----:B----4-:R0:W-:Y:S04]  /*86c0*/  STL [R1+0x44], R27 ;  /* 0x0000441b01007387 */ /* 0x0101e80000100800 */
[----:B0-----:R-:W2:Y:S04]  /*86d0*/  LDL.64 R26, [R1+0xf20] ;  /* 0x000f2000011a7983 */ /* 0x001ea80000100a00 */
[----:B------:R-:W4:Y:S01]  /*86e0*/  LDL.LU.64 R20, [R1+0x2290] ;  /* 0x0022900001147983 */ /* 0x000f220000300a00 */
[----:B------:R-:W-:-:S02]  /*86f0*/  ISETP.GT.AND P1, PT, R0, 0x1c, PT ;  /* 0x0000001c0000780c */ /* 0x000fc40003f24270 */
[----:B----4-:R-:W-:-:S11]  /*8700*/  PRMT R21, RZ, 0x7610, R21 ;  /* 0x00007610ff157816 */ /* 0x010fd60000000015 */
[----:B------:R0:W4:Y:S01]  /*8710*/  @P1 LDG.E.U16 R21, [R4.64] ;  /* 0x0000000404151981 */ /* 0x000122000c1e1500 */
[----:B------:R-:W-:Y:S02]  /*8720*/  PRMT R20, RZ, 0x7610, R20 ;  /* 0x00007610ff147816 */ /* 0x000fe40000000014 */
[----:B0-----:R-:W-:-:S05]  /*8730*/  IADD3 R4, P0, R24, R2, RZ ;  /* 0x0000000218047210 */ /* 0x001fca0007f1e0ff */
[--C-:B------:R-:W-:Y:S02]  /*8740*/  IMAD.X R5, R25, 0x1, R3.reuse, P0 ;  /* 0x0000000119057824 */ /* 0x100fe400000e0603 */
[----:B------:R-:W2:Y:S04]  /*8750*/  LDL.64 R24, [R1+0xf28] ;  /* 0x000f280001187983 */ /* 0x000ea80000100a00 */
[----:B------:R3:W2:Y:S02]  /*8760*/  @P1 LDG.E.U16 R20, [R4.64] ;  /* 0x0000000404141981 */ /* 0x0006a4000c1e1500 */
[----:B---3--:R-:W-:Y:S02]  /*8770*/  IADD3 R4, P0, R22, R2, RZ ;  /* 0x0000000216047210 */ /* 0x008fe40007f1e0ff */
[----:B--2---:R-:W-:Y:S04]  /*8780*/  STL [R1+0x38], R20 ;  /* 0x0000381401007387 */ /* 0x004fe80000100800 */
[----:B----4-:R0:W-:Y:S04]  /*8790*/  STL [R1+0x3c], R21 ;  /* 0x00003c1501007387 */ /* 0x0101e80000100800 */
[----:B0-----:R-:W2:Y:S04]  /*87a0*/  LDL.64 R20, [R1+0xf30] ;  /* 0x000f300001147983 */ /* 0x001ea80000100a00 */
[----:B------:R-:W3:Y:S01]  /*87b0*/  LDL.LU R22, [R1+0x228c] ;  /* 0x00228c0001167983 */ /* 0x000ee20000300800 */
[----:B------:R-:W-:Y:S01]  /*87c0*/  ISETP.GT.AND P1, PT, R0, 0x1d, PT ;  /* 0x0000001d0000780c */ /* 0x000fe20003f24270 */
[----:B------:R-:W-:Y:S01]  /*87d0*/  IMAD.X R5, R23, 0x1, R3, P0 ;  /* 0x0000000117057824 */ /* 0x000fe200000e0603 */
[----:B---3--:R-:W-:-:S11]  /*87e0*/  PRMT R22, RZ, 0x7610, R22 ;  /* 0x00007610ff167816 */ /* 0x008fd60000000016 */
[----:B------:R0:W3:Y:S02]  /*87f0*/  @P1 LDG.E.U16 R22, [R4.64] ;  /* 0x0000000404161981 */ /* 0x0000e4000c1e1500 */
[----:B0-----:R-:W-:Y:S02]  /*8800*/  IADD3 R4, P0, R26, R2, RZ ;  /* 0x000000021a047210 */ /* 0x001fe40007f1e0ff */
[----:B---3--:R0:W-:Y:S04]  /*8810*/  STL [R1+0x34], R22 ;  /* 0x0000341601007387 */ /* 0x0081e80000100800 */
[----:B0-----:R-:W3:Y:S04]  /*8820*/  LDL.64 R22, [R1+0xf38] ;  /* 0x000f380001167983 */ /* 0x001ee80000100a00 */
[----:B------:R-:W4:Y:S01]  /*8830*/  LDL.LU R26, [R1+0x2288] ;  /* 0x00228800011a7983 */ /* 0x000f220000300800 */
[----:B------:R-:W-:Y:S01]  /*8840*/  IMAD.X R5, R27, 0x1, R3, P0 ;  /* 0x000000011b057824 */ /* 0x000fe200000e0603 */
[----:B----4-:R-:W-:-:S06]  /*8850*/  PRMT R26, RZ, 0x7610, R26 ;  /* 0x00007610ff1a7816 */ /* 0x010fcc000000001a */
[----:B------:R0:W4:Y:S02]  /*8860*/  @P1 LDG.E.U16 R26, [R4.64] ;  /* 0x00000004041a1981 */ /* 0x000124000c1e1500 */
[----:B0-----:R-:W-:-:S05]  /*8870*/  IADD3 R4, P0, R24, R2, RZ ;  /* 0x0000000218047210 */ /* 0x001fca0007f1e0ff */
[----:B------:R-:W-:Y:S01]  /*8880*/  IMAD.X R5, R25, 0x1, R3, P0 ;  /* 0x0000000119057824 */ /* 0x000fe200000e0603 */
[----:B----4-:R0:W-:Y:S04]  /*8890*/  STL [R1+0x30], R26 ;  /* 0x0000301a01007387 */ /* 0x0101e80000100800 */
[----:B0-----:R-:W4:Y:S04]  /*88a0*/  LDL.64 R26, [R1+0xf40] ;  /* 0x000f4000011a7983 */ /* 0x001f280000100a00 */
[----:B------:R-:W2:Y:S01]  /*88b0*/  LDL.LU.64 R24, [R1+0x2280] ;  /* 0x0022800001187983 */ /* 0x000ea20000300a00 */
[----:B------:R-:W-:-:S02]  /*88c0*/  ISETP.GT.AND P1, PT, R0, 0x1e, PT ;  /* 0x0000001e0000780c */ /* 0x000fc40003f24270 */
[----:B------:R-:W-:Y:S02]  /*88d0*/  PRMT R15, RZ, 0x7610, R15 ;  /* 0x00007610ff0f7816 */ /* 0x000fe4000000000f */
[----:B--2---:R-:W-:-:S09]  /*88e0*/  PRMT R25, RZ, 0x7610, R25 ;  /* 0x00007610ff197816 */ /* 0x004fd20000000019 */
[----:B------:R0:W2:Y:S02]  /*88f0*/  @P1 LDG.E.U16 R25, [R4.64] ;  /* 0x0000000404191981 */ /* 0x0000a4000c1e1500 */
[----:B0-----:R-:W-:-:S05]  /*8900*/  IADD3 R4, P0, R20, R2, RZ ;  /* 0x0000000214047210 */ /* 0x001fca0007f1e0ff */
[----:B------:R-:W-:-:S05]  /*8910*/  IMAD.X R5, R21, 0x1, R3, P0 ;  /* 0x0000000115057824 */ /* 0x000fca00000e0603 */
[----:B------:R3:W2:Y:S01]  /*8920*/  @P1 LDG.E.U16 R15, [R4.64] ;  /* 0x00000004040f1981 */ /* 0x0006a2000c1e1500 */
[----:B------:R-:W-:Y:S02]  /*8930*/  ISETP.GT.AND P1, PT, R0, 0x1f, PT ;  /* 0x0000001f0000780c */ /* 0x000fe40003f24270 */
[----:B------:R-:W-:Y:S02]  /*8940*/  PRMT R24, RZ, 0x7610, R24 ;  /* 0x00007610ff187816 */ /* 0x000fe40000000018 */
[----:B---3--:R-:W-:-:S05]  /*8950*/  IADD3 R4, P0, R22, R2, RZ ;  /* 0x0000000216047210 */ /* 0x008fca0007f1e0ff */
[----:B------:R-:W-:-:S05]  /*8960*/  IMAD.X R5, R23, 0x1, R3, P0 ;  /* 0x0000000117057824 */ /* 0x000fca00000e0603 */
[----:B------:R4:W3:Y:S01]  /*8970*/  @P1 LDG.E.U16 R24, [R4.64] ;  /* 0x0000000404181981 */ /* 0x0008e2000c1e1500 */
[----:B------:R-:W-:Y:S02]  /*8980*/  PRMT R28, RZ, 0x7610, R28 ;  /* 0x00007610ff1c7816 */ /* 0x000fe4000000001c */
[----:B----4-:R-:W-:-:S05]  /*8990*/  IADD3 R4, P0, R26, R2, RZ ;  /* 0x000000021a047210 */ /* 0x010fca0007f1e0ff */
[----:B------:R-:W-:-:S05]  /*89a0*/  IMAD.X R5, R27, 0x1, R3, P0 ;  /* 0x000000011b057824 */ /* 0x000fca00000e0603 */
[----:B------:R-:W4:Y:S01]  /*89b0*/  @P1 LDG.E.U16 R28, [R4.64] ;  /* 0x00000004041c1981 */ /* 0x000f22000c1e1500 */
[----:B------:R-:W-:-:S03]  /*89c0*/  PRMT R14, RZ, 0x7610, R14 ;  /* 0x00007610ff0e7816 */ /* 0x000fc6000000000e */
[----:B------:R-:W-:Y:S06]  /*89d0*/  BAR.SYNC.DEFER_BLOCKING 0x0 ;  /* 0x0000000000007b1d */ /* 0x000fec0000010000 */
[----:B--2---:R0:W-:Y:S04]  /*89e0*/  STL [R1+0x2c], R25 ;  /* 0x00002c1901007387 */ /* 0x0041e80000100800 */
[----:B0-----:R-:W2:Y:S04]  /*89f0*/  LDL.LU R25, [R1+0x2278] ;  /* 0x0022780001197983 */ /* 0x001ea80000300800 */
[----:B------:R-:W2:Y:S04]  /*8a00*/  LDL.LU.64 R20, [R1+0x2270] ;  /* 0x0022700001147983 */ /* 0x000ea80000300a00 */
[----:B------:R0:W-:Y:S04]  /*8a10*/  STL [R1+0x28], R15 ;  /* 0x0000280f01007387 */ /* 0x0001e80000100800 */
[----:B------:R-:W2:Y:S04]  /*8a20*/  LDL.LU.64 R22, [R1+0x2268] ;  /* 0x0022680001167983 */ /* 0x000ea80000300a00 */
[----:B0-----:R-:W0:Y:S04]  /*8a30*/  S2R R15, SR_TID.X ;  /* 0x00000000000f7919 */ /* 0x001e280000002100 */
[----:B---3--:R1:W-:Y:S04]  /*8a40*/  STL [R1+0x24], R24 ;  /* 0x0000241801007387 */ /* 0x0083e80000100800 */
[----:B-1----:R-:W3:Y:S01]  /*8a50*/  LDL.LU R24, [R1+0x2260] ;  /* 0x0022600001187983 */ /* 0x002ee20000300800 */
[----:B0-----:R-:W-:-:S03]  /*8a60*/  LOP3.LUT R15, R15, 0x1f, RZ, 0xc0, !PT ;  /* 0x0000001f0f0f7812 */ /* 0x001fc600078ec0ff */
[----:B------:R-:W-:Y:S01]  /*8a70*/  STL [R1+0x1010], R0 ;  /* 0x0010100001007387 */ /* 0x000fe20000100800 */
[----:B------:R-:W-:-:S03]  /*8a80*/  ISETP.GE.AND P2, PT, R15, R0, PT ;  /* 0x000000000f00720c */ /* 0x000fc60003f46270 */
[----:B------:R-:W3:Y:S04]  /*8a90*/  LDL.LU.64 R26, [R1+0x2258] ;  /* 0x00225800011a7983 */ /* 0x000ee80000300a00 */
[----:B------:R-:W-:Y:S04]  /*8aa0*/  STL.64 [R1+0xf70], R2 ;  /* 0x000f700201007387 */ /* 0x000fe80000100a00 */
[----:B----4-:R0:W-:Y:S02]  /*8ab0*/  STL [R1+0x21d4], R28 ;  /* 0x0021d41c01007387 */ /* 0x0101e40000100800 */
[----:B0-----:R-:W-:-:S02]  /*8ac0*/  IMAD R28, R15, c[0x0][0x18c], RZ ;  /* 0x000063000f1c7a24 */ /* 0x001fc400078e02ff */
[----:B--2---:R-:W-:Y:S02]  /*8ad0*/  IMAD.MOV.U32 R2, RZ, RZ, R21 ;  /* 0x000000ffff027224 */ /* 0x004fe400078e0015 */
[----:B------:R-:W-:-:S04]  /*8ae0*/  IMAD.MOV.U32 R3, RZ, RZ, R20 ;  /* 0x000000ffff037224 */ /* 0x000fc800078e0014 */
[----:B------:R-:W-:-:S05]  /*8af0*/  IMAD.WIDE R4, R28, 0x2, R2 ;  /* 0x000000021c047825 */ /* 0x000fca00078e0202 */
[----:B------:R-:W2:Y:S01]  /*8b00*/  @!P2 LDG.E.U16 R14, [R4.64] ;  /* 0x00000004040ea981 */ /* 0x000ea2000c1e1500 */
[----:B------:R-:W-:-:S03]  /*8b10*/  IMAD.MOV.U32 R15, RZ, RZ, R22 ;  /* 0x000000ffff0f7224 */ /* 0x000fc600078e0016 */
[----:B------:R0:W-:Y:S02]  /*8b20*/  STL.64 [R1+0xf88], R2 ;  /* 0x000f880201007387 */ /* 0x0001e40000100a00 */
[----:B0-----:R-:W-:Y:S02]  /*8b30*/  PRMT R3, RZ, 0x7610, R3 ;  /* 0x00007610ff037816 */ /* 0x001fe40000000003 */
[----:B------:R-:W-:Y:S01]  /*8b40*/  PRMT R2, RZ, 0x7610, R2 ;  /* 0x00007610ff027816 */ /* 0x000fe20000000002 */
[----:B--2---:R0:W-:Y:S02]  /*8b50*/  STL [R1+0x1c], R14 ;  /* 0x00001c0e01007387 */ /* 0x0041e40000100800 */
[----:B0-----:R-:W-:-:S04]  /*8b60*/  IMAD.MOV.U32 R14, RZ, RZ, R23 ;  /* 0x000000ffff0e7224 */ /* 0x001fc800078e0017 */
[----:B------:R-:W-:Y:S01]  /*8b70*/  IMAD.WIDE R4, R28, 0x2, R14 ;  /* 0x000000021c047825 */ /* 0x000fe200078e020e */
[----:B------:R0:W-:Y:S04]  /*8b80*/  STL.64 [R1+0xd48], R14 ;  /* 0x000d480e01007387 */ /* 0x0001e80000100a00 */
[----:B------:R1:W2:Y:S01]  /*8b90*/  @!P2 LDG.E.U16 R3, [R4.64] ;  /* 0x000000040403a981 */ /* 0x0002a2000c1e1500 */
[----:B0-----:R-:W-:Y:S02]  /*8ba0*/  IMAD.MOV.U32 R14, RZ, RZ, R25 ;  /* 0x000000ffff0e7224 */ /* 0x001fe400078e0019 */
[----:B---3--:R-:W-:-:S04]  /*8bb0*/  IMAD.MOV.U32 R15, RZ, RZ, R24 ;  /* 0x000000ffff0f7224 */ /* 0x008fc800078e0018 */
[----:B-1----:R-:W-:-:S05]  /*8bc0*/  IMAD.WIDE R4, R28, 0x2, R14 ;  /* 0x000000021c047825 */ /* 0x002fca00078e020e */
[----:B------:R-:W3:Y:S04]  /*8bd0*/  @!P2 LDG.E.U16 R2, [R4.64] ;  /* 0x000000040402a981 */ /* 0x000ee8000c1e1500 */
[----:B------:R0:W-:Y:S01]  /*8be0*/  STL.64 [R1+0xd40], R14 ;  /* 0x000d400e01007387 */ /* 0x0001e20000100a00 */
[----:B------:R-:W-:-:S03]  /*8bf0*/  PRMT R29, RZ, 0x7610, R29 ;  /* 0x00007610ff1d7816 */ /* 0x000fc6000000001d */
[----:B0-----:R-:W4:Y:S04]  /*8c00*/  LDL.LU R15, [R1+0xec] ;  /* 0x0000ec00010f7983 */ /* 0x001f280000300800 */
[----:B------:R-:W4:Y:S04]  /*8c10*/  LDL.LU R14, [R1+0xf0] ;  /* 0x0000f000010e7983 */ /* 0x000f280000300800 */
[----:B---3--:R0:W-:Y:S04]  /*8c20*/  STL [R1+0x14], R2 ;  /* 0x0000140201007387 */ /* 0x0081e80000100800 */
[----:B--2---:R1:W-:Y:S01]  /*8c30*/  STL [R1+0x18], R3 ;  /* 0x0000180301007387 */ /* 0x0043e20000100800 */
[----:B0-----:R-:W-:-:S02]  /*8c40*/  IMAD.MOV.U32 R2, RZ, RZ, R27 ;  /* 0x000000ffff027224 */ /* 0x001fc400078e001b */
[----:B-1----:R-:W-:-:S04]  /*8c50*/  IMAD.MOV.U32 R3, RZ, RZ, R26 ;  /* 0x000000ffff037224 */ /* 0x002fc800078e001a */
[----:B------:R-:W-:-:S05]  /*8c60*/  IMAD.WIDE R4, R28, 0x2, R2 ;  /* 0x000000021c047825 */ /* 0x000fca00078e0202 */
[----:B------:R-:W2:Y:S04]  /*8c70*/  @!P2 LDG.E.U16 R29, [R4.64] ;  /* 0x00000004041da981 */ /* 0x000ea8000c1e1500 */
[----:B------:R0:W-:Y:S04]  /*8c80*/  STL.64 [R1+0xf90], R2 ;  /* 0x000f900201007387 */ /* 0x0001e80000100a00 */
[----:B0-----:R-:W3:Y:S04]  /*8c90*/  LDL.LU R2, [R1+0x8] ;  /* 0x0000080001027983 */ /* 0x001ee80000300800 */
[----:B------:R-:W3:Y:S04]  /*8ca0*/  LDL.LU R3, [R1+0xe8] ;  /* 0x0000e80001037983 */ /* 0x000ee80000300800 */
[----:B--2---:R0:W-:Y:S04]  /*8cb0*/  STL [R1+0x10], R29 ;  /* 0x0000101d01007387 */ /* 0x0041e80000100800 */
[----:B0-----:R-:W2:Y:S04]  /*8cc0*/  LDL.LU R29, [R1+0x2250] ;  /* 0x00225000011d7983 */ /* 0x001ea80000300800 */
[----:B------:R-:W2:Y:S04]  /*8cd0*/  LDL.LU R4, [R1] ;  /* 0x0000000001047983 */ /* 0x000ea80000300800 */
[----:B------:R-:W2:Y:S02]  /*8ce0*/  LDL.LU R5, [R1+0x4] ;  /* 0x0000040001057983 */ /* 0x000ea40000300800 */
[----:B--2---:R-:W-:-:S04]  /*8cf0*/  LOP3.LUT R5, R5, R4, RZ, 0x3c, !PT ;  /* 0x0000000405057212 */ /* 0x004fc800078e3cff */
[----:B------:R-:W-:-:S04]  /*8d00*/  LOP3.LUT R4, R5, R4, RZ, 0x3c, !PT ;  /* 0x0000000405047212 */ /* 0x000fc800078e3cff */
[----:B------:R-:W-:Y:S02]  /*8d10*/  LOP3.LUT R5, R5, R4, RZ, 0x3c, !PT ;  /* 0x0000000405057212 */ /* 0x000fe400078e3cff */
[----:B------:R-:W-:-:S03]  /*8d20*/  PRMT R29, RZ, 0x7610, R29 ;  /* 0x00007610ff1d7816 */ /* 0x000fc6000000001d */
[----:B------:R0:W-:Y:S02]  /*8d30*/  STL.64 [R1+0xd30], R4 ;  /* 0x000d300401007387 */ /* 0x0001e40000100a00 */
[----:B0-----:R-:W-:-:S05]  /*8d40*/  IMAD.WIDE R4, R28, 0x2, R4 ;  /* 0x000000021c047825 */ /* 0x001fca00078e0204 */
[----:B------:R-:W2:Y:S01]  /*8d50*/  @!P2 LDG.E.U16 R29, [R4.64] ;  /* 0x00000004041da981 */ /* 0x000ea2000c1e1500 */
[----:B---3--:R-:W-:-:S04]  /*8d60*/  LOP3.LUT R3, R3, R2, RZ, 0x3c, !PT ;  /* 0x0000000203037212 */ /* 0x008fc800078e3cff */
[C---:B------:R-:W-:Y:S01]  /*8d70*/  LOP3.LUT R2, R3.reuse, R2, RZ, 0x3c, !PT ;  /* 0x0000000203027212 */ /* 0x040fe200078e3cff */
[----:B--2---:R0:W-:Y:S04]  /*8d80*/  STL [R1+0xc], R29 ;  /* 0x00000c1d01007387 */ /* 0x0041e80000100800 */
[----:B0-----:R-:W2:Y:S01]  /*8d90*/  LDL.LU R29, [R1+0x224c] ;  /* 0x00224c00011d7983 */ /* 0x001ea20000300800 */
[----:B------:R-:W-:-:S05]  /*8da0*/  LOP3.LUT R3, R3, R2, RZ, 0x3c, !PT ;  /* 0x0000000203037212 */ /* 0x000fca00078e3cff */
[----:B------:R-:W-:Y:S01]  /*8db0*/  IMAD.WIDE R4, R28, 0x2, R2 ;  /* 0x000000021c047825 */ /* 0x000fe200078e0202 */
[----:B--2---:R-:W-:-:S06]  /*8dc0*/  PRMT R29, RZ, 0x7610, R29 ;  /* 0x00007610ff1d7816 */ /* 0x004fcc000000001d */
[----:B------:R-:W2:Y:S04]  /*8dd0*/  @!P2 LDG.E.U16 R29, [R4.64] ;  /* 0x00000004041da981 */ /* 0x000ea8000c1e1500 */
[----:B------:R0:W-:Y:S04]  /*8de0*/  STL.64 [R1+0xfb8], R2 ;  /* 0x000fb80201007387 */ /* 0x0001e80000100a00 */
[----:B0-----:R-:W3:Y:S04]  /*8df0*/  LDL.LU R2, [R1+0xf4] ;  /* 0x0000f40001027983 */ /* 0x001ee80000300800 */
[----:B------:R-:W3:Y:S04]  /*8e00*/  LDL.LU R3, [R1+0xf8] ;  /* 0x0000f80001037983 */ /* 0x000ee80000300800 */
[----:B--2---:R0:W-:Y:S04]  /*8e10*/  STL [R1+0x8], R29 ;  /* 0x0000081d01007387 */ /* 0x0041e80000100800 */
[----:B0-----:R-:W2:Y:S01]  /*8e20*/  LDL.LU R29, [R1+0x2248] ;  /* 0x00224800011d7983 */ /* 0x001ea20000300800 */
[----:B----4-:R-:W-:-:S02]  /*8e30*/  IMAD.MOV.U32 R4, RZ, RZ, R14 ;  /* 0x000000ffff047224 */ /* 0x010fc400078e000e */
[----:B------:R-:W-:Y:S02]  /*8e40*/  IMAD.MOV.U32 R5, RZ, RZ, R15 ;  /* 0x000000ffff057224 */ /* 0x000fe400078e000f */
[----:B------:R-:W4:Y:S04]  /*8e50*/  LDL.LU R15, [R1+0xfc] ;  /* 0x0000fc00010f7983 */ /* 0x000f280000300800 */
[----:B------:R-:W4:Y:S04]  /*8e60*/  LDL.LU R14, [R1+0x100] ;  /* 0x00010000010e7983 */ /* 0x000f280000300800 */
[----:B------:R0:W-:Y:S02]  /*8e70*/  STL.64 [R1+0xd20], R4 ;  /* 0x000d200401007387 */ /* 0x0001e40000100a00 */
[----:B0-----:R-:W-:Y:S01]  /*8e80*/  IMAD.WIDE R4, R28, 0x2, R4 ;  /* 0x000000021c047825 */ /* 0x001fe200078e0204 */
[----:B---3--:R-:W-:-:S02]  /*8e90*/  LOP3.LUT R3, R3, R2, RZ, 0x3c, !PT ;  /* 0x0000000203037212 */ /* 0x008fc400078e3cff */
[----:B--2---:R-:W-:-:S06]  /*8ea0*/  PRMT R29, RZ, 0x7610, R29 ;  /* 0x00007610ff1d7816 */ /* 0x004fcc000000001d */
[----:B------:R0:W2:Y:S04]  /*8eb0*/  @!P2 LDG.E.U16 R29, [R4.64] ;  /* 0x00000004041da981 */ /* 0x0000a8000c1e1500 */
[----:B0-----:R-:W0:Y:S01]  /*8ec0*/  S2R R5, SR_TID.X ;  /* 0x0000000000057919 */ /* 0x001e220000002100 */
[----:B------:R-:W-:-:S04]  /*8ed0*/  LOP3.LUT R2, R3, R2, RZ, 0x3c, !PT ;  /* 0x0000000203027212 */ /* 0x000fc800078e3cff */
[----:B------:R-:W-:Y:S02]  /*8ee0*/  LOP3.LUT R3, R3, R2, RZ, 0x3c, !PT ;  /* 0x0000000203037212 */ /* 0x000fe400078e3cff */
[----:B0-----:R-:W-:-:S05]  /*8ef0*/  LOP3.LUT R5, R5, 0xff, RZ, 0xc0, !PT ;  /* 0x000000ff05057812 */ /* 0x001fca00078ec0ff */
[----:B------:R-:W-:-:S05]  /*8f00*/  IMAD.SHL.U32 R5, R5, 0x2, RZ ;  /* 0x0000000205057824 */ /* 0x000fca00078e00ff */
[----:B------:R0:W-:Y:S02]  /*8f10*/  STS.U16 [R5], R16 ;  /* 0x0000001005007388 */ /* 0x0001e40000000400 */
[----:B0-----:R-:W-:Y:S02]  /*8f20*/  IMAD.WIDE R4, R28, 0x2, R2 ;  /* 0x000000021c047825 */ /* 0x001fe400078e0202 */
[----:B------:R-:W0:Y:S01]  /*8f30*/  S2R R28, SR_TID.X ;  /* 0x00000000001c7919 */ /* 0x000e220000002100 */
[----:B------:R-:W-:Y:S02]  /*8f40*/  PRMT R0, RZ, 0x7610, R0 ;  /* 0x00007610ff007816 */ /* 0x000fe40000000000 */
[----:B------:R-:W-:-:S04]  /*8f50*/  PRMT R27, RZ, 0x7610, R27 ;  /* 0x00007610ff1b7816 */ /* 0x000fc8000000001b */
[----:B------:R1:W3:Y:S04]  /*8f60*/  @!P2 LDG.E.U16 R0, [R4.64] ;  /* 0x000000040400a981 */ /* 0x0002e8000c1e1500 */
[----:B--2---:R0:W-:Y:S04]  /*8f70*/  STL [R1+0x21bc], R29 ;  /* 0x0021bc1d01007387 */ /* 0x0041e80000100800 */
[----:B------:R2:W-:Y:S01]  /*8f80*/  STL.64 [R1+0xfe0], R2 ;  /* 0x000fe00201007387 */ /* 0x0005e20000100a00 */
[C---:B0-----:R-:W-:Y:S02]  /*8f90*/  LOP3.LUT R29, R28.reuse, 0xff, RZ, 0xc0, !PT ;  /* 0x000000ff1c1d7812 */ /* 0x041fe400078ec0ff */
[----:B------:R-:W-:Y:S01]  /*8fa0*/  LOP3.LUT R28, R28, 0x1f, RZ, 0xc0, !PT ;  /* 0x0000001f1c1c7812 */ /* 0x000fe200078ec0ff */
[----:B--2---:R-:W2:Y:S04]  /*8fb0*/  LDL.LU R2, [R1+0x104] ;  /* 0x0001040001027983 */ /* 0x004ea80000300800 */
[----:B-1----:R-:W-:Y:S01]  /*8fc0*/  IMAD R5, R28, c[0x0][0x18c], RZ ;  /* 0x000063001c057a24 */ /* 0x002fe200078e02ff */
[----:B------:R-:W2:Y:S03]  /*8fd0*/  LDL.LU R3, [R1+0x108] ;  /* 0x0001080001037983 */ /* 0x000ea60000300800 */
[----:B----4-:R-:W-:-:S05]  /*8fe0*/  IMAD.WIDE R4, R5, 0x2, R14 ;  /* 0x0000000205047825 */ /* 0x010fca00078e020e */
[----:B------:R0:W4:Y:S04]  /*8ff0*/  @!P2 LDG.E.U16 R27, [R4.64] ;  /* 0x00000004041ba981 */ /* 0x000128000c1e1500 */
[----:B0-----:R-:W0:Y:S01]  /*9000*/  S2R R5, SR_TID.X ;  /* 0x0000000000057919 */ /* 0x001e220000002100 */
[----:B------:R-:W-:Y:S02]  /*9010*/  PRMT R26, RZ, 0x7610, R26 ;  /* 0x00007610ff1a7816 */ /* 0x000fe4000000001a */
[----:B0-----:R-:W-:Y:S01]  /*9020*/  LOP3.LUT R5, R5, 0x1f, RZ, 0xc0, !PT ;  /* 0x0000001f05057812 */ /* 0x001fe200078ec0ff */
[----:B---3--:R0:W-:Y:S02]  /*9030*/  STL [R1+0x21c0], R0 ;  /* 0x0021c00001007387 */ /* 0x0081e40000100800 */
[----:B0-----:R-:W-:-:S02]  /*9040*/  IMAD.SHL.U32 R0, R29, 0x2, RZ ;  /* 0x000000021d007824 */ /* 0x001fc400078e00ff */
[----:B------:R-:W3:Y:S04]  /*9050*/  LDL.LU R29, [R1+0x10c] ;  /* 0x00010c00011d7983 */ /* 0x000ee80000300800 */
[----:B------:R-:W3:Y:S04]  /*9060*/  LDL.LU R28, [R1+0x110] ;  /* 0x00011000011c7983 */ /* 0x000ee80000300800 */
[----:B------:R0:W-:Y:S04]  /*9070*/  STL.64 [R1+0xd10], R14 ;  /* 0x000d100e01007387 */ /* 0x0001e80000100a00 */
[----:B0-----:R-:W3:Y:S01]  /*9080*/  LDL.LU.64 R14, [R1+0x2240] ;  /* 0x00224000010e7983 */ /* 0x001ee20000300a00 */
[----:B--2---:R-:W-:-:S04]  /*9090*/  LOP3.LUT R3, R3, R2, RZ, 0x3c, !PT ;  /* 0x0000000203037212 */ /* 0x004fc800078e3cff */
[C---:B------:R-:W-:Y:S01]  /*90a0*/  LOP3.LUT R2, R3.reuse, R2, RZ, 0x3c, !PT ;  /* 0x0000000203027212 */ /* 0x040fe200078e3cff */
[----:B----4-:R0:W-:Y:S03]  /*90b0*/  STL [R1+0x21c4], R27 ;  /* 0x0021c41b01007387 */ /* 0x0101e60000100800 */
[----:B------:R-:W-:Y:S01]  /*90c0*/  LOP3.LUT R3, R3, R2, RZ, 0x3c, !PT ;  /* 0x0000000203037212 */ /* 0x000fe200078e3cff */
[----:B0-----:R-:W-:-:S04]  /*90d0*/  IMAD R27, R5, c[0x0][0x18c], RZ ;  /* 0x00006300051b7a24 */ /* 0x001fc800078e02ff */
[----:B------:R-:W-:-:S05]  /*90e0*/  IMAD.WIDE R4, R27, 0x2, R2 ;  /* 0x000000021b047825 */ /* 0x000fca00078e0202 */
[----:B------:R3:W2:Y:S04]  /*90f0*/  @!P2 LDG.E.U16 R26, [R4.64] ;  /* 0x00000004041aa981 */ /* 0x0006a8000c1e1500 */
[----:B------:R0:W-:Y:S01]  /*9100*/  STL.64 [R1+0xfe8], R2 ;  /* 0x000fe80201007387 */ /* 0x0001e20000100a00 */
[----:B------:R-:W-:-:S03]  /*9110*/  PRMT R25, RZ, 0x7610, R25 ;  /* 0x00007610ff197816 */ /* 0x000fc60000000019 */
[----:B0-----:R-:W4:Y:S04]  /*9120*/  LDL.LU R2, [R1+0x114] ;  /* 0x0001140001027983 */ /* 0x001f280000300800 */
[----:B------:R-:W4:Y:S01]  /*9130*/  LDL.LU R3, [R1+0x118] ;  /* 0x0001180001037983 */ /* 0x000f220000300800 */
[----:B---3--:R-:W-:Y:S02]  /*9140*/  IMAD.MOV.U32 R5, RZ, RZ, R29 ;  /* 0x000000ffff057224 */ /* 0x008fe400078e001d */
[----:B------:R-:W-:Y:S01]  /*9150*/  IMAD.MOV.U32 R4, RZ, RZ, R28 ;  /* 0x000000ffff047224 */ /* 0x000fe200078e001c */
[----:B--2---:R-:W-:Y:S04]  /*9160*/  STL [R1+0x21c8], R26 ;  /* 0x0021c81a01007387 */ /* 0x004fe80000100800 */
[----:B------:R0:W-:Y:S01]  /*9170*/  STL.64 [R1+0xd00], R4 ;  /* 0x000d000401007387 */ /* 0x0001e20000100a00 */
[----:B------:R-:W-:-:S03]  /*9180*/  PRMT R24, RZ, 0x7610, R24 ;  /* 0x00007610ff187816 */ /* 0x000fc60000000018 */
[----:B------:R-:W2:Y:S01]  /*9190*/  LDL.LU R28, [R1+0x428] ;  /* 0x00042800011c7983 */ /* 0x000ea20000300800 */
[----:B0-----:R-:W-:-:S05]  /*91a0*/  IMAD.WIDE R4, R27, 0x2, R4 ;  /* 0x000000021b047825 */ /* 0x001fca00078e0204 */
[----:B------:R0:W3:Y:S01]  /*91b0*/  @!P2 LDG.E.U16 R25, [R4.64] ;  /* 0x000000040419a981 */ /* 0x0000e2000c1e1500 */
[----:B----4-:R-:W-:-:S04]  /*91c0*/  LOP3.LUT R3, R3, R2, RZ, 0x3c, !PT ;  /* 0x0000000203037212 */ /* 0x010fc800078e3cff */
[----:B------:R-:W-:-:S04]  /*91d0*/  LOP3.LUT R2, R3, R2, RZ, 0x3c, !PT ;  /* 0x0000000203027212 */ /* 0x000fc800078e3cff */
[----:B------:R-:W-:-:S05]  /*91e0*/  LOP3.LUT R3, R3, R2, RZ, 0x3c, !PT ;  /* 0x0000000203037212 */ /* 0x000fca00078e3cff */
[----:B0-----:R-:W-:-:S05]  /*91f0*/  IMAD.WIDE R4, R27, 0x2, R2 ;  /* 0x000000021b047825 */ /* 0x001fca00078e0202 */
[----:B------:R0:W4:Y:S04]  /*9200*/  @!P2 LDG.E.U16 R24, [R4.64] ;  /* 0x000000040418a981 */ /* 0x000128000c1e1500 */
[----:B---3--:R-:W-:Y:S04]  /*9210*/  STL [R1+0x21d0], R25 ;  /* 0x0021d01901007387 */ /* 0x008fe80000100800 */
[----:B------:R1:W-:Y:S04]  /*9220*/  STL [R1+0x1018], R2 ;  /* 0x0010180201007387 */ /* 0x0003e80000100800 */
[----:B-1----:R-:W3:Y:S04]  /*9230*/  LDL.LU R2, [R1+0x424] ;  /* 0x0004240001027983 */ /* 0x002ee80000300800 */
[----:B------:R1:W-:Y:S04]  /*9240*/  STL [R1+0x1014], R3 ;  /* 0x0010140301007387 */ /* 0x0003e80000100800 */
[----:B-1----:R-:W2:Y:S04]  /*9250*/  LDL.LU R3, [R1+0x4d0] ;  /* 0x0004d00001037983 */ /* 0x002ea80000300800 */
[----:B0-----:R-:W2:Y:S04]  /*9260*/  LDL.LU R4, [R1+0x11c] ;  /* 0x00011c0001047983 */ /* 0x001ea80000300800 */
[----:B------:R-:W2:Y:S01]  /*9270*/  LDL.LU R5, [R1+0x420] ;  /* 0x0004200001057983 */ /* 0x000ea20000300800 */
[----:B------:R-:W-:-:S03]  /*9280*/  PRMT R23, RZ, 0x7610, R23 ;  /* 0x00007610ff177816 */ /* 0x000fc60000000017 */
[----:B----4-:R0:W-:Y:S04]  /*9290*/  STL [R1+0x21d8], R24 ;  /* 0x0021d81801007387 */ /* 0x0101e80000100800 */
[----:B0-----:R-:W4:Y:S01]  /*92a0*/  LDL.LU R24, [R1+0x42c] ;  /* 0x00042c0001187983 */ /* 0x001f220000300800 */
[----:B--2---:R-:W-:-:S04]  /*92b0*/  LOP3.LUT R5, R5, R4, RZ, 0x3c, !PT ;  /* 0x0000000405057212 */ /* 0x004fc800078e3cff */
[----:B------:R-:W-:-:S04]  /*92c0*/  LOP3.LUT R4, R5, R4, RZ, 0x3c, !PT ;  /* 0x0000000405047212 */ /* 0x000fc800078e3cff */
[----:B------:R-:W-:-:S05]  /*92d0*/  LOP3.LUT R5, R5, R4, RZ, 0x3c, !PT ;  /* 0x0000000405057212 */ /* 0x000fca00078e3cff */
[----:B------:R0:W-:Y:S02]  /*92e0*/  STL.64 [R1+0xcf0], R4 ;  /* 0x000cf00401007387 */ /* 0x0001e40000100a00 */
[----:B0-----:R-:W-:-:S05]  /*92f0*/  IMAD.WIDE R4, R27, 0x2, R4 ;  /* 0x000000021b047825 */ /* 0x001fca00078e0204 */
[----:B------:R0:W2:Y:S01]  /*9300*/  @!P2 LDG.E.U16 R23, [R4.64] ;  /* 0x000000040417a981 */ /* 0x0000a2000c1e1500 */
[----:B------:R-:W-:Y:S01]  /*9310*/  PRMT R22, RZ, 0x7610, R22 ;  /* 0x00007610ff167816 */ /* 0x000fe20000000016 */
[----:B0-----:R-:W-:Y:S02]  /*9320*/  IMAD.MOV.U32 R4, RZ, RZ, R28 ;  /* 0x000000ffff047224 */ /* 0x001fe400078e001c */
[----:B---3--:R-:W-:Y:S01]  /*9330*/  IMAD.MOV.U32 R5, RZ, RZ, R2 ;  /* 0x000000ffff057224 */ /* 0x008fe200078e0002 */
[----:B------:R-:W0:Y:S04]  /*9340*/  S2R R26, SR_TID.X ;  /* 0x00000000001a7919 */ /* 0x000e280000002100 */
[----:B------:R-:W1:Y:S04]  /*9350*/  S2R R2, SR_TID.X ;  /* 0x0000000000027919 */ /* 0x000e680000002100 */
[----:B--2---:R-:W-:Y:S04]  /*9360*/  STL [R1+0x21dc], R23 ;  /* 0x0021dc1701007387 */ /* 0x004fe80000100800 */
[----:B------:R2:W-:Y:S01]  /*9370*/  STL.64 [R1+0xce8], R4 ;  /* 0x000ce80401007387 */ /* 0x0005e20000100a00 */
[----:B0-----:R-:W-:-:S02]  /*9380*/  LOP3.LUT R29, R26, 0xff, RZ, 0xc0, !PT ;  /* 0x000000ff1a1d7812 */ /* 0x001fc400078ec0ff */
[----:B-1----:R-:W-:Y:S01]  /*9390*/  LOP3.LUT R2, R2, 0xff, RZ, 0xc0, !PT ;  /* 0x000000ff02027812 */ /* 0x002fe200078ec0ff */
[----:B------:R-:W3:Y:S01]  /*93a0*/  LDL.LU R28, [R1+0x78] ;  /* 0x00007800011c7983 */ /* 0x000ee20000300800 */
[----:B--2---:R-:W-:-:S05]  /*93b0*/  IMAD.WIDE R4, R27, 0x2, R4 ;  /* 0x000000021b047825 */ /* 0x004fca00078e0204 */
[----:B------:R0:W2:Y:S01]  /*93c0*/  @!P2 LDG.E.U16 R22, [R4.64] ;  /* 0x000000040416a981 */ /* 0x0000a2000c1e1500 */
[----:B------:R-:W-:Y:S01]  /*93d0*/  IMAD.SHL.U32 R25, R29, 0x2, RZ ;  /* 0x000000021d197824 */ /* 0x000fe200078e00ff */
[----:B------:R-:W-:Y:S02]  /*93e0*/  PRMT R21, RZ, 0x7610, R21 ;  /* 0x00007610ff157816 */ /* 0x000fe40000000015 */
[----:B------:R-:W-:Y:S01]  /*93f0*/  STS.U16 [R0+0x200], R17 ;  /* 0x0002001100007388 */ /* 0x000fe20000000400 */
[----:B0-----:R-:W-:Y:S02]  /*9400*/  IMAD.MOV.U32 R4, RZ, RZ, R3 ;  /* 0x000000ffff047224 */ /* 0x001fe400078e0003 */
[----:B----4-:R-:W-:Y:S01]  /*9410*/  IMAD.MOV.U32 R5, RZ, RZ, R24 ;  /* 0x000000ffff057224 */ /* 0x010fe200078e0018 */
[----:B------:R-:W-:Y:S01]  /*9420*/  STS.U16 [R0+0x2000], R15 ;  /* 0x0020000f00007388 */ /* 0x000fe20000000400 */
[----:B------:R-:W-:-:S03]  /*9430*/  IMAD.SHL.U32 R24, R2, 0x2, RZ ;  /* 0x0000000202187824 */ /* 0x000fc600078e00ff */
[----:B------:R-:W-:Y:S04]  /*9440*/  STS.U16 [R0+0x2200], R14 ;  /* 0x0022000e00007388 */ /* 0x000fe80000000400 */
[----:B------:R-:W-:Y:S04]  /*9450*/  STS.U16 [R25+0x4000], R11 ;  /* 0x0040000b19007388 */ /* 0x000fe80000000400 */
[----:B------:R-:W-:Y:S04]  /*9460*/  STS.U16 [R25+0x4200], R10 ;  /* 0x0042000a19007388 */ /* 0x000fe80000000400 */
[----:B------:R-:W-:Y:S04]  /*9470*/  STS.U16 [R25+0x6000], R7 ;  /* 0x0060000719007388 */ /* 0x000fe80000000400 */
[----:B------:R-:W-:Y:S04]  /*9480*/  STS.U16 [R25+0x6200], R6 ;  /* 0x0062000619007388 */ /* 0x000fe80000000400 */
[----:B--2---:R0:W-:Y:S04]  /*9490*/  STL [R1+0x21e0], R22 ;  /* 0x0021e01601007387 */ /* 0x0041e80000100800 */
[----:B0-----:R-:W2:Y:S04]  /*94a0*/  LDL.LU R22, [R1+0x4d8] ;  /* 0x0004d80001167983 */ /* 0x001ea80000300800 */
[----:B------:R0:W-:Y:S04]  /*94b0*/  STL [R1+0x2224], R25 ;  /* 0x0022241901007387 */ /* 0x0001e80000100800 */
[----:B------:R-:W4:Y:S04]  /*94c0*/  LDL.LU R3, [R1+0x4dc] ;  /* 0x0004dc0001037983 */ /* 0x000f280000300800 */
[----:B------:R-:W4:Y:S04]  /*94d0*/  LDL.LU R2, [R1+0x4f0] ;  /* 0x0004f00001027983 */ /* 0x000f280000300800 */
[----:B------:R1:W-:Y:S04]  /*94e0*/  STL.64 [R1+0xce0], R4 ;  /* 0x000ce00401007387 */ /* 0x0003e80000100a00 */
[----:B0-----:R-:W3:Y:S04]  /*94f0*/  LDL.LU R25, [R1+0x4f4] ;  /* 0x0004f40001197983 */ /* 0x001ee80000300800 */
[----:B------:R-:W3:Y:S01]  /*9500*/  LDL.LU R23, [R1+0x4f8] ;  /* 0x0004f80001177983 */ /* 0x000ee20000300800 */
[----:B-1----:R-:W-:-:S05]  /*9510*/  IMAD.WIDE R4, R27, 0x2, R4 ;  /* 0x000000021b047825 */ /* 0x002fca00078e0204 */
[----:B------:R0:W3:Y:S04]  /*9520*/  @!P2 LDG.E.U16 R21, [R4.64] ;  /* 0x000000040415a981 */ /* 0x0000e8000c1e1500 */
[----:B0-----:R-:W4:Y:S01]  /*9530*/  LDL.LU R5, [R1+0x4d4] ;  /* 0x0004d40001057983 */ /* 0x001f220000300800 */
[----:B------:R-:W-:Y:S01]  /*9540*/  PRMT R20, RZ, 0x7610, R20 ;  /* 0x00007610ff147816 */ /* 0x000fe20000000014 */
[----:B--2---:R-:W-:Y:S02]  /*9550*/  IMAD.MOV.U32 R4, RZ, RZ, R22 ;  /* 0x000000ffff047224 */ /* 0x004fe400078e0016 */
[----:B---3--:R0:W-:Y:S04]  /*9560*/  STL [R1+0x21e4], R21 ;  /* 0x0021e41501007387 */ /* 0x0081e80000100800 */
[----:B----4-:R1:W-:Y:S04]  /*9570*/  STL.64 [R1+0xcd8], R4 ;  /* 0x000cd80401007387 */ /* 0x0103e80000100a00 */
[----:B------:R-:W2:Y:S04]  /*9580*/  LDL.LU R22, [R1+0x4fc] ;  /* 0x0004fc0001167983 */ /* 0x000ea80000300800 */
[----:B0-----:R-:W3:Y:S01]  /*9590*/  LDL.LU R21, [R1+0x530] ;  /* 0x0005300001157983 */ /* 0x001ee20000300800 */
[----:B-1----:R-:W-:-:S05]  /*95a0*/  IMAD.WIDE R4, R27, 0x2, R4 ;  /* 0x000000021b047825 */ /* 0x002fca00078e0204 */
[----:B------:R0:W4:Y:S04]  /*95b0*/  @!P2 LDG.E.U16 R20, [R4.64] ;  /* 0x000000040414a981 */ /* 0x000128000c1e1500 */
[----:B0-----:R-:W2:Y:S01]  /*95c0*/  LDL.LU R5, [R1+0x84] ;  /* 0x0000840001057983 */ /* 0x001ea20000300800 */
[----:B------:R-:W-:-:S05]  /*95d0*/  LOP3.LUT R24, R24, 0x10, RZ, 0x3c, !PT ;  /* 0x0000001018187812 */ /* 0x000fca00078e3cff */
[----:B------:R0:W-:Y:S02]  /*95e0*/  STS.U16 [R24+0x400], R19 ;  /* 0x0004001318007388 */ /* 0x0001e40000000400 */
[----:B0-----:R-:W-:Y:S02]  /*95f0*/  PRMT R19, RZ, 0x7610, R19 ;  /* 0x00007610ff137816 */ /* 0x001fe40000000013 */
[----:B--2---:R0:W-:Y:S02]  /*9600*/  STS.U16 [R24+0x600], R5 ;  /* 0x0006000518007388 */ /* 0x0041e40000000400 */
[----:B0-----:R-:W-:-:S05]  /*9610*/  IMAD.WIDE R4, R27, 0x2, R2 ;  /* 0x000000021b047825 */ /* 0x001fca00078e0202 */
[----:B------:R0:W2:Y:S04]  /*9620*/  @!P2 LDG.E.U16 R19, [R4.64] ;  /* 0x000000040413a981 */ /* 0x0000a8000c1e1500 */
[----:B----4-:R-:W-:Y:S04]  /*9630*/  STL [R1+0x21e8], R20 ;  /* 0x0021e81401007387 */ /* 0x010fe80000100800 */
[----:B------:R1:W-:Y:S01]  /*9640*/  STL.64 [R1+0xcd0], R2 ;  /* 0x000cd00201007387 */ /* 0x0003e20000100a00 */
[----:B0-----:R-:W-:Y:S02]  /*9650*/  IMAD.MOV.U32 R4, RZ, RZ, R23 ;  /* 0x000000ffff047224 */ /* 0x001fe400078e0017 */
[----:B------:R-:W-:Y:S01]  /*9660*/  IMAD.MOV.U32 R5, RZ, RZ, R25 ;  /* 0x000000ffff057224 */ /* 0x000fe200078e0019 */
[----:B------:R0:W-:Y:S04]  /*9670*/  STS.U16 [R24+0x2400], R18 ;  /* 0x0024001218007388 */ /* 0x0001e80000000400 */
[----:B-1----:R-:W4:Y:S04]  /*9680*/  LDL.LU R3, [R1+0x534] ;  /* 0x0005340001037983 */ /* 0x002f280000300800 */
[----:B------:R-:W3:Y:S01]  /*9690*/  LDL.LU R2, [R1+0x538] ;  /* 0x0005380001027983 */ /* 0x000ee20000300800 */
[----:B0-----:R-:W-:-:S03]  /*96a0*/  PRMT R18, RZ, 0x7610, R18 ;  /* 0x00007610ff127816 */ /* 0x001fc60000000012 */
[----:B--2---:R-:W-:Y:S04]  /*96b0*/  STL [R1+0x21ec], R19 ;  /* 0x0021ec1301007387 */ /* 0x004fe80000100800 */
[----:B------:R0:W-:Y:S02]  /*96c0*/  STL.64 [R1+0xcc8], R4 ;  /* 0x000cc80401007387 */ /* 0x0001e40000100a00 */
[----:B0-----:R-:W-:-:S05]  /*96d0*/  IMAD.WIDE R4, R27, 0x2, R4 ;  /* 0x000000021b047825 */ /* 0x001fca00078e0204 */
[----:B------:R3:W2:Y:S01]  /*96e0*/  @!P2 LDG.E.U16 R18, [R4.64] ;  /* 0x000000040412a981 */ /* 0x0006a2000c1e1500 */
[----:B------:R-:W-:Y:S01]  /*96f0*/  PRMT R17, RZ, 0x7610, R17 ;  /* 0x00007610ff117816 */ /* 0x000fe20000000011 */
[----:B---3--:R-:W-:Y:S02]  /*9700*/  IMAD.MOV.U32 R4, RZ, RZ, R21 ;  /* 0x000000ffff047224 */ /* 0x008fe400078e0015 */
[----:B------:R-:W-:Y:S01]  /*9710*/  IMAD.MOV.U32 R5, RZ, RZ, R22 ;  /* 0x000000ffff057224 */ /* 0x000fe200078e0016 */
[----:B--2---:R-:W-:Y:S04]  /*9720*/  STL [R1+0x21f0], R18 ;  /* 0x0021f01201007387 */ /* 0x004fe80000100800 */
[----:B------:R-:W2:Y:S04]  /*9730*/  LDL.LU R20, [R1+0x53c] ;  /* 0x00053c0001147983 */ /* 0x000ea80000300800 */
[----:B------:R-:W3:Y:S04]  /*9740*/  LDL.LU R19, [R1+0x540] ;  /* 0x0005400001137983 */ /* 0x000ee80000300800 */
[----:B------:R0:W-:Y:S02]  /*9750*/  STL.64 [R1+0xcc0], R4 ;  /* 0x000cc00401007387 */ /* 0x0001e40000100a00 */
[----:B0-----:R-:W-:-:S05]  /*9760*/  IMAD.WIDE R4, R27, 0x2, R4 ;  /* 0x000000021b047825 */ /* 0x001fca00078e0204 */
[----:B------:R0:W2:Y:S01]  /*9770*/  @!P2 LDG.E.U16 R17, [R4.64] ;  /* 0x000000040411a981 */ /* 0x0000a2000c1e1500 */
[----:B------:R-:W-:Y:S02]  /*9780*/  IMAD.MOV.U32 R22, RZ, RZ, R2 ;  /* 0x000000ffff167224 */ /* 0x000fe400078e0002 */
[----:B----4-:R-:W-:Y:S01]  /*9790*/  IMAD.MOV.U32 R23, RZ, RZ, R3 ;  /* 0x000000ffff177224 */ /* 0x010fe200078e0003 */
[----:B------:R-:W-:-:S03]  /*97a0*/  PRMT R16, RZ, 0x7610, R16 ;  /* 0x00007610ff107816 */ /* 0x000fc60000000010 */
[----:B0-----:R-:W-:-:S05]  /*97b0*/  IMAD.WIDE R4, R27, 0x2, R22 ;  /* 0x000000021b047825 */ /* 0x001fca00078e0216 */
[----:B------:R3:W4:Y:S04]  /*97c0*/  @!P2 LDG.E.U16 R16, [R4.64] ;  /* 0x000000040410a981 */ /* 0x000728000c1e1500 */
[----:B------:R0:W-:Y:S04]  /*97d0*/  STS.U16 [R24+0x2600], R28 ;  /* 0x0026001c18007388 */ /* 0x0001e80000000400 */
[----:B0-----:R-:W0:Y:S04]  /*97e0*/  S2R R28, SR_TID.X ;  /* 0x00000000001c7919 */ /* 0x001e280000002100 */
[----:B--2---:R1:W-:Y:S04]  /*97f0*/  STL [R1+0x21f4], R17 ;  /* 0x0021f41101007387 */ /* 0x0043e80000100800 */
[----:B------:R-:W2:Y:S04]  /*9800*/  LDL.LU R3, [R1+0x544] ;  /* 0x0005440001037983 */ /* 0x000ea80000300800 */
[----:B------:R-:W2:Y:S01]  /*9810*/  LDL.LU R2, [R1+0x548] ;  /* 0x0005480001027983 */ /* 0x000ea20000300800 */
[----:B0-----:R-:W-:Y:S01]  /*9820*/  LOP3.LUT R28, R28, 0x1f, RZ, 0xc0, !PT ;  /* 0x0000001f1c1c7812 */ /* 0x001fe200078ec0ff */
[----:B---3--:R-:W-:-:S02]  /*9830*/  IMAD.MOV.U32 R4, RZ, RZ, R19 ;  /* 0x000000ffff047224 */ /* 0x008fc400078e0013 */
[----:B------:R-:W-:Y:S01]  /*9840*/  STL.64 [R1+0xcb8], R22 ;  /* 0x000cb81601007387 */ /* 0x000fe20000100a00 */
[----:B------:R-:W-:-:S03]  /*9850*/  IMAD.MOV.U32 R5, RZ, RZ, R20 ;  /* 0x000000ffff057224 */ /* 0x000fc600078e0014 */
[----:B------:R-:W3:Y:S04]  /*9860*/  LDL.LU R27, [R1+0xa4] ;  /* 0x0000a400011b7983 */ /* 0x000ee80000300800 */
[----:B----4-:R0:W-:Y:S01]  /*9870*/  STL [R1+0x21f8], R16 ;  /* 0x0021f81001007387 */ /* 0x0101e20000100800 */
[----:B------:R-:W-:-:S03]  /*9880*/  PRMT R15, RZ, 0x7610, R15 ;  /* 0x00007610ff0f7816 */ /* 0x000fc6000000000f */
[----:B------:R-:W4:Y:S04]  /*9890*/  LDL.LU R18, [R1+0x54c] ;  /* 0x00054c0001127983 */ /* 0x000f280000300800 */
[----:B-1----:R-:W3:Y:S01]  /*98a0*/  LDL.LU R17, [R1+0x550] ;  /* 0x0005500001117983 */ /* 0x002ee20000300800 */
[----:B0-----:R-:W-:-:S03]  /*98b0*/  IMAD R16, R28, c[0x0][0x18c], RZ ;  /* 0x000063001c107a24 */ /* 0x001fc600078e02ff */
[----:B------:R-:W3:Y:S04]  /*98c0*/  LDL.LU R28, [R1+0xb4] ;  /* 0x0000b400011c7983 */ /* 0x000ee80000300800 */
[----:B------:R0:W-:Y:S01]  /*98d0*/  STL.64 [R1+0xcb0], R4 ;  /* 0x000cb00401007387 */ /* 0x0001e20000100a00 */
[----:B------:R-:W-:Y:S01]  /*98e0*/  PRMT R14, RZ, 0x7610, R14 ;  /* 0x00007610ff0e7816 */ /* 0x000fe2000000000e */
[----:B0-----:R-:W-:-:S05]  /*98f0*/  IMAD.WIDE R4, R16, 0x2, R4 ;  /* 0x0000000210047825 */ /* 0x001fca00078e0204 */
[----:B------:R0:W3:Y:S01]  /*9900*/  @!P2 LDG.E.U16 R15, [R4.64] ;  /* 0x00000004040fa981 */ /* 0x0000e2000c1e1500 */
[----:B--2---:R-:W-:Y:S02]  /*9910*/  IMAD.MOV.U32 R21, RZ, RZ, R3 ;  /* 0x000000ffff157224 */ /* 0x004fe400078e0003 */
[----:B------:R-:W-:-:S04]  /*9920*/  IMAD.MOV.U32 R20, RZ, RZ, R2 ;  /* 0x000000ffff147224 */ /* 0x000fc800078e0002 */
[----:B0-----:R-:W-:-:S05]  /*9930*/  IMAD.WIDE R4, R16, 0x2, R20 ;  /* 0x0000000210047825 */ /* 0x001fca00078e0214 */
[----:B------:R4:W2:Y:S04]  /*9940*/  @!P2 LDG.E.U16 R14, [R4.64] ;  /* 0x00000004040ea981 */ /* 0x0008a8000c1e1500 */
[----:B------:R0:W-:Y:S01]  /*9950*/  STS.U16 [R24+0x4400], R13 ;  /* 0x0044000d18007388 */ /* 0x0001e20000000400 */
[----:B----4-:R-:W-:Y:S02]  /*9960*/  IMAD.MOV.U32 R5, RZ, RZ, R18 ;  /* 0x000000ffff057224 */ /* 0x010fe400078e0012 */
[----:B---3--:R-:W-:Y:S01]  /*9970*/  IMAD.MOV.U32 R4, RZ, RZ, R17 ;  /* 0x000000ffff047224 */ /* 0x008fe200078e0011 */
[----:B0-----:R-:W-:Y:S01]  /*9980*/  PRMT R13, RZ, 0x7610, R13 ;  /* 0x00007610ff0d7816 */ /* 0x001fe2000000000d */
[----:B------:R0:W-:Y:S04]  /*9990*/  STL [R1+0x21fc], R15 ;  /* 0x0021fc0f01007387 */ /* 0x0001e80000100800 */
[----:B------:R-:W3:Y:S04]  /*99a0*/  LDL.LU R3, [R1+0x554] ;  /* 0x0005540001037983 */ /* 0x000ee80000300800 */
[----:B------:R-:W4:Y:S04]  /*99b0*/  LDL.LU R2, [R1+0x558] ;  /* 0x0005580001027983 */ /* 0x000f280000300800 */
[----:B------:R-:W-:Y:S04]  /*99c0*/  STL.64 [R1+0xca8], R20 ;  /* 0x000ca81401007387 */ /* 0x000fe80000100a00 */
[----:B------:R-:W3:Y:S04]  /*99d0*/  LDL.LU R23, [R1+0x88] ;  /* 0x0000880001177983 */ /* 0x000ee80000300800 */
[----:B--2---:R1:W-:Y:S04]  /*99e0*/  STL [R1+0x2200], R14 ;  /* 0x0022000e01007387 */ /* 0x0043e80000100800 */
[----:B0-----:R-:W2:Y:S04]  /*99f0*/  LDL.LU R15, [R1+0x55c] ;  /* 0x00055c00010f7983 */ /* 0x001ea80000300800 */
[----:B-1----:R-:W2:Y:S04]  /*9a00*/  LDL.LU R14, [R1+0x560] ;  /* 0x00056000010e7983 */ /* 0x002ea80000300800 */
[----:B------:R0:W-:Y:S02]  /*9a10*/  STL.64 [R1+0xca0], R4 ;  /* 0x000ca00401007387 */ /* 0x0001e40000100a00 */
[----:B0-----:R-:W-:-:S05]  /*9a20*/  IMAD.WIDE R4, R16, 0x2, R4 ;  /* 0x0000000210047825 */ /* 0x001fca00078e0204 */
[----:B------:R4:W2:Y:S01]  /*9a30*/  @!P2 LDG.E.U16 R13, [R4.64] ;  /* 0x00000004040da981 */ /* 0x0008a2000c1e1500 */
[----:B------:R-:W-:-:S03]  /*9a40*/  LOP3.LUT R26, R26, 0xff, RZ, 0xc0, !PT ;  /* 0x000000ff1a1a7812 */ /* 0x000fc600078ec0ff */
[----:B------:R-:W-:Y:S02]  /*9a50*/  STS.U16 [R24+0x4600], R12 ;  /* 0x0046000c18007388 */ /* 0x000fe40000000400 */
[----:B------:R-:W-:Y:S02]  /*9a60*/  IMAD.SHL.U32 R26, R26, 0x2, RZ ;  /* 0x000000021a1a7824 */ /* 0x000fe400078e00ff */
[----:B------:R-:W-:Y:S04]  /*9a70*/  STS.U16 [R24+0x6400], R9 ;  /* 0x0064000918007388 */ /* 0x000fe80000000400 */
[----:B------:R0:W-:Y:S01]  /*9a80*/  STS.U16 [R24+0x6600], R8 ;  /* 0x0066000818007388 */ /* 0x0001e20000000400 */
[----:B----4-:R-:W-:Y:S02]  /*9a90*/  IMAD.MOV.U32 R4, RZ, RZ, R2 ;  /* 0x000000ffff047224 */ /* 0x010fe400078e0002 */
[----:B---3--:R-:W-:Y:S01]  /*9aa0*/  IMAD.MOV.U32 R5, RZ, RZ, R3 ;  /* 0x000000ffff057224 */ /* 0x008fe200078e0003 */
[----:B0-----:R-:W3:Y:S01]  /*9ab0*/  LDL.LU R24, [R1+0x8c] ;  /* 0x00008c0001187983 */ /* 0x001ee20000300800 */
[----:B------:R-:W-:-:S03]  /*9ac0*/  PRMT R12, RZ, 0x7610, R12 ;  /* 0x00007610ff0c7816 */ /* 0x000fc6000000000c */
[----:B--2---:R0:W-:Y:S02]  /*9ad0*/  STL [R1+0x2204], R13 ;  /* 0x0022040d01007387 */ /* 0x0041e40000100800 */
[----:B0-----:R-:W-:Y:S02]  /*9ae0*/  LOP3.LUT R13, R26, 0x20, RZ, 0x3c, !PT ;  /* 0x000000201a0d7812 */ /* 0x001fe400078e3cff */
[----:B------:R-:W2:Y:S04]  /*9af0*/  LDL.LU R26, [R1+0x60] ;  /* 0x00006000011a7983 */ /* 0x000ea80000300800 */
[----:B------:R-:W4:Y:S04]  /*9b00*/  LDL.LU R3, [R1+0x564] ;  /* 0x0005640001037983 */ /* 0x000f280000300800 */
[----:B------:R0:W-:Y:S04]  /*9b10*/  STS.U16 [R13+0x800], R27 ;  /* 0x0008001b0d007388 */ /* 0x0001e80000000400 */
[----:B------:R-:W2:Y:S04]  /*9b20*/  LDL.LU R2, [R1+0x568] ;  /* 0x0005680001027983 */ /* 0x000ea80000300800 */
[----:B0-----:R-:W2:Y:S04]  /*9b30*/  LDL.LU R27, [R1+0x68] ;  /* 0x00006800011b7983 */ /* 0x001ea80000300800 */
[----:B------:R0:W-:Y:S02]  /*9b40*/  STL.64 [R1+0xc98], R4 ;  /* 0x000c980401007387 */ /* 0x0001e40000100a00 */
[----:B0-----:R-:W-:-:S05]  /*9b50*/  IMAD.WIDE R4, R16, 0x2, R4 ;  /* 0x0000000210047825 */ /* 0x001fca00078e0204 */
[----:B------:R0:W2:Y:S01]  /*9b60*/  @!P2 LDG.E.U16 R12, [R4.64] ;  /* 0x00000004040ca981 */ /* 0x0000a2000c1e1500 */
[----:B------:R-:W-:Y:S01]  /*9b70*/  PRMT R11, RZ, 0x7610, R11 ;  /* 0x00007610ff0b7816 */ /* 0x000fe2000000000b */
[----:B0-----:R-:W-:Y:S02]  /*9b80*/  IMAD.MOV.U32 R4, RZ, RZ, R14 ;  /* 0x000000ffff047224 */ /* 0x001fe400078e000e */
[----:B------:R-:W-:Y:S01]  /*9b90*/  IMAD.MOV.U32 R5, RZ, RZ, R15 ;  /* 0x000000ffff057224 */ /* 0x000fe200078e000f */
[----:B--2---:R-:W-:Y:S04]  /*9ba0*/  STL [R1+0x2208], R12 ;  /* 0x0022080c01007387 */ /* 0x004fe80000100800 */
[----:B------:R-:W2:Y:S04]  /*9bb0*/  LDL.LU R17, [R1+0x56c] ;  /* 0x00056c0001117983 */ /* 0x000ea80000300800 */
[----:B------:R-:W2:Y:S04]  /*9bc0*/  LDL.LU R15, [R1+0x570] ;  /* 0x00057000010f7983 */ /* 0x000ea80000300800 */
[----:B------:R0:W-:Y:S04]  /*9bd0*/  STL.64 [R1+0xc90], R4 ;  /* 0x000c900401007387 */ /* 0x0001e80000100a00 */
[----:B------:R-:W2:Y:S04]  /*9be0*/  LDL.LU R14, [R1+0x574] ;  /* 0x00057400010e7983 */ /* 0x000ea80000300800 */
[----:B------:R1:W-:Y:S01]  /*9bf0*/  STS.U16 [R13+0xa00], R28 ;  /* 0x000a001c0d007388 */ /* 0x0003e20000000400 */
[----:B0-----:R-:W-:-:S03]  /*9c00*/  IMAD.WIDE R4, R16, 0x2, R4 ;  /* 0x0000000210047825 */ /* 0x001fc600078e0204 */
[----:B------:R-:W2:Y:S04]  /*9c10*/  LDL.LU R12, [R1+0x578] ;  /* 0x00057800010c7983 */ /* 0x000ea80000300800 */
[----:B------:R0:W2:Y:S04]  /*9c20*/  @!P2 LDG.E.U16 R11, [R4.64] ;  /* 0x00000004040ba981 */ /* 0x0000a8000c1e1500 */
[----:B-1----:R-:W3:Y:S01]  /*9c30*/  LDL.LU R28, [R1+0x4c] ;  /* 0x00004c00011c7983 */ /* 0x002ee20000300800 */
[----:B------:R-:W-:Y:S01]  /*9c40*/  PRMT R10, RZ, 0x7610, R10 ;  /* 0x00007610ff0a7816 */ /* 0x000fe2000000000a */
[----:B0-----:R-:W-:-:S02]  /*9c50*/  IMAD.MOV.U32 R4, RZ, RZ, R2 ;  /* 0x000000ffff047224 */ /* 0x001fc400078e0002 */
[----:B----4-:R-:W-:Y:S01]  /*9c60*/  IMAD.MOV.U32 R5, RZ, RZ, R3 ;  /* 0x000000ffff057224 */ /* 0x010fe200078e0003 */
[----:B--2---:R-:W-:Y:S04]  /*9c70*/  STL [R1+0x220c], R11 ;  /* 0x00220c0b01007387 */ /* 0x004fe80000100800 */
[----:B------:R-:W2:Y:S04]  /*9c80*/  LDL.LU R3, [R1+0x57c] ;  /* 0x00057c0001037983 */ /* 0x000ea80000300800 */
[----:B------:R-:W2:Y:S04]  /*9c90*/  LDL.LU R2, [R1+0x580] ;  /* 0x0005800001027983 */ /* 0x000ea80000300800 */
[----:B------:R0:W-:Y:S02]  /*9ca0*/  STL.64 [R1+0xc88], R4 ;  /* 0x000c880401007387 */ /* 0x0001e40000100a00 */
[----:B0-----:R-:W-:-:S05]  /*9cb0*/  IMAD.WIDE R4, R16, 0x2, R4 ;  /* 0x0000000210047825 */ /* 0x001fca00078e0204 */
[----:B------:R0:W4:Y:S01]  /*9cc0*/  @!P2 LDG.E.U16 R10, [R4.64] ;  /* 0x00000004040aa981 */ /* 0x000122000c1e1500 */
[----:B------:R-:W-:Y:S01]  /*9cd0*/  PRMT R9, RZ, 0x7610, R9 ;  /* 0x00007610ff097816 */ /* 0x000fe20000000009 */
[----:B0-----:R-:W-:Y:S02]  /*9ce0*/  IMAD.MOV.U32 R4, RZ, RZ, R15 ;  /* 0x000000ffff047224 */ /* 0x001fe400078e000f */
[----:B------:R-:W-:Y:S01]  /*9cf0*/  IMAD.MOV.U32 R5, RZ, RZ, R17 ;  /* 0x000000ffff057224 */ /* 0x000fe200078e0011 */
[----:B----4-:R-:W-:Y:S04]  /*9d00*/  STL [R1+0x2210], R10 ;  /* 0x0022100a01007387 */ /* 0x010fe80000100800 */
        /* <DEDUP_REMOVED lines=11> */
[----:B--2---:R-:W-:-:S05]  /*9dc0*/  IMAD.WIDE R4, R16, 0x2, R2 ;  /* 0x0000000210047825 */ /* 0x004fca00078e0202 */
[----:B------:R-:W2:Y:S04]  /*9dd0*/  @!P2 LDG.E.U16 R7, [R4.64] ;  /* 0x000000040407a981 */ /* 0x000ea8000c1e1500 */
[----:B----4-:R-:W-:Y:S04]  /*9de0*/  STL [R1+0x2218], R8 ;  /* 0x0022180801007387 */ /* 0x010fe80000100800 */
[----:B------:R-:W4:Y:S04]  /*9df0*/  LDL.LU R14, [R1+0x48] ;  /* 0x00004800010e7983 */ /* 0x000f280000300800 */
[----:B------:R-:W-:Y:S04]  /*9e00*/  STL.64 [R1+0xc70], R2 ;  /* 0x000c700201007387 */ /* 0x000fe80000100a00 */
[----:B------:R-:W4:Y:S04]  /*9e10*/  LDL.LU R12, [R1+0x584] ;  /* 0x00058400010c7983 */ /* 0x000f280000300800 */
[----:B------:R-:W4:Y:S04]  /*9e20*/  LDL.LU R11, [R1+0x588] ;  /* 0x00058800010b7983 */ /* 0x000f280000300800 */
[----:B------:R-:W4:Y:S04]  /*9e30*/  LDL.LU R15, [R1+0xd8] ;  /* 0x0000d800010f7983 */ /* 0x000f280000300800 */
[----:B--2---:R0:W-:Y:S04]  /*9e40*/  STL [R1+0x221c], R7 ;  /* 0x00221c0701007387 */ /* 0x0041e80000100800 */
[----:B------:R-:W2:Y:S04]  /*9e50*/  LDL.LU R10, [R1+0x58c] ;  /* 0x00058c00010a7983 */ /* 0x000ea80000300800 */
[----:B0-----:R-:W2:Y:S04]  /*9e60*/  LDL.LU R7, [R1+0x5d0] ;  /* 0x0005d00001077983 */ /* 0x001ea80000300800 */
[----:B------:R-:W2:Y:S04]  /*9e70*/  LDL.LU R9, [R1+0x5d4] ;  /* 0x0005d40001097983 */ /* 0x000ea80000300800 */
[----:B------:R-:W2:Y:S04]  /*9e80*/  LDL.LU R8, [R1+0x5d8] ;  /* 0x0005d80001087983 */ /* 0x000ea80000300800 */
[----:B------:R-:W2:Y:S04]  /*9e90*/  LDL.LU R17, [R1+0xe4] ;  /* 0x0000e40001117983 */ /* 0x000ea80000300800 */
[----:B------:R-:W2:Y:S04]  /*9ea0*/  LDL.LU R18, [R1+0xbc] ;  /* 0x0000bc0001127983 */ /* 0x000ea80000300800 */
[----:B------:R-:W2:Y:S04]  /*9eb0*/  LDL.LU R19, [R1+0xb8] ;  /* 0x0000b80001137983 */ /* 0x000ea80000300800 */
[----:B------:R-:W2:Y:S04]  /*9ec0*/  LDL.LU R20, [R1+0x80] ;  /* 0x0000800001147983 */ /* 0x000ea80000300800 */
[----:B------:R-:W2:Y:S04]  /*9ed0*/  LDL.LU R21, [R1+0x7c] ;  /* 0x00007c0001157983 */ /* 0x000ea80000300800 */
[----:B------:R-:W2:Y:S04]  /*9ee0*/  LDL.LU R25, [R1+0x44] ;  /* 0x0000440001197983 */ /* 0x000ea80000300800 */
[----:B------:R0:W-:Y:S04]  /*9ef0*/  STS.U16 [R13+0x2800], R23 ;  /* 0x002800170d007388 */ /* 0x0001e80000000400 */
[----:B------:R-:W2:Y:S04]  /*9f00*/  LDL.LU R22, [R1+0x40] ;  /* 0x0000400001167983 */ /* 0x000ea80000300800 */
[----:B---3--:R1:W-:Y:S04]  /*9f10*/  STS.U16 [R13+0x2a00], R24 ;  /* 0x002a00180d007388 */ /* 0x0083e80000000400 */
[----:B0-----:R-:W3:Y:S04]  /*9f20*/  LDL.LU R23, [R1+0xe0] ;  /* 0x0000e00001177983 */ /* 0x001ee80000300800 */
[----:B------:R0:W-:Y:S04]  /*9f30*/  STS.U16 [R13+0x4800], R26 ;  /* 0x0048001a0d007388 */ /* 0x0001e80000000400 */
[----:B-1----:R-:W3:Y:S04]  /*9f40*/  LDL.LU R24, [R1+0xdc] ;  /* 0x0000dc0001187983 */ /* 0x002ee80000300800 */
[----:B------:R-:W3:Y:S04]  /*9f50*/  LDL.LU R3, [R1+0xb0] ;  /* 0x0000b00001037983 */ /* 0x000ee80000300800 */
[----:B------:R-:W3:Y:S01]  /*9f60*/  LDL.LU R2, [R1+0xac] ;  /* 0x0000ac0001027983 */ /* 0x000ee20000300800 */
[----:B------:R-:W-:-:S03]  /*9f70*/  PRMT R6, RZ, 0x7610, R6 ;  /* 0x00007610ff067816 */ /* 0x000fc60000000006 */
[----:B------:R1:W-:Y:S04]  /*9f80*/  STS.U16 [R13+0x4a00], R27 ;  /* 0x004a001b0d007388 */ /* 0x0003e80000000400 */
[----:B0-----:R-:W3:Y:S04]  /*9f90*/  LDL.LU R26, [R1+0x74] ;  /* 0x00007400011a7983 */ /* 0x001ee80000300800 */
[----:B------:R0:W-:Y:S04]  /*9fa0*/  STS.U16 [R13+0x6800], R28 ;  /* 0x0068001c0d007388 */ /* 0x0001e80000000400 */
[----:B-1----:R-:W3:Y:S04]  /*9fb0*/  LDL.LU R27, [R1+0x70] ;  /* 0x00007000011b7983 */ /* 0x002ee80000300800 */
[----:B0-----:R-:W3:Y:S01]  /*9fc0*/  LDL.LU R28, [R1+0x3c] ;  /* 0x00003c00011c7983 */ /* 0x001ee20000300800 */
[----:B----4-:R-:W-:-:S02]  /*9fd0*/  IMAD.MOV.U32 R5, RZ, RZ, R12 ;  /* 0x000000ffff057224 */ /* 0x010fc400078e000c */
[----:B------:R-:W-:-:S05]  /*9fe0*/  IMAD.MOV.U32 R4, RZ, RZ, R11 ;  /* 0x000000ffff047224 */ /* 0x000fca00078e000b */
[----:B------:R0:W-:Y:S02]  /*9ff0*/  STL.64 [R1+0xc68], R4 ;  /* 0x000c680401007387 */ /* 0x0001e40000100a00 */
[----:B0-----:R-:W-:-:S05]  /*a000*/  IMAD.WIDE R4, R16, 0x2, R4 ;  /* 0x0000000210047825 */ /* 0x001fca00078e0204 */
[----:B------:R0:W4:Y:S01]  /*a010*/  @!P2 LDG.E.U16 R6, [R4.64] ;  /* 0x000000040406a981 */ /* 0x000122000c1e1500 */
[----:B--2---:R-:W-:Y:S02]  /*a020*/  IMAD.MOV.U32 R11, RZ, RZ, R10 ;  /* 0x000000ffff0b7224 */ /* 0x004fe400078e000a */
[----:B------:R-:W-:Y:S01]  /*a030*/  IMAD.MOV.U32 R10, RZ, RZ, R7 ;  /* 0x000000ffff0a7224 */ /* 0x000fe200078e0007 */
[----:B0-----:R-:W-:Y:S01]  /*a040*/  PRMT R5, RZ, 0x7610, R5 ;  /* 0x00007610ff057816 */ /* 0x001fe20000000005 */
[----:B----4-:R-:W-:Y:S04]  /*a050*/  STL [R1+0x2220], R6 ;  /* 0x0022200601007387 */ /* 0x010fe80000100800 */
[----:B------:R0:W-:Y:S02]  /*a060*/  STL.64 [R1+0xc60], R10 ;  /* 0x000c600a01007387 */ /* 0x0001e40000100a00 */
[----:B0-----:R-:W-:-:S05]  /*a070*/  IMAD.WIDE R10, R16, 0x2, R10 ;  /* 0x00000002100a7825 */ /* 0x001fca00078e020a */
[----:B------:R-:W2:Y:S01]  /*a080*/  @!P2 LDG.E.U16 R5, [R10.64] ;  /* 0x000000040a05a981 */ /* 0x000ea2000c1e1500 */
[----:B------:R-:W-:-:S03]  /*a090*/  PRMT R4, RZ, 0x7610, R4 ;  /* 0x00007610ff047816 */ /* 0x000fc60000000004 */
[----:B--2---:R-:W-:Y:S04]  /*a0a0*/  STL [R1+0x2228], R5 ;  /* 0x0022280501007387 */ /* 0x004fe80000100800 */
[----:B------:R0:W-:Y:S02]  /*a0b0*/  STL.64 [R1+0xc58], R8 ;  /* 0x000c580801007387 */ /* 0x0001e40000100a00 */
[----:B0-----:R-:W-:-:S05]  /*a0c0*/  IMAD.WIDE R8, R16, 0x2, R8 ;  /* 0x0000000210087825 */ /* 0x001fca00078e0208 */
[----:B------:R-:W2:Y:S04]  /*a0d0*/  @!P2 LDG.E.U16 R4, [R8.64] ;  /* 0x000000040804a981 */ /* 0x000ea8000c1e1500 */
[----:B--2---:R0:W-:Y:S04]  /*a0e0*/  STL [R1+0x222c], R4 ;  /* 0x00222c0401007387 */ /* 0x0041e80000100800 */
[----:B0-----:R-:W2:Y:S04]  /*a0f0*/  LDL.LU R4, [R1+0xd0] ;  /* 0x0000d00001047983 */ /* 0x001ea80000300800 */
[----:B--2---:R0:W-:Y:S04]  /*a100*/  STL [R1+0x2230], R4 ;  /* 0x0022300401007387 */ /* 0x0041e80000100800 */
[----:B0-----:R-:W2:Y:S01]  /*a110*/  LDL.LU R4, [R1+0xd4] ;  /* 0x0000d40001047983 */ /* 0x001ea20000300800 */
[----:B------:R-:W-:-:S03]  /*a120*/  LOP3.LUT R7, R0, 0x30, RZ, 0x3c, !PT ;  /* 0x0000003000077812 */ /* 0x000fc600078e3cff */
[----:B------:R-:W-:Y:S04]  /*a130*/  STS.U16 [R13+0x6a00], R14 ;  /* 0x006a000e0d007388 */ /* 0x000fe80000000400 */
[----:B--2---:R0:W-:Y:S04]  /*a140*/  STL [R1+0x2234], R4 ;  /* 0x0022340401007387 */ /* 0x0041e80000100800 */
[----:B0-----:R-:W2:Y:S04]  /*a150*/  LDL.LU R4, [R1+0x38] ;  /* 0x0000380001047983 */ /* 0x001ea80000300800 */
[----:B------:R-:W4:Y:S04]  /*a160*/  LDL.LU R5, [R1+0xa8] ;  /* 0x0000a80001057983 */ /* 0x000f280000300800 */
[----:B------:R-:W-:Y:S04]  /*a170*/  STS.U16 [R7+0xc00], R15 ;  /* 0x000c000f07007388 */ /* 0x000fe80000000400 */
[----:B------:R-:W-:Y:S04]  /*a180*/  STS.U16 [R7+0xe00], R17 ;  /* 0x000e001107007388 */ /* 0x000fe80000000400 */
[----:B------:R-:W-:Y:S04]  /*a190*/  STS.U16 [R7+0x2c00], R18 ;  /* 0x002c001207007388 */ /* 0x000fe80000000400 */
[----:B------:R-:W-:Y:S04]  /*a1a0*/  STS.U16 [R7+0x2e00], R19 ;  /* 0x002e001307007388 */ /* 0x000fe80000000400 */
[----:B------:R-:W-:Y:S04]  /*a1b0*/  STS.U16 [R7+0x4c00], R20 ;  /* 0x004c001407007388 */ /* 0x000fe80000000400 */
[----:B------:R-:W-:Y:S04]  /*a1c0*/  STS.U16 [R7+0x4e00], R21 ;  /* 0x004e001507007388 */ /* 0x000fe80000000400 */
[----:B------:R-:W-:Y:S04]  /*a1d0*/  STS.U16 [R7+0x6c00], R25 ;  /* 0x006c001907007388 */ /* 0x000fe80000000400 */
[----:B------:R-:W-:Y:S01]  /*a1e0*/  STS.U16 [R7+0x6e00], R22 ;  /* 0x006e001607007388 */ /* 0x000fe20000000400 */
[----:B------:R-:W-:-:S05]  /*a1f0*/  LOP3.LUT R0, R0, 0x40, RZ, 0x3c, !PT ;  /* 0x0000004000007812 */ /* 0x000fca00078e3cff */
[----:B---3--:R-:W-:Y:S04]  /*a200*/  STS.U16 [R0+0x1000], R23 ;  /* 0x0010001700007388 */ /* 0x008fe80000000400 */
[----:B------:R-:W-:Y:S04]  /*a210*/  STS.U16 [R0+0x1200], R24 ;  /* 0x0012001800007388 */ /* 0x000fe80000000400 */
[----:B------:R-:W-:Y:S04]  /*a220*/  STS.U16 [R0+0x3000], R3 ;  /* 0x0030000300007388 */ /* 0x000fe80000000400 */
[----:B------:R0:W-:Y:S04]  /*a230*/  STS.U16 [R0+0x3200], R2 ;  /* 0x0032000200007388 */ /* 0x0001e80000000400 */
[----:B------:R-:W-:Y:S04]  /*a240*/  STS.U16 [R0+0x5000], R26 ;  /* 0x0050001a00007388 */ /* 0x000fe80000000400 */
[----:B------:R-:W-:Y:S01]  /*a250*/  STS.U16 [R0+0x5200], R27 ;  /* 0x0052001b00007388 */ /* 0x000fe20000000400 */
[----:B0-----:R-:W-:-:S03]  /*a260*/  IMAD.SHL.U32 R2, R29, 0x2, RZ ;  /* 0x000000021d027824 */ /* 0x001fc600078e00ff */
[----:B------:R-:W-:Y:S02]  /*a270*/  STS.U16 [R0+0x7000], R28 ;  /* 0x0070001c00007388 */ /* 0x000fe40000000400 */
[C---:B------:R-:W-:Y:S02]  /*a280*/  LOP3.LUT R8, R2.reuse, 0x50, RZ, 0x3c, !PT ;  /* 0x0000005002087812 */ /* 0x040fe400078e3cff */
[----:B----4-:R0:W-:Y:S04]  /*a290*/  STL [R1+0x2238], R5 ;  /* 0x0022380501007387 */ /* 0x0101e80000100800 */
[----:B------:R-:W3:Y:S04]  /*a2a0*/  LDL.LU R25, [R1+0xa0] ;  /* 0x0000a00001197983 */ /* 0x000ee80000300800 */
[----:B------:R-:W4:Y:S04]  /*a2b0*/  LDL.LU R17, [R1+0x6c] ;  /* 0x00006c0001117983 */ /* 0x000f280000300800 */
[----:B------:R-:W3:Y:S04]  /*a2c0*/  LDL.LU R6, [R1+0x64] ;  /* 0x0000640001067983 */ /* 0x000ee80000300800 */
        /* <DEDUP_REMOVED lines=13> */
[----:B------:R-:W3:Y:S01]  /*a3a0*/  LDL.LU R22, [R1+0x90] ;  /* 0x0000900001167983 */ /* 0x000ee20000300800 */
[----:B0-----:R-:W-:-:S03]  /*a3b0*/  LOP3.LUT R5, R2, 0x40, RZ, 0x3c, !PT ;  /* 0x0000004002057812 */ /* 0x001fc600078e3cff */
        /* <DEDUP_REMOVED lines=9> */
[----:B--2---:R0:W-:Y:S04]  /*a450*/  STS.U16 [R5+0x7200], R4 ;  /* 0x0072000405007388 */ /* 0x0041e80000000400 */
[----:B0-----:R-:W2:Y:S04]  /*a460*/  LDL.LU R5, [R1+0x2238] ;  /* 0x0022380001057983 */ /* 0x001ea80000300800 */
[----:B------:R-:W2:Y:S04]  /*a470*/  LDL.LU R4, [R1+0x2234] ;  /* 0x0022340001047983 */ /* 0x000ea80000300800 */
[----:B--2---:R0:W-:Y:S04]  /*a480*/  STS.U16 [R8+0x1400], R4 ;  /* 0x0014000408007388 */ /* 0x0041e80000000400 */
[----:B0-----:R-:W2:Y:S04]  /*a490*/  LDL.LU R4, [R1+0x2230] ;  /* 0x0022300001047983 */ /* 0x001ea80000300800 */
[----:B--2---:R0:W-:Y:S04]  /*a4a0*/  STS.U16 [R8+0x1600], R4 ;  /* 0x0016000408007388 */ /* 0x0041e80000000400 */
[----:B------:R1:W-:Y:S04]  /*a4b0*/  STS.U16 [R8+0x3400], R5 ;  /* 0x0034000508007388 */ /* 0x0003e80000000400 */
[----:B---3--:R2:W-:Y:S04]  /*a4c0*/  STS.U16 [R8+0x3600], R25 ;  /* 0x0036001908007388 */ /* 0x0085e80000000400 */
[----:B0-----:R-:W3:Y:S04]  /*a4d0*/  LDL.LU R4, [R1+0x222c] ;  /* 0x00222c0001047983 */ /* 0x001ee80000300800 */
[----:B-1----:R-:W3:Y:S04]  /*a4e0*/  LDL.LU R5, [R1+0x2228] ;  /* 0x0022280001057983 */ /* 0x002ee80000300800 */
[----:B--2---:R-:W2:Y:S04]  /*a4f0*/  LDL.LU R25, [R1+0x2224] ;  /* 0x0022240001197983 */ /* 0x004ea80000300800 */
[----:B----4-:R-:W-:Y:S04]  /*a500*/  STS.U16 [R8+0x5400], R17 ;  /* 0x0054001108007388 */ /* 0x010fe80000000400 */
[----:B------:R0:W-:Y:S04]  /*a510*/  STS.U16 [R8+0x5600], R6 ;  /* 0x0056000608007388 */ /* 0x0001e80000000400 */
[----:B------:R1:W-:Y:S04]  /*a520*/  STS.U16 [R8+0x7400], R7 ;  /* 0x0074000708007388 */ /* 0x0003e80000000400 */
[----:B------:R4:W-:Y:S04]  /*a530*/  STS.U16 [R8+0x7600], R9 ;  /* 0x0076000908007388 */ /* 0x0009e80000000400 */
[----:B0-----:R-:W3:Y:S04]  /*a540*/  LDL.LU R6, [R1+0x2220] ;  /* 0x0022200001067983 */ /* 0x001ee80000300800 */
[----:B-1----:R-:W3:Y:S04]  /*a550*/  LDL.LU R7, [R1+0x221c] ;  /* 0x00221c0001077983 */ /* 0x002ee80000300800 */
[----:B----4-:R-:W4:Y:S04]  /*a560*/  LDL.LU R8, [R1+0x2218] ;  /* 0x0022180001087983 */ /* 0x010f280000300800 */
[----:B------:R-:W3:Y:S01]  /*a570*/  LDL.LU R9, [R1+0x2214] ;  /* 0x0022140001097983 */ /* 0x000ee20000300800 */
[----:B--2---:R-:W-:-:S05]  /*a580*/  LOP3.LUT R17, R25, 0x60, RZ, 0x3c, !PT ;  /* 0x0000006019117812 */ /* 0x004fca00078e3cff */
[----:B------:R0:W-:Y:S01]  /*a590*/  STS.U16 [R17+0x1800], R10 ;  /* 0x0018000a11007388 */ /* 0x0001e20000000400 */
[----:B------:R-:W-:-:S03]  /*a5a0*/  LOP3.LUT R25, R25, 0x70, RZ, 0x3c, !PT ;  /* 0x0000007019197812 */ /* 0x000fc600078e3cff */
[----:B------:R1:W-:Y:S04]  /*a5b0*/  STS.U16 [R17+0x1a00], R11 ;  /* 0x001a000b11007388 */ /* 0x0003e80000000400 */
[----:B------:R2:W-:Y:S04]  /*a5c0*/  STS.U16 [R17+0x3800], R12 ;  /* 0x0038000c11007388 */ /* 0x0005e80000000400 */
[----:B0-----:R-:W3:Y:S04]  /*a5d0*/  LDL.LU R10, [R1+0x2210] ;  /* 0x00221000010a7983 */ /* 0x001ee80000300800 */
[----:B-1----:R-:W3:Y:S04]  /*a5e0*/  LDL.LU R11, [R1+0x220c] ;  /* 0x00220c00010b7983 */ /* 0x002ee80000300800 */
[----:B--2---:R-:W2:Y:S04]  /*a5f0*/  LDL.LU R12, [R1+0x2208] ;  /* 0x00220800010c7983 */ /* 0x004ea80000300800 */
[----:B------:R0:W-:Y:S04]  /*a600*/  STS.U16 [R17+0x3a00], R13 ;  /* 0x003a000d11007388 */ /* 0x0001e80000000400 */
[----:B------:R1:W-:Y:S04]  /*a610*/  STS.U16 [R17+0x5800], R14 ;  /* 0x0058000e11007388 */ /* 0x0003e80000000400 */
[----:B------:R4:W-:Y:S04]  /*a620*/  STS.U16 [R17+0x5a00], R15 ;  /* 0x005a000f11007388 */ /* 0x0009e80000000400 */
[----:B0-----:R-:W2:Y:S04]  /*a630*/  LDL.LU R13, [R1+0x2204] ;  /* 0x00220400010d7983 */ /* 0x001ea80000300800 */
[----:B-1----:R-:W2:Y:S04]  /*a640*/  LDL.LU R14, [R1+0x2200] ;  /* 0x00220000010e7983 */ /* 0x002ea80000300800 */
[----:B----4-:R-:W4:Y:S04]  /*a650*/  LDL.LU R15, [R1+0x21fc] ;  /* 0x0021fc00010f7983 */ /* 0x010f280000300800 */
[----:B------:R0:W-:Y:S04]  /*a660*/  STS.U16 [R17+0x7800], R16 ;  /* 0x0078001011007388 */ /* 0x0001e80000000400 */
[----:B------:R1:W-:Y:S04]  /*a670*/  STS.U16 [R17+0x7a00], R18 ;  /* 0x007a001211007388 */ /* 0x0003e80000000400 */
[----:B------:R1:W-:Y:S04]  /*a680*/  STS.U16 [R25+0x1c00], R19 ;  /* 0x001c001319007388 */ /* 0x0003e80000000400 */
[----:B0-----:R-:W2:Y:S04]  /*a690*/  LDL.LU R16, [R1+0x21f8] ;  /* 0x0021f80001107983 */ /* 0x001ea80000300800 */
[----:B-1----:R-:W2:Y:S04]  /*a6a0*/  LDL.LU R17, [R1+0x21f4] ;  /* 0x0021f40001117983 */ /* 0x002ea80000300800 */
[----:B------:R-:W2:Y:S04]  /*a6b0*/  LDL.LU R18, [R1+0x21f0] ;  /* 0x0021f00001127983 */ /* 0x000ea80000300800 */
[----:B------:R-:W2:Y:S04]  /*a6c0*/  LDL.LU R19, [R1+0x21ec] ;  /* 0x0021ec0001137983 */ /* 0x000ea80000300800 */
[----:B------:R0:W-:Y:S04]  /*a6d0*/  STS.U16 [R25+0x1e00], R20 ;  /* 0x001e001419007388 */ /* 0x0001e80000000400 */
[----:B------:R1:W-:Y:S04]  /*a6e0*/  STS.U16 [R25+0x3c00], R21 ;  /* 0x003c001519007388 */ /* 0x0003e80000000400 */
[----:B------:R1:W-:Y:S04]  /*a6f0*/  STS.U16 [R25+0x3e00], R22 ;  /* 0x003e001619007388 */ /* 0x0003e80000000400 */
[----:B0-----:R-:W2:Y:S04]  /*a700*/  LDL.LU R20, [R1+0x21e8] ;  /* 0x0021e80001147983 */ /* 0x001ea80000300800 */
[----:B-1----:R-:W2:Y:S04]  /*a710*/  LDL.LU R21, [R1+0x21e4] ;  /* 0x0021e40001157983 */ /* 0x002ea80000300800 */
[----:B------:R-:W2:Y:S04]  /*a720*/  LDL.LU R22, [R1+0x21e0] ;  /* 0x0021e00001167983 */ /* 0x000ea80000300800 */
[----:B------:R0:W-:Y:S04]  /*a730*/  STS.U16 [R25+0x5c00], R23 ;  /* 0x005c001719007388 */ /* 0x0001e80000000400 */
[----:B------:R1:W-:Y:S04]  /*a740*/  STS.U16 [R25+0x5e00], R24 ;  /* 0x005e001819007388 */ /* 0x0003e80000000400 */
[----:B------:R1:W-:Y:S04]  /*a750*/  STS.U16 [R25+0x7c00], R28 ;  /* 0x007c001c19007388 */ /* 0x0003e80000000400 */
[----:B0-----:R-:W2:Y:S04]  /*a760*/  LDL.LU R23, [R1+0x21dc] ;  /* 0x0021dc0001177983 */ /* 0x001ea80000300800 */
[----:B-1----:R-:W2:Y:S04]  /*a770*/  LDL.LU R24, [R1+0x21d8] ;  /* 0x0021d80001187983 */ /* 0x002ea80000300800 */
[----:B------:R-:W2:Y:S04]  /*a780*/  LDL.LU R28, [R1+0x21d4] ;  /* 0x0021d400011c7983 */ /* 0x000ea80000300800 */
[----:B--2---:R0:W-:Y:S04]  /*a790*/  STS.U16 [R25+0x7e00], R28 ;  /* 0x007e001c19007388 */ /* 0x0041e80000000400 */
[----:B0-----:R-:W2:Y:S04]  /*a7a0*/  LDL.LU R25, [R1+0x21d0] ;  /* 0x0021d00001197983 */ /* 0x001ea80000300800 */
[----:B------:R-:W2:Y:S04]  /*a7b0*/  LDL.LU R28, [R1+0x21cc] ;  /* 0x0021cc00011c7983 */ /* 0x000ea80000300800 */
[----:B--2---:R0:W-:Y:S04]  /*a7c0*/  STS.U16 [R28+0x8000], R26 ;  /* 0x0080001a1c007388 */ /* 0x0041e80000000400 */
[----:B------:R1:W-:Y:S04]  /*a7d0*/  STS.U16 [R28+0x8200], R27 ;  /* 0x0082001b1c007388 */ /* 0x0003e80000000400 */
[----:B------:R2:W-:Y:S04]  /*a7e0*/  STS.U16 [R28+0x8400], R0 ;  /* 0x008400001c007388 */ /* 0x0005e80000000400 */
[----:B0-----:R-:W3:Y:S04]  /*a7f0*/  LDL.LU R26, [R1+0x21c8] ;  /* 0x0021c800011a7983 */ /* 0x001ee80000300800 */
[----:B-1----:R-:W3:Y:S04]  /*a800*/  LDL.LU R27, [R1+0x21c4] ;  /* 0x0021c400011b7983 */ /* 0x002ee80000300800 */
[----:B--2---:R-:W2:Y:S04]  /*a810*/  LDL.LU R0, [R1+0x21c0] ;  /* 0x0021c00001007983 */ /* 0x004ea80000300800 */
[----:B------:R0:W-:Y:S04]  /*a820*/  STS.U16 [R28+0x8600], R29 ;  /* 0x0086001d1c007388 */ /* 0x0001e80000000400 */
[----:B0-----:R-:W2:Y:S04]  /*a830*/  LDL.LU R29, [R1+0x21bc] ;  /* 0x0021bc00011d7983 */ /* 0x001ea80000300800 */
[----:B------:R-:W-:Y:S04]  /*a840*/  STS.U16 [R28+0x8800], R3 ;  /* 0x008800031c007388 */ /* 0x000fe80000000400 */
[----:B------:R-:W-:Y:S04]  /*a850*/  STS.U16 [R28+0x8a00], R2 ;  /* 0x008a00021c007388 */ /* 0x000fe80000000400 */
[----:B------:R-:W-:Y:S04]  /*a860*/  STS.U16 [R28+0x9400], R25 ;  /* 0x009400191c007388 */ /* 0x000fe80000000400 */
[----:B------:R-:W-:Y:S04]  /*a870*/  STS.U16 [R28+0x9600], R24 ;  /* 0x009600181c007388 */ /* 0x000fe80000000400 */
[----:B------:R-:W-:Y:S04]  /*a880*/  STS.U16 [R28+0x9800], R23 ;  /* 0x009800171c007388 */ /* 0x000fe80000000400 */
[----:B------:R-:W-:Y:S04]  /*a890*/  STS.U16 [R28+0x9a00], R22 ;  /* 0x009a00161c007388 */ /* 0x000fe80000000400 */
[----:B--2---:R0:W-:Y:S04]  /*a8a0*/  STS.U16 [R28+0x8c00], R29 ;  /* 0x008c001d1c007388 */ /* 0x0041e80000000400 */
[----:B0-----:R-:W2:Y:S04]  /*a8b0*/  LDL.LU R29, [R1+0x21b8] ;  /* 0x0021b800011d7983 */ /* 0x001ea80000300800 */
[----:B------:R0:W-:Y:S04]  /*a8c0*/  STS.U16 [R28+0x8e00], R0 ;  /* 0x008e00001c007388 */ /* 0x0001e80000000400 */
[----:B0-----:R-:W0:Y:S04]  /*a8d0*/  S2R R0, SR_TID.X ;  /* 0x0000000000007919 */ /* 0x001e280000002100 */
[----:B---3--:R0:W-:Y:S04]  /*a8e0*/  STS.U16 [R28+0x9000], R27 ;  /* 0x0090001b1c007388 */ /* 0x0081e80000000400 */
[----:B------:R-:W-:Y:S04]  /*a8f0*/  STS.U16 [R28+0x9200], R26 ;  /* 0x0092001a1c007388 */ /* 0x000fe80000000400 */
[----:B------:R-:W-:Y:S04]  /*a900*/  STS.U16 [R28+0x9c00], R21 ;  /* 0x009c00151c007388 */ /* 0x000fe80000000400 */
[----:B------:R-:W-:Y:S04]  /*a910*/  STS.U16 [R28+0x9e00], R20 ;  /* 0x009e00141c007388 */ /* 0x000fe80000000400 */
[----:B------:R-:W-:Y:S04]  /*a920*/  STS.U16 [R28+0xa000], R19 ;  /* 0x00a000131c007388 */ /* 0x000fe80000000400 */
[----:B------:R-:W-:Y:S01]  /*a930*/  STS.U16 [R28+0xa200], R18 ;  /* 0x00a200121c007388 */ /* 0x000fe20000000400 */
[----:B0-----:R-:W-:-:S03]  /*a940*/  IMAD.SHL.U32 R27, R0, 0x2, RZ ;  /* 0x00000002001b7824 */ /* 0x001fc600078e00ff */
[----:B------:R-:W-:Y:S04]  /*a950*/  STS.U16 [R28+0xa400], R17 ;  /* 0x00a400111c007388 */ /* 0x000fe80000000400 */
[----:B------:R-:W-:Y:S04]  /*a960*/  STS.U16 [R28+0xa600], R16 ;  /* 0x00a600101c007388 */ /* 0x000fe80000000400 */
[----:B----4-:R-:W-:Y:S04]  /*a970*/  STS.U16 [R28+0xa800], R15 ;  /* 0x00a8000f1c007388 */ /* 0x010fe80000000400 */
[----:B------:R-:W-:Y:S04]  /*a980*/  STS.U16 [R28+0xaa00], R14 ;  /* 0x00aa000e1c007388 */ /* 0x000fe80000000400 */
        /* <DEDUP_REMOVED lines=10> */
[----:B------:R-:W-:Y:S01]  /*aa30*/  BAR.SYNC.DEFER_BLOCKING 0x0 ;  /* 0x0000000000007b1d */ /* 0x000fe20000010000 */
[C---:B------:R-:W-:Y:S01]  /*aa40*/  LOP3.LUT R3, R0.reuse, 0x7, RZ, 0xc0, !PT ;  /* 0x0000000700037812 */ /* 0x040fe200078ec0ff */
[C---:B------:R-:W-:Y:S01]  /*aa50*/  IMAD.SHL.U32 R2, R0.reuse, 0x200, RZ ;  /* 0x0000020000027824 */ /* 0x040fe200078e00ff */
[----:B------:R-:W-:-:S02]  /*aa60*/  LOP3.LUT R0, R0, 0xc0, RZ, 0xc0, !PT ;  /* 0x000000c000007812 */ /* 0x000fc400078ec0ff */
[----:B------:R-:W-:Y:S01]  /*aa70*/  LOP3.LUT R27, R27, 0x10, RZ, 0xc0, !PT ;  /* 0x000000101b1b7812 */ /* 0x000fe200078ec0ff */
[----:B------:R-:W-:-:S03]  /*aa80*/  IMAD R3, R3, 0x410, RZ ;  /* 0x0000041003037824 */ /* 0x000fc600078e02ff */
[----:B------:R-:W-:Y:S02]  /*aa90*/  LEA.HI R0, R0, R27, RZ, 0x1f ;  /* 0x0000001b00007211 */ /* 0x000fe400078ff8ff */
[----:B------:R-:W-:Y:S02]  /*aaa0*/  LOP3.LUT R2, R2, 0x2000, RZ, 0xc0, !PT ;  /* 0x0000200002027812 */ /* 0x000fe400078ec0ff */
[----:B------:R-:W-:-:S05]  /*aab0*/  LOP3.LUT R0, R3, R0, RZ, 0x3c, !PT ;  /* 0x0000000003007212 */ /* 0x000fca00078e3cff */
[----:B------:R-:W-:-:S05]  /*aac0*/  IMAD.IADD R0, R2, 0x1, R0 ;  /* 0x0000000102007824 */ /* 0x000fca00078e0200 */
[----:B------:R-:W0:Y:S04]  /*aad0*/  LDSM.16.MT88.4 R12, [R0] ;  /* 0x00000000000c783b */ /* 0x000e280000004200 */
[----:B------:R-:W1:Y:S04]  /*aae0*/  LDSM.16.MT88.4 R4, [R0+0x80] ;  /* 0x000080000004783b */ /* 0x000e680000004200 */
[----:B------:R-:W-:Y:S04]  /*aaf0*/  STL [R1+0x101c], R28 ;  /* 0x00101c1c01007387 */ /* 0x000fe80000100800 */
[----:B------:R-:W-:Y:S04]  /*ab00*/  LDSM.16.MT88.4 R24, [R0+0x380] ;  /* 0x000380000018783b */ /* 0x000fe80000004200 */
[----:B------:R-:W-:Y:S04]  /*ab10*/  LDSM.16.MT88.4 R20, [R0+0x300] ;  /* 0x000300000014783b */ /* 0x000fe80000004200 */
[----:B0-----:R0:W-:Y:S01]  /*ab20*/  STL.64 [R1+0x10], R12 ;  /* 0x0000100c01007387 */ /* 0x0011e20000100a00 */
[----:B------:R-:W-:-:S03]  /*ab30*/  IMAD.MOV.U32 R9, RZ, RZ, R12 ;  /* 0x000000ffff097224 */ /* 0x000fc600078e000c */
[----:B------:R-:W-:Y:S01]  /*ab40*/  STL.64 [R1+0x18], R14 ;  /* 0x0000180e01007387 */ /* 0x000fe20000100a00 */
[----:B------:R-:W-:Y:S02]  /*ab50*/  IMAD.MOV.U32 R8, RZ, RZ, R13 ;  /* 0x000000ffff087224 */ /* 0x000fe400078e000d */
[----:B-1----:R-:W-:Y:S02]  /*ab60*/  IMAD.MOV.U32 R11, RZ, RZ, R6 ;  /* 0x000000ffff0b7224 */ /* 0x002fe400078e0006 */
[----:B------:R-:W-:Y:S02]  /*ab70*/  IMAD.MOV.U32 R10, RZ, RZ, R7 ;  /* 0x000000ffff0a7224 */ /* 0x000fe400078e0007 */
[----:B0-----:R-:W-:Y:S02]  /*ab80*/  IMAD.MOV.U32 R13, RZ, RZ, R4 ;  /* 0x000000ffff0d7224 */ /* 0x001fe400078e0004 */
[----:B------:R-:W-:Y:S02]  /*ab90*/  IMAD.MOV.U32 R12, RZ, RZ, R5 ;  /* 0x000000ffff0c7224 */ /* 0x000fe400078e0005 */
[----:B------:R-:W-:Y:S01]  /*aba0*/  IMAD.MOV.U32 R3, RZ, RZ, R14 ;  /* 0x000000ffff037224 */ /* 0x000fe200078e000e */
[----:B--2---:R-:W0:Y:S04]  /*abb0*/  LDSM.16.M88.4 R16, [R29+0x8000] ;  /* 0x008000001d10783b */ /* 0x004e280000000200 */
[----:B0-----:R-:W-:Y:S04]  /*abc0*/  STL.64 [R1+0x110], R16 ;  /* 0x0001101001007387 */ /* 0x001fe80000100a00 */
[----:B------:R-:W-:Y:S04]  /*abd0*/  STL.64 [R1+0x118], R18 ;  /* 0x0001181201007387 */ /* 0x000fe80000100a00 */
[----:B------:R-:W-:Y:S04]  /*abe0*/  STL.64 [R1], R4 ;  /* 0x0000000401007387 */ /* 0x000fe80000100a00 */
[----:B------:R-:W-:Y:S04]  /*abf0*/  STL.64 [R1+0x8], R6 ;  /* 0x0000080601007387 */ /* 0x000fe80000100a00 */
[----:B------:R-:W0:Y:S01]  /*ac00*/  LDSM.16.MT88.4 R4, [R0+0x100] ;  /* 0x000100000004783b */ /* 0x000e220000004200 */
[----:B------:R-:W-:-:S03]  /*ac10*/  IMAD.MOV.U32 R2, RZ, RZ, R15 ;  /* 0x000000ffff027224 */ /* 0x000fc600078e000f */
[----:B------:R-:W-:Y:S04]  /*ac20*/  LDSM.16.MT88.4 R16, [R0+0x280] ;  /* 0x000280000010783b */ /* 0x000fe80000004200 */
[----:B0-----:R0:W-:Y:S04]  /*ac30*/  STL.64 [R1+0x2170], R6 ;  /* 0x0021700601007387 */ /* 0x0011e80000100a00 */
[----:B------:R1:W-:Y:S01]  /*ac40*/  STL.64 [R1+0x2168], R4 ;  /* 0x0021680401007387 */ /* 0x0003e20000100a00 */
[----:B0-----:R-:W-:Y:S02]  /*ac50*/  IMAD.MOV.U32 R6, RZ, RZ, R11 ;  /* 0x000000ffff067224 */ /* 0x001fe400078e000b */
[----:B------:R-:W-:-:S02]  /*ac60*/  IMAD.MOV.U32 R7, RZ, RZ, R10 ;  /* 0x000000ffff077224 */ /* 0x000fc400078e000a */
[----:B-1----:R-:W-:Y:S02]  /*ac70*/  IMAD.MOV.U32 R4, RZ, RZ, R13 ;  /* 0x000000ffff047224 */ /* 0x002fe400078e000d */
[----:B------:R-:W-:Y:S01]  /*ac80*/  IMAD.MOV.U32 R5, RZ, RZ, R12 ;  /* 0x000000ffff057224 */ /* 0x000fe200078e000c */
[----:B------:R-:W-:Y:S04]  /*ac90*/  STL.64 [R1+0x2190], R6 ;  /* 0x0021900601007387 */ /* 0x000fe80000100a00 */
[----:B------:R0:W-:Y:S04]  /*aca0*/  STL.64 [R1+0x2188], R4 ;  /* 0x0021880401007387 */ /* 0x0001e80000100a00 */
[----:B------:R-:W-:Y:S01]  /*acb0*/  LDSM.16.MT88.4 R12, [R0+0x200] ;  /* 0x00020000000c783b */ /* 0x000fe20000004200 */
[----:B0-----:R-:W-:-:S02]  /*acc0*/  IMAD.MOV.U32 R4, RZ, RZ, R9 ;  /* 0x000000ffff047224 */ /* 0x001fc400078e0009 */
[----:B------:R-:W-:Y:S02]  /*acd0*/  IMAD.MOV.U32 R5, RZ, RZ, R8 ;  /* 0x000000ffff057224 */ /* 0x000fe400078e0008 */
[----:B------:R-:W0:Y:S01]  /*ace0*/  LDSM.16.MT88.4 R8, [R0+0x180] ;  /* 0x000180000008783b */ /* 0x000e220000004200 */
[----:B------:R-:W-:Y:S02]  /*acf0*/  IMAD.MOV.U32 R6, RZ, RZ, R3 ;  /* 0x000000ffff067224 */ /* 0x000fe400078e0003 */
[----:B------:R-:W-:-:S05]  /*ad00*/  IMAD.MOV.U32 R7, RZ, RZ, R2 ;  /* 0x000000ffff077224 */ /* 0x000fca00078e0002 */
[----:B------:R-:W-:Y:S04]  /*ad10*/  STL.64 [R1+0x21b0], R6 ;  /* 0x0021b00601007387 */ /* 0x000fe80000100a00 */
[----:B------:R-:W-:Y:S04]  /*ad20*/  STL.64 [R1+0x21a8], R4 ;  /* 0x0021a80401007387 */ /* 0x000fe80000100a00 */
[----:B------:R-:W1:Y:S04]  /*ad30*/  LDSM.16.M88.4 R4, [R29+0x8400] ;  /* 0x008400001d04783b */ /* 0x000e680000000200 */
[----:B0-----:R-:W-:Y:S04]  /*ad40*/  STL.64 [R1+0x2160], R10 ;  /* 0x0021600a01007387 */ /* 0x001fe80000100a00 */
[----:B------:R0:W-:Y:S04]  /*ad50*/  STL.64 [R1+0x2158], R8 ;  /* 0x0021580801007387 */ /* 0x0001e80000100a00 */
[----:B0-----:R-:W2:Y:S04]  /*ad60*/  LDL.LU.64 R8, [R1+0x390] ;  /* 0x0003900001087983 */ /* 0x001ea80000300a00 */
[----:B------:R-:W3:Y:S04]  /*ad70*/  LDL.LU.64 R10, [R1+0x398] ;  /* 0x00039800010a7983 */ /* 0x000ee80000300a00 */
[----:B---3--:R-:W-:Y:S04]  /*ad80*/  STL.64 [R1+0x2180], R10 ;  /* 0x0021800a01007387 */ /* 0x008fe80000100a00 */
[----:B--2---:R0:W-:Y:S04]  /*ad90*/  STL.64 [R1+0x2178], R8 ;  /* 0x0021780801007387 */ /* 0x0041e80000100a00 */
[----:B0-----:R-:W2:Y:S04]  /*ada0*/  LDL.LU.64 R8, [R1+0x500] ;  /* 0x0005000001087983 */ /* 0x001ea80000300a00 */
[----:B------:R-:W3:Y:S04]  /*adb0*/  LDL.LU.64 R10, [R1+0x508] ;  /* 0x00050800010a7983 */ /* 0x000ee80000300a00 */
[----:B---3--:R-:W-:Y:S04]  /*adc0*/  STL.64 [R1+0x21a0], R10 ;  /* 0x0021a00a01007387 */ /* 0x008fe80000100a00 */
[----:B--2---:R0:W-:Y:S04]  /*add0*/  STL.64 [R1+0x2198], R8 ;  /* 0x0021980801007387 */ /* 0x0041e80000100a00 */
[----:B0-----:R-:W2:Y:S04]  /*ade0*/  LDL.LU.64 R8, [R1+0x680] ;  /* 0x0006800001087983 */ /* 0x001ea80000300a00 */
[----:B------:R-:W2:Y:S04]  /*adf0*/  LDL.LU.64 R10, [R1+0x688] ;  /* 0x00068800010a7983 */ /* 0x000ea80000300a00 */
[----:B------:R-:W-:Y:S04]  /*ae00*/  STL.64 [R1+0x2150], R14 ;  /* 0x0021500e01007387 */ /* 0x000fe80000100a00 */
[----:B------:R0:W-:Y:S04]  /*ae10*/  STL.64 [R1+0x2148], R12 ;  /* 0x0021480c01007387 */ /* 0x0001e80000100a00 */
[----:B0-----:R-:W3:Y:S04]  /*ae20*/  LDL.LU.64 R12, [R1+0x2d0] ;  /* 0x0002d000010c7983 */ /* 0x001ee80000300a00 */
[----:B------:R-:W3:Y:S04]  /*ae30*/  LDL.LU.64 R14, [R1+0x2d8] ;  /* 0x0002d800010e7983 */ /* 0x000ee80000300a00 */
[----:B------:R-:W-:Y:S04]  /*ae40*/  STL.64 [R1+0x2140], R26 ;  /* 0x0021401a01007387 */ /* 0x000fe80000100a00 */
[----:B------:R0:W-:Y:S04]  /*ae50*/  STL.64 [R1+0x2138], R24 ;  /* 0x0021381801007387 */ /* 0x0001e80000100a00 */
[----:B0-----:R-:W2:Y:S04]  /*ae60*/  LDL.LU.64 R24, [R1+0x110] ;  /* 0x0001100001187983 */ /* 0x001ea80000300a00 */
[----:B-1----:R-:W-:Y:S04]  /*ae70*/  STL.64 [R1+0x100], R4 ;  /* 0x0001000401007387 */ /* 0x002fe80000100a00 */
[----:B------:R-:W-:Y:S04]  /*ae80*/  STL.64 [R1+0x108], R6 ;  /* 0x0001080601007387 */ /* 0x000fe80000100a00 */
[----:B------:R-:W0:Y:S04]  /*ae90*/  LDSM.16.M88.4 R4, [R29+0x8800] ;  /* 0x008800001d04783b */ /* 0x000e280000000200 */
[----:B0-----:R-:W-:Y:S04]  /*aea0*/  STL.64 [R1+0xf0], R4 ;  /* 0x0000f00401007387 */ /* 0x001fe80000100a00 */
[----:B------:R-:W-:Y:S04]  /*aeb0*/  STL.64 [R1+0xf8], R6 ;  /* 0x0000f80601007387 */ /* 0x000fe80000100a00 */
[----:B------:R-:W0:Y:S04]  /*aec0*/  LDSM.16.M88.4 R4, [R29+0x8c00] ;  /* 0x008c00001d04783b */ /* 0x000e280000000200 */
[----:B0-----:R-:W-:Y:S04]  /*aed0*/  STL.64 [R1+0xe0], R4 ;  /* 0x0000e00401007387 */ /* 0x001fe80000100a00 */
[----:B------:R0:W-:Y:S04]  /*aee0*/  STL.64 [R1+0xe8], R6 ;  /* 0x0000e80601007387 */ /* 0x0001e80000100a00 */
[----:B0-----:R-:W2:Y:S04]  /*aef0*/  LDL.LU.64 R6, [R1+0x21b0] ;  /* 0x0021b00001067983 */ /* 0x001ea80000300a00 */
[----:B------:R-:W2:Y:S04]  /*af00*/  LDL.LU.64 R4, [R1+0x21a8] ;  /* 0x0021a80001047983 */ /* 0x000ea80000300a00 */
[----:B------:R-:W-:Y:S01]  /*af10*/  STL [R1+0x20d0], R29 ;  /* 0x0020d01d01007387 */ /* 0x000fe20000100800 */
[-C--:B--2---:R-:W-:Y:S03]  /*af20*/  HMMA.16816.F32.BF16 R4, R4, R24.reuse, R8 ;  /* 0x000000180404723c */ /* 0x084fe60000041808 */
[----:B------:R-:W2:Y:S04]  /*af30*/  LDL.LU.64 R10, [R1+0x21a0] ;  /* 0x0021a000010a7983 */ /* 0x000ea80000300a00 */
[----:B------:R-:W2:Y:S11]  /*af40*/  LDL.LU.64 R8, [R1+0x2198] ;  /* 0x0021980001087983 */ /* 0x000eb60000300a00 */
[----:B------:R-:W-:Y:S05]  /*af50*/  @!UPT UIADD3 URZ, URZ, URZ, URZ ;  /* 0x0000003f3f3ff290 */ /* 0x000fea000fffe03f */
[----:B------:R-:W-:Y:S04]  /*af60*/  STL.64 [R1+0x680], R4 ;  /* 0x0006800401007387 */ /* 0x000fe80000100a00 */
[----:B------:R0:W-:Y:S04]  /*af70*/  STL.64 [R1+0x688], R6 ;  /* 0x0006880601007387 */ /* 0x0001e80000100a00 */
[----:B0-----:R-:W2:Y:S04]  /*af80*/  LDL.LU.64 R6, [R1+0x2190] ;  /* 0x0021900001067983 */ /* 0x001ea80000300a00 */
[----:B------:R-:W2:Y:S02]  /*af90*/  LDL.LU.64 R4, [R1+0x2188] ;  /* 0x0021880001047983 */ /* 0x000ea40000300a00 */
[-C--:B--2---:R-:W-:Y:S02]  /*afa0*/  HMMA.16816.F32.BF16 R4, R4, R24.reuse, R8 ;  /* 0x000000180404723c */ /* 0x084fe40000041808 */
[----:B------:R-:W2:Y:S04]  /*afb0*/  LDL.LU.64 R10, [R1+0x2180] ;  /* 0x00218000010a7983 */ /* 0x000ea80000300a00 */
[----:B------:R-:W2:Y:S11]  /*afc0*/  LDL.LU.64 R8, [R1+0x2178] ;  /* 0x0021780001087983 */ /* 0x000eb60000300a00 */
[----:B------:R-:W-:Y:S06]  /*afd0*/  @!UPT UIADD3 URZ, URZ, URZ, URZ ;  /* 0x0000003f3f3ff290 */ /* 0x000fec000fffe03f */
[----:B------:R-:W-:Y:S04]  /*afe0*/  STL.64 [R1+0x670], R4 ;  /* 0x0006700401007387 */ /* 0x000fe80000100a00 */
[----:B------:R0:W-:Y:S04]  /*aff0*/  STL.64 [R1+0x678], R6 ;  /* 0x0006780601007387 */ /* 0x0001e80000100a00 */
[----:B0-----:R-:W2:Y:S04]  /*b000*/  LDL.LU.64 R6, [R1+0x2170] ;  /* 0x0021700001067983 */ /* 0x001ea80000300a00 */
[----:B------:R-:W2:Y:S02]  /*b010*/  LDL.LU.64 R4, [R1+0x2168] ;  /* 0x0021680001047983 */ /* 0x000ea40000300a00 */
[-C--:B--2---:R-:W-:Y:S11]  /*b020*/  HMMA.16816.F32.BF16 R8, R4, R24.reuse, R8 ;  /* 0x000000180408723c */ /* 0x084ff60000041808 */
[----:B------:R-:W-:Y:S11]  /*b030*/  @!UPT UIADD3 URZ, URZ, URZ, URZ ;  /* 0x0000003f3f3ff290 */ /* 0x000ff6000fffe03f */
[----:B------:R-:W-:Y:S01]  /*b040*/  @!UPT UIADD3 URZ, URZ, URZ, URZ ;  /* 0x0000003f3f3ff290 */ /* 0x000fe2000fffe03f */
[----:B------:R-:W-:Y:S04]  /*b050*/  STL.64 [R1+0x760], R8 ;  /* 0x0007600801007387 */ /* 0x000fe80000100a00 */
[----:B------:R0:W-:Y:S04]  /*b060*/  STL.64 [R1+0x768], R10 ;  /* 0x0007680a01007387 */ /* 0x0001e80000100a00 */
[----:B0-----:R-:W3:Y:S04]  /*b070*/  LDL.LU.64 R10, [R1+0x2160] ;  /* 0x00216000010a7983 */ /* 0x001ee80000300a00 */
[----:B------:R-:W3:Y:S04]  /*b080*/  LDL.LU.64 R8, [R1+0x2158] ;  /* 0x0021580001087983 */ /* 0x000ee80000300a00 */
[----:B------:R-:W-:Y:S04]  /*b090*/  STL.64 [R1+0x2100], R6 ;  /* 0x0021000601007387 */ /* 0x000fe80000100a00 */
[----:B------:R0:W-:Y:S04]  /*b0a0*/  STL.64 [R1+0x20f8], R4 ;  /* 0x0020f80401007387 */ /* 0x0001e80000100a00 */
[----:B0-----:R-:W2:Y:S04]  /*b0b0*/  LDL.LU.64 R4, [R1+0x1c0] ;  /* 0x0001c00001047983 */ /* 0x001ea80000300a00 */
[----:B------:R-:W2:Y:S01]  /*b0c0*/  LDL.LU.64 R6, [R1+0x1c8] ;  /* 0x0001c80001067983 */ /* 0x000ea20000300a00 */
[----:B---3--:R-:W-:Y:S11]  /*b0d0*/  HMMA.16816.F32.BF16 R12, R8, R24, R12 ;  /* 0x00000018080c723c */ /* 0x008ff6000004180c */
[----:B------:R-:W-:Y:S11]  /*b0e0*/  @!UPT UIADD3 URZ, URZ, URZ, URZ ;  /* 0x0000003f3f3ff290 */ /* 0x000ff6000fffe03f */
[----:B------:R-:W-:Y:S01]  /*b0f0*/  @!UPT UIADD3 URZ, URZ, URZ, URZ ;  /* 0x0000003f3f3ff290 */ /* 0x000fe2000fffe03f */
[----:B------:R-:W-:Y:S04]  /*b100*/  STL.64 [R1+0x750], R12 ;  /* 0x0007500c01007387 */ /* 0x000fe80000100a00 */
[----:B------:R0:W-:Y:S04]  /*b110*/  STL.64 [R1+0x758], R14 ;  /* 0x0007580e01007387 */ /* 0x0001e80000100a00 */
[----:B0-----:R-:W3:Y:S04]  /*b120*/  LDL.LU.64 R14, [R1+0x2150] ;  /* 0x00215000010e7983 */ /* 0x001ee80000300a00 */
[----:B------:R-:W3:Y:S04]  /*b130*/  LDL.LU.64 R12, [R1+0x2148] ;  /* 0x00214800010c7983 */ /* 0x000ee80000300a00 */
[----:B------:R-:W-:Y:S04]  /*b140*/  STL [R1+0x20e4], R10 ;  /* 0x0020e40a01007387 */ /* 0x000fe80000100800 */
[----:B------:R-:W-:Y:S04]  /*b150*/  STL [R1+0x20e0], R11 ;  /* 0x0020e00b01007387 */ /* 0x000fe80000100800 */
[----:B------:R0:W-:Y:S04]  /*b160*/  STL.64 [R1+0x2118], R8 ;  /* 0x0021180801007387 */ /* 0x0001e80000100a00 */
[----:B0-----:R-:W3:Y:S04]  /*b170*/  LDL.LU.64 R8, [R1+0x270] ;  /* 0x0002700001087983 */ /* 0x001ee80000300a00 */
[----:B------:R-:W3:Y:S01]  /*b180*/  LDL.LU.64 R10, [R1+0x278] ;  /* 0x00027800010a7983 */ /* 0x000ee20000300a00 */
[----:B------:R-:W-:-:S02]  /*b190*/  IMAD.MOV.U32 R2, RZ, RZ, R24 ;  /* 0x000000ffff027224 */ /* 0x000fc400078e0018 */
[----:B------:R-:W-:Y:S01]  /*b1a0*/  IMAD.MOV.U32 R0, RZ, RZ, R25 ;  /* 0x000000ffff007224 */ /* 0x000fe200078e0019 */
[----:B---3--:R-:W-:Y:S11]  /*b1b0*/  HMMA.16816.F32.BF16 R8, R12, R24, R8 ;  /* 0x000000180c08723c */ /* 0x008ff60000041808 */
[----:B------:R-:W-:Y:S11]  /*b1c0*/  @!UPT UIADD3 URZ, URZ, URZ, URZ ;  /* 0x0000003f3f3ff290 */ /* 0x000ff6000fffe03f */
[----:B------:R-:W-:Y:S01]  /*b1d0*/  @!UPT UIADD3 URZ, URZ, URZ, URZ ;  /* 0x0000003f3f3ff290 */ /* 0x000fe2000fffe03f */
[----:B------:R0:W-:Y:S04]  /*b1e0*/  STL.64 [R1+0x7b0], R8 ;  /* 0x0007b00801007387 */ /* 0x0001e80000100a00 */
[----:B------:R1:W-:Y:S04]  /*b1f0*/  STL.64 [R1+0x7b8], R10 ;  /* 0x0007b80a01007387 */ /* 0x0003e80000100a00 */
[----:B------:R-:W-:Y:S04]  /*b200*/  STL [R1+0x20dc], R13 ;  /* 0x0020dc0d01007387 */ /* 0x000fe80000100800 */
[----:B------:R-:W-:Y:S04]  /*b210*/  STL [R1+0x20d8], R14 ;  /* 0x0020d80e01007387 */ /* 0x000fe80000100800 */
[----:B------:R-:W-:Y:S04]  /*b220*/  STL [R1+0x20d4], R15 ;  /* 0x0020d40f01007387 */ /* 0x000fe80000100800 */
[----:B------:R3:W-:Y:S04]  /*b230*/  STL [R1+0x2120], R12 ;  /* 0x0021200c01007387 */ /* 0x0007e80000100800 */
[----:B------:R-:W4:Y:S04]  /*b240*/  LDL.LU.64 R24, [R1+0x160] ;  /* 0x0001600001187983 */ /* 0x000f280000300a00 */
[----:B------:R-:W4:Y:S04]  /*b250*/  LDL.LU.64 R26, [R1+0x168] ;  /* 0x00016800011a7983 */ /* 0x000f280000300a00 */
[----:B0-----:R-:W4:Y:S04]  /*b260*/  LDL.LU.64 R8, [R1+0xc30] ;  /* 0x000c300001087983 */ /* 0x001f280000300a00 */
[----:B-1----:R-:W4:Y:S01]  /*b270*/  LDL.LU.64 R10, [R1+0xc38] ;  /* 0x000c3800010a7983 */ /* 0x002f220000300a00 */
[----:B---3--:R-:W-:-:S02]  /*b280*/  IMAD.MOV.U32 R12, RZ, RZ, R2 ;  /* 0x000000ffff0c7224 */ /* 0x008fc400078e0002 */
[----:B------:R-:W-:-:S07]  /*b290*/  IMAD.MOV.U32 R13, RZ, RZ, R0 ;  /* 0x000000ffff0d7224 */ /* 0x000fce00078e0000 */
[-C--:B--2---:R-:W-:Y:S11]  /*b2a0*/  HMMA.16816.F32.BF16 R4, R16, R12.reuse, R4 ;  /* 0x0000000c1004723c */ /* 0x084ff60000041804 */
[----:B------:R-:W-:Y:S11]  /*b2b0*/  @!UPT UIADD3 URZ, URZ, URZ, URZ ;  /* 0x0000003f3f3ff290 */ /* 0x000ff6000fffe03f */
[----:B------:R-:W-:Y:S01]  /*b2c0*/  @!UPT UIADD3 URZ, URZ, URZ, URZ ;  /* 0x0000003f3f3ff290 */ /* 0x000fe2000fffe03f */
[----:B------:R-:W-:Y:S04]  /*b2d0*/  STL.64 [R1+0x7a0], R4 ;  /* 0x0007a00401007387 */ /* 0x000fe80000100a00 */
[----:B------:R-:W-:Y:S04]  /*b2e0*/  STL.64 [R1+0x7a8], R6 ;  /* 0x0007a80601007387 */ /* 0x000fe80000100a00 */
[----:B----4-:R-:W-:Y:S04]  /*b2f0*/  STL.64 [R1+0x2130], R10 ;  /* 0x0021300a01007387 */ /* 0x010fe80000100a00 */
[----:B------:R0:W-:Y:S04]  /*b300*/  STL.64 [R1+0x2128], R8 ;  /* 0x0021280801007387 */ /* 0x0001e80000100a00 */
[----:B0-----:R-:W2:Y:S04]  /*b310*/  LDL.LU.64 R8, [R1+0x150] ;  /* 0x0001500001087983 */ /* 0x001ea80000300a00 */
[----:B------:R-:W2:Y:S04]  /*b320*/  LDL.LU.64 R10, [R1+0x158] ;  /* 0x00015800010a7983 */ /* 0x000ea80000300a00 */
[----:B------:R-:W3:Y:S04]  /*b330*/  LDL.LU.64 R4, [R1+0x4c0] ;  /* 0x0004c00001047983 */ /* 0x000ee80000300a00 */
[----:B------:R-:W4:Y:S01]  /*b340*/  LDL.LU.64 R6, [R1+0x4c8] ;  /* 0x0004c80001067983 */ /* 0x000f220000300a00 */
[-C--:B------:R-:W-:Y:S03]  /*b350*/  HMMA.16816.F32.BF16 R24, R20, R12.reuse, R24 ;  /* 0x0000000c1418723c */ /* 0x080fe60000041818 */
[----:B----4-:R0:W-:Y:S04]  /*b360*/  STL.64 [R1+0x2110], R6 ;  /* 0x0021100601007387 */ /* 0x0101e80000100a00 */
[----:B---3--:R1:W-:Y:S04]  /*b370*/  STL.64 [R1+0x2108], R4 ;  /* 0x0021080401007387 */ /* 0x0083e80000100a00 */
[----:B0-----:R-:W3:Y:S04]  /*b380*/  LDL.64 R6, [R1+0x18] ;  /* 0x0000180001067983 */ /* 0x001ee80000100a00 */
[----:B-1----:R-:W4:Y:S04]  /*b390*/  LDL.64 R4, [R1+0x10] ;  /* 0x0000100001047983 */ /* 0x002f280000100a00 */
[----:B------:R-:W-:Y:S04]  /*b3a0*/  STL.64 [R1+0x20c8], R18 ;  /* 0x0020c81201007387 */ /* 0x000fe80000100a00 */
[----:B------:R0:W-:Y:S04]  /*b3b0*/  STL.64 [R1+0x20c0], R16 ;  /* 0x0020c01001007387 */ /* 0x0001e80000100a00 */
[----:B0-----:R-:W4:Y:S04]  /*b3c0*/  LDL.LU.64 R16, [R1+0x100] ;  /* 0x0001000001107983 */ /* 0x001f280000300a00 */
[----:B------:R-:W-:Y:S04]  /*b3d0*/  STL.64 [R1+0x800], R24 ;  /* 0x0008001801007387 */ /* 0x000fe80000100a00 */
[----:B------:R0:W-:Y:S04]  /*b3e0*/  STL.64 [R1+0x808], R26 ;  /* 0x0008081a01007387 */ /* 0x0001e80000100a00 */
[----:B0-----:R-:W2:Y:S04]  /*b3f0*/  LDL.LU.64 R26, [R1+0x2140] ;  /* 0x00214000011a7983 */ /* 0x001ea80000300a00 */
[----:B------:R-:W2:Y:S04]  /*b400*/  LDL.LU.64 R24, [R1+0x2138] ;  /* 0x0021380001187983 */ /* 0x000ea80000300a00 */
[----:B------:R-:W-:Y:S04]  /*b410*/  STL.64 [R1+0x20f0], R22 ;  /* 0x0020f01601007387 */ /* 0x000fe80000100a00 */
[----:B------:R0:W-:Y:S04]  /*b420*/  STL.64 [R1+0x20e8], R20 ;  /* 0x0020e81401007387 */ /* 0x0001e80000100a00 */
[----:B0-----:R-:W3:Y:S04]  /*b430*/  LDL.LU.64 R20, [R1+0x3a0] ;  /* 0x0003a00001147983 */ /* 0x001ee80000300a00 */
[----:B------:R-:W3:Y:S01]  /*b440*/  LDL.LU.64 R22, [R1+0x3a8] ;  /* 0x0003a80001167983 */ /* 0x000ee20000300a00 */
[----:B--2---:R-:W-:Y:S03]  /*b450*/  HMMA.16816.F32.BF16 R12, R24, R12, R8 ;  /* 0x0000000c180c723c */ /* 0x004fe60000041808 */
[----:B------:R-:W4:Y:S04]  /*b460*/  LDL.LU.64 R10, [R1+0x2130] ;  /* 0x00213000010a7983 */ /* 0x000f280000300a00 */
[----:B------:R-:W4:Y:S11]  /*b470*/  LDL.LU.64 R8, [R1+0x2128] ;  /* 0x0021280001087983 */ /* 0x000f360000300a00 */
[----:B------:R-:W-:Y:S05]  /*b480*/  @!UPT UIADD3 URZ, URZ, URZ, URZ ;  /* 0x0000003f3f3ff290 */ /* 0x000fea000fffe03f */
[----:B------:R0:W-:Y:S04]  /*b490*/  STL.64 [R1+0x7f0], R12 ;  /* 0x0007f00c01007387 */ /* 0x0001e80000100a00 */
[----:B------:R1:W-:Y:S04]  /*b4a0*/  STL.64 [R1+0x7f8], R14 ;  /* 0x0007f80e01007387 */ /* 0x0003e80000100a00 */
[----:B0-----:R-:W2:Y:S04]  /*b4b0*/  LDL.LU R12, [R1+0x2120] ;  /* 0x00212000010c7983 */ /* 0x001ea80000300800 */
[----:B------:R0:W-:Y:S04]  /*b4c0*/  STL.64 [R1+0x20b8], R26 ;  /* 0x0020b81a01007387 */ /* 0x0001e80000100a00 */
[----:B------:R0:W-:Y:S01]  /*b4d0*/  STL.64 [R1+0x20b0], R24 ;  /* 0x0020b01801007387 */ /* 0x0001e20000100a00 */
[----:B---3--:R-:W-:-:S02]  /*b4e0*/  IMAD.MOV.U32 R13, RZ, RZ, R6 ;  /* 0x000000ffff0d7224 */ /* 0x008fc400078e0006 */
[----:B-1----:R-:W-:Y:S01]  /*b4f0*/  IMAD.MOV.U32 R14, RZ, RZ, R7 ;  /* 0x000000ffff0e7224 */ /* 0x002fe200078e0007 */
[----:B0-----:R-:W3:Y:S04]  /*b500*/  LDL.64 R26, [R1+0x8] ;  /* 0x00000800011a7983 */ /* 0x001ee80000100a00 */
[----:B------:R-:W3:Y:S01]  /*b510*/  LDL.64 R24, [R1] ;  /* 0x0000000001187983 */ /* 0x000ee20000100a00 */
[----:B----4-:R-:W-:Y:S11]  /*b520*/  HMMA.16816.F32.BF16 R8, R4, R16, R8 ;  /* 0x000000100408723c */ /* 0x010ff60000041808 */
[----:B------:R-:W-:Y:S11]  /*b530*/  @!UPT UIADD3 URZ, URZ, URZ, URZ ;  /* 0x0000003f3f3ff290 */ /* 0x000ff6000fffe03f */
[----:B------:R-:W-:Y:S01]  /*b540*/  @!UPT UIADD3 URZ, URZ, URZ, URZ ;  /* 0x0000003f3f3ff290 */ /* 0x000fe2000fffe03f */
[----:B------:R0:W-:Y:S04]  /*b550*/  STL.64 [R1+0x500], R8 ;  /* 0x0005000801007387 */ /* 0x0001e80000100a00 */
[----:B------:R1:W-:Y:S04]  /*b560*/  STL.64 [R1+0x508], R10 ;  /* 0x0005080a01007387 */ /* 0x0003e80000100a00 */
[----:B0-----:R-:W4:Y:S01]  /*b570*/  LDL.LU.64 R8, [R1+0x2118] ;  /* 0x0021180001087983 */ /* 0x001f220000300a00 */
[----:B-1----:R-:W-:-:S03]  /*b580*/  IMAD.MOV.U32 R10, RZ, RZ, R4 ;  /* 0x000000ffff0a7224 */ /* 0x002fc600078e0004 */
[----:B------:R-:W3:Y:S01]  /*b590*/  LDL.LU.64 R6, [R1+0x2110] ;  /* 0x0021100001067983 */ /* 0x000ee20000300a00 */
[----:B------:R-:W-:-:S03]  /*b5a0*/  IMAD.MOV.U32 R11, RZ, RZ, R5 ;  /* 0x000000ffff0b7224 */ /* 0x000fc600078e0005 */
[----:B------:R-:W3:Y:S02]  /*b5b0*/  LDL.LU.64 R4, [R1+0x2108] ;  /* 0x0021080001047983 */ /* 0x000ee40000300a00 */
[----:B---3--:R-:W-:Y:S11]  /*b5c0*/  HMMA.16816.F32.BF16 R4, R24, R16, R4 ;  /* 0x000000101804723c */ /* 0x008ff60000041804 */
[----:B------:R-:W-:Y:S11]  /*b5d0*/  @!UPT UIADD3 URZ, URZ, URZ, URZ ;  /* 0x0000003f3f3ff290 */ /* 0x000ff6000fffe03f */
[----:B------:R-:W-:Y:S01]  /*b5e0*/  @!UPT UIADD3 URZ, URZ, URZ, URZ ;  /* 0x0000003f3f3ff290 */ /* 0x000fe2000fffe03f */
[----:B------:R-:W-:Y:S04]  /*b5f0*/  STL.64 [R1+0x4f0], R4 ;  /* 0x0004f00401007387 */ /* 0x000fe80000100a00 */
[----:B------:R0:W-:Y:S04]  /*b600*/  STL.64 [R1+0x4f8], R6 ;  /* 0x0004f80601007387 */ /* 0x0001e80000100a00 */
[----:B0-----:R-:W3:Y:S04]  /*b610*/  LDL.LU.64 R6, [R1+0x2100] ;  /* 0x0021000001067983 */ /* 0x001ee80000300a00 */
[----:B------:R-:W3:Y:S01]  /*b620*/  LDL.LU.64 R4, [R1+0x20f8] ;  /* 0x0020f80001047983 */ /* 0x000ee20000300a00 */
[----:B------:R-:W-:-:S02]  /*b630*/  IMAD.MOV.U32 R28, RZ, RZ, R24 ;  /* 0x000000ffff1c7224 */ /* 0x000fc400078e0018 */
[----:B------:R-:W-:Y:S02]  /*b640*/  IMAD.MOV.U32 R3, RZ, RZ, R25 ;  /* 0x000000ffff037224 */ /* 0x000fe400078e0019 */
[----:B------:R-:W-:Y:S01]  /*b650*/  IMAD.MOV.U32 R2, RZ, RZ, R26 ;  /* 0x000000ffff027224 */ /* 0x000fe200078e001a */
[----:B------:R-:W4:Y:S01]  /*b660*/  LDL.LU.64 R24, [R1+0x360] ;  /* 0x0003600001187983 */ /* 0x000f220000300a00 */
[----:B------:R-:W-:-:S03]  /*b670*/  IMAD.MOV.U32 R0, RZ, RZ, R27 ;  /* 0x000000ffff007224 */ /* 0x000fc600078e001b */
[----:B------:R-:W4:Y:S01]  /*b680*/  LDL.LU.64 R26, [R1+0x368] ;  /* 0x00036800011a7983 */ /* 0x000f220000300a00 */
[----:B------:R-:W-:Y:S02]  /*b690*/  IMAD.MOV.U32 R15, RZ, RZ, R16 ;  /* 0x000000ffff0f7224 */ /* 0x000fe400078e0010 */
[----:B------:R-:W-:Y:S01]  /*b6a0*/  IMAD.MOV.U32 R29, RZ, RZ, R17 ;  /* 0x000000ffff1d7224 */ /* 0x000fe200078e0011 */
[----:B---3--:R-:W-:Y:S11]  /*b6b0*/  HMMA.16816.F32.BF16 R20, R4, R16, R20 ;  /* 0x000000100414723c */ /* 0x008ff60000041814 */
[----:B------:R-:W-:Y:S11]  /*b6c0*/  @!UPT UIADD3 URZ, URZ, URZ, URZ ;  /* 0x0000003f3f3ff290 */ /* 0x000ff6000fffe03f */
[----:B------:R-:W-:Y:S01]  /*b6d0*/  @!UPT UIADD3 URZ, URZ, URZ, URZ ;  /* 0x0000003f3f3ff290 */ /* 0x000fe2000fffe03f */
[----:B------:R-:W-:Y:S04]  /*b6e0*/  STL.64 [R1+0x660], R20 ;  /* 0x0006601401007387 */ /* 0x000fe80000100a00 */
[----:B------:R0:W-:Y:S04]  /*b6f0*/  STL.64 [R1+0x668], R22 ;  /* 0x0006681601007387 */ /* 0x0001e80000100a00 */
[----:B0-----:R-:W3:Y:S04]  /*b700*/  LDL.LU.64 R22, [R1+0x20f0] ;  /* 0x0020f00001167983 */ /* 0x001ee80000300a00 */
[----:B------:R-:W3:Y:S04]  /*b710*/  LDL.LU.64 R20, [R1+0x20e8] ;  /* 0x0020e80001147983 */ /* 0x000ee80000300a00 */
[----:B------:R-:W2:Y:S04]  /*b720*/  LDL.LU.64 R16, [R1+0x280] ;  /* 0x0002800001107983 */ /* 0x000ea80000300a00 */
[----:B------:R-:W2:Y:S04]  /*b730*/  LDL.LU.64 R18, [R1+0x288] ;  /* 0x0002880001127983 */ /* 0x000ea80000300a00 */
[----:B------:R0:W-:Y:S04]  /*b740*/  STL.64 [R1+0x2080], R6 ;  /* 0x0020800601007387 */ /* 0x0001e80000100a00 */
[----:B------:R1:W-:Y:S01]  /*b750*/  STL.64 [R1+0x2078], R4 ;  /* 0x0020780401007387 */ /* 0x0003e20000100a00 */
[----:B0-----:R-:W-:-:S02]  /*b760*/  IMAD.MOV.U32 R6, RZ, RZ, R13 ;  /* 0x000000ffff067224 */ /* 0x001fc400078e000d */
[----:B------:R-:W-:Y:S02]  /*b770*/  IMAD.MOV.U32 R7, RZ, RZ, R14 ;  /* 0x000000ffff077224 */ /* 0x000fe400078e000e */
[----:B-1----:R-:W-:Y:S02]  /*b780*/  IMAD.MOV.U32 R4, RZ, RZ, R10 ;  /* 0x000000ffff047224 */ /* 0x002fe400078e000a */
[----:B------:R-:W4:Y:S01]  /*b790*/  LDL.LU R10, [R1+0x20e4] ;  /* 0x0020e400010a7983 */ /* 0x000f220000300800 */
[----:B------:R-:W-:-:S03]  /*b7a0*/  IMAD.MOV.U32 R5, RZ, RZ, R11 ;  /* 0x000000ffff057224 */ /* 0x000fc600078e000b */
[----:B------:R-:W4:Y:S04]  /*b7b0*/  LDL.LU R11, [R1+0x20e0] ;  /* 0x0020e000010b7983 */ /* 0x000f280000300800 */
[----:B------:R-:W2:Y:S04]  /*b7c0*/  LDL.LU R13, [R1+0x20dc] ;  /* 0x0020dc00010d7983 */ /* 0x000ea80000300800 */
[----:B------:R-:W2:Y:S04]  /*b7d0*/  LDL.LU R14, [R1+0x20d8] ;  /* 0x0020d800010e7983 */ /* 0x000ea80000300800 */
[----:B------:R-:W-:Y:S04]  /*b7e0*/  STL.64 [R1+0x20a0], R6 ;  /* 0x0020a00601007387 */ /* 0x000fe80000100a00 */
[----:B------:R0:W-:Y:S02]  /*b7f0*/  STL.64 [R1+0x2098], R4 ;  /* 0x0020980401007387 */ /* 0x0001e40000100a00 */
[----:B0-----:R-:W-:-:S02]  /*b800*/  IMAD.MOV.U32 R4, RZ, RZ, R15 ;  /* 0x000000ffff047224 */ /* 0x001fc400078e000f */
[----:B------:R-:W2:Y:S01]  /*b810*/  LDL.LU R15, [R1+0x20d4] ;  /* 0x0020d400010f7983 */ /* 0x000ea20000300800 */
[----:B------:R-:W-:-:S03]  /*b820*/  IMAD.MOV.U32 R5, RZ, RZ, R29 ;  /* 0x000000ffff057224 */ /* 0x000fc600078e001d */
[----:B------:R-:W3:Y:S04]  /*b830*/  LDL.LU R29, [R1+0x20d0] ;  /* 0x0020d000011d7983 */ /* 0x000ee80000300800 */
[-C--:B----4-:R-:W-:Y:S08]  /*b840*/  HMMA.16816.F32.BF16 R24, R8, R4.reuse, R24 ;  /* 0x000000040818723c */ /* 0x090ff00000041818 */
[-C--:B--2---:R-:W-:Y:S11]  /*b850*/  HMMA.16816.F32.BF16 R16, R12, R4.reuse, R16 ;  /* 0x000000040c10723c */ /* 0x084ff60000041810 */
[----:B------:R-:W-:Y:S04]  /*b860*/  @!UPT UIADD3 URZ, URZ, URZ, URZ ;  /* 0x0000003f3f3ff290 */ /* 0x000fe8000fffe03f */
[----:B------:R0:W-:Y:S04]  /*b870*/  STL.64 [R1+0x650], R24 ;  /* 0x0006501801007387 */ /* 0x0001e80000100a00 */
[----:B------:R1:W-:Y:S04]  /*b880*/  STL.64 [R1+0x658], R26 ;  /* 0x0006581a01007387 */ /* 0x0003e80000100a00 */
[----:B0-----:R-:W3:Y:S04]  /*b890*/  LDL.LU.64 R24, [R1+0x170] ;  /* 0x0001700001187983 */ /* 0x001ee80000300a00 */
[----:B-1----:R-:W3:Y:S04]  /*b8a0*/  LDL.LU.64 R26, [R1+0x178] ;  /* 0x00017800011a7983 */ /* 0x002ee80000300a00 */
[----:B------:R-:W-:Y:S04]  /*b8b0*/  STL.64 [R1+0x2090], R10 ;  /* 0x0020900a01007387 */ /* 0x000fe80000100a00 */
[----:B------:R0:W-:Y:S04]  /*b8c0*/  STL.64 [R1+0x2088], R8 ;  /* 0x0020880801007387 */ /* 0x0001e80000100a00 */
[----:B0-----:R-:W2:Y:S04]  /*b8d0*/  LDL.LU.64 R8, [R1+0x200] ;  /* 0x0002000001087983 */ /* 0x001ea80000300a00 */
[----:B------:R-:W2:Y:S04]  /*b8e0*/  LDL.LU.64 R10, [R1+0x208] ;  /* 0x00020800010a7983 */ /* 0x000ea80000300a00 */
[----:B------:R-:W-:Y:S04]  /*b8f0*/  STL.64 [R1+0x740], R16 ;  /* 0x0007401001007387 */ /* 0x000fe80000100a00 */
[----:B------:R0:W-:Y:S04]  /*b900*/  STL.64 [R1+0x748], R18 ;  /* 0x0007481201007387 */ /* 0x0001e80000100a00 */
[----:B0-----:R-:W2:Y:S04]  /*b910*/  LDL.LU.64 R18, [R1+0x20c8] ;  /* 0x0020c80001127983 */ /* 0x001ea80000300a00 */
[----:B------:R-:W2:Y:S04]  /*b920*/  LDL.LU.64 R16, [R1+0x20c0] ;  /* 0x0020c00001107983 */ /* 0x000ea80000300a00 */
[----:B------:R-:W-:Y:S04]  /*b930*/  STL.64 [R1+0x2070], R14 ;  /* 0x0020700e01007387 */ /* 0x000fe80000100a00 */
[----:B------:R0:W-:Y:S04]  /*b940*/  STL.64 [R1+0x2068], R12 ;  /* 0x0020680c01007387 */ /* 0x0001e80000100a00 */
[----:B0-----:R-:W4:Y:S01]  /*b950*/  LDL.LU.64 R12, [R1+0xf0] ;  /* 0x0000f000010c7983 */ /* 0x001f220000300a00 */
[-C--:B---3--:R-:W-:Y:S08]  /*b960*/  HMMA.16816.F32.BF16 R24, R20, R4.reuse, R24 ;  /* 0x000000041418723c */ /* 0x088ff00000041818 */
[-C--:B--2---:R-:W-:Y:S01]  /*b970*/  HMMA.16816.F32.BF16 R8, R16, R4.reuse, R8 ;  /* 0x000000041008723c */ /* 0x084fe20000041808 */
[----:B----4-:R0:W-:Y:S04]  /*b980*/  STL.64 [R1+0x20a8], R12 ;  /* 0x0020a80c01007387 */ /* 0x0101e80000100a00 */
[----:B0-----:R-:W2:Y:S04]  /*b990*/  LDL.LU.64 R12, [R1+0x140] ;  /* 0x00014000010c7983 */ /* 0x001ea80000300a00 */
[----:B------:R-:W2:Y:S11]  /*b9a0*/  LDL.LU.64 R14, [R1+0x148] ;  /* 0x00014800010e7983 */ /* 0x000eb60000300a00 */
[----:B------:R-:W-:Y:S03]  /*b9b0*/  @!UPT UIADD3 URZ, URZ, URZ, URZ ;  /* 0x0000003f3f3ff290 */ /* 0x000fe6000fffe03f */
[----:B------:R0:W-:Y:S04]  /*b9c0*/  STL.64 [R1+0x730], R8 ;  /* 0x0007300801007387 */ /* 0x0001e80000100a00 */
[----:B------:R1:W-:Y:S04]  /*b9d0*/  STL.64 [R1+0x738], R10 ;  /* 0x0007380a01007387 */ /* 0x0003e80000100a00 */
[----:B0-----:R-:W3:Y:S04]  /*b9e0*/  LDL.LU.64 R8, [R1+0xc20] ;  /* 0x000c200001087983 */ /* 0x001ee80000300a00 */
[----:B-1----:R-:W3:Y:S04]  /*b9f0*/  LDL.LU.64 R10, [R1+0xc28] ;  /* 0x000c2800010a7983 */ /* 0x002ee80000300a00 */
[----:B------:R-:W-:Y:S04]  /*ba00*/  STL.64 [R1+0x2060], R18 ;  /* 0x0020601201007387 */ /* 0x000fe80000100a00 */
[----:B------:R0:W-:Y:S04]  /*ba10*/  STL.64 [R1+0x2058], R16 ;  /* 0x0020581001007387 */ /* 0x0001e80000100a00 */
[----:B0-----:R-:W4:Y:S04]  /*ba20*/  LDL.LU.64 R16, [R1+0x620] ;  /* 0x0006200001107983 */ /* 0x001f280000300a00 */
[----:B------:R-:W4:Y:S04]  /*ba30*/  LDL.LU.64 R18, [R1+0x628] ;  /* 0x0006280001127983 */ /* 0x000f280000300a00 */
[----:B------:R-:W-:Y:S04]  /*ba40*/  STL.64 [R1+0x790], R24 ;  /* 0x0007901801007387 */ /* 0x000fe80000100a00 */
[----:B------:R0:W-:Y:S04]  /*ba50*/  STL.64 [R1+0x798], R26 ;  /* 0x0007981a01007387 */ /* 0x0001e80000100a00 */
[----:B0-----:R-:W2:Y:S04]  /*ba60*/  LDL.LU.64 R26, [R1+0x20b8] ;  /* 0x0020b800011a7983 */ /* 0x001ea80000300a00 */
[----:B------:R-:W2:Y:S04]  /*ba70*/  LDL.LU.64 R24, [R1+0x20b0] ;  /* 0x0020b00001187983 */ /* 0x000ea80000300a00 */
[----:B------:R-:W-:Y:S04]  /*ba80*/  STL.64 [R1+0x2050], R22 ;  /* 0x0020501601007387 */ /* 0x000fe80000100a00 */
[----:B------:R-:W-:Y:S01]  /*ba90*/  STL.64 [R1+0x2048], R20 ;  /* 0x0020481401007387 */ /* 0x000fe20000100a00 */
[----:B--2---:R-:W-:Y:S03]  /*baa0*/  HMMA.16816.F32.BF16 R4, R24, R4, R12 ;  /* 0x000000041804723c */ /* 0x004fe6000004180c */
[----:B------:R-:W3:Y:S11]  /*bab0*/  LDL.LU.64 R12, [R1+0x20a8] ;  /* 0x0020a800010c7983 */ /* 0x000ef60000300a00 */
[----:B------:R-:W-:Y:S09]  /*bac0*/  @!UPT UIADD3 URZ, URZ, URZ, URZ ;  /* 0x0000003f3f3ff290 */ /* 0x000ff2000fffe03f */
        /* <DEDUP_REMOVED lines=8> */
[----:B---3--:R-:W-:Y:S03]  /*bb50*/  HMMA.16816.F32.BF16 R4, R4, R12, R8 ;  /* 0x0000000c0404723c */ /* 0x008fe60000041808 */
[----:B------:R-:W3:Y:S04]  /*bb60*/  LDL.LU.64 R10, [R1+0x2090] ;  /* 0x00209000010a7983 */ /* 0x000ee80000300a00 */
[----:B------:R-:W3:Y:S11]  /*bb70*/  LDL.LU.64 R8, [R1+0x2088] ;  /* 0x0020880001087983 */ /* 0x000ef60000300a00 */
[----:B------:R-:W-:Y:S05]  /*bb80*/  @!UPT UIADD3 URZ, URZ, URZ, URZ ;  /* 0x0000003f3f3ff290 */ /* 0x000fea000fffe03f */
[----:B------:R-:W-:Y:S04]  /*bb90*/  STL.64 [R1+0x4c0], R4 ;  /* 0x0004c00401007387 */ /* 0x000fe80000100a00 */
[----:B------:R0:W-:Y:S04]  /*bba0*/  STL.64 [R1+0x4c8], R6 ;  /* 0x0004c80601007387 */ /* 0x0001e80000100a00 */
[----:B0-----:R-:W4:Y:S04]  /*bbb0*/  LDL.LU.64 R6, [R1+0x2080] ;  /* 0x0020800001067983 */ /* 0x001f280000300a00 */
[----:B------:R-:W4:Y:S01]  /*bbc0*/  LDL.LU.64 R4, [R1+0x2078] ;  /* 0x0020780001047983 */ /* 0x000f220000300a00 */
[----:B------:R-:W-:-:S02]  /*bbd0*/  IMAD.MOV.U32 R20, RZ, RZ, R28 ;  /* 0x000000ffff147224 */ /* 0x000fc400078e001c */
[----:B------:R-:W-:Y:S02]  /*bbe0*/  IMAD.MOV.U32 R21, RZ, RZ, R3 ;  /* 0x000000ffff157224 */ /* 0x000fe400078e0003 */
[----:B------:R-:W-:Y:S02]  /*bbf0*/  IMAD.MOV.U32 R22, RZ, RZ, R2 ;  /* 0x000000ffff167224 */ /* 0x000fe400078e0002 */
[----:B------:R-:W-:-:S07]  /*bc00*/  IMAD.MOV.U32 R23, RZ, RZ, R0 ;  /* 0x000000ffff177224 */ /* 0x000fce00078e0000 */
[-C--:B--2---:R-:W-:Y:S01]  /*bc10*/  HMMA.16816.F32.BF16 R20, R20, R12.reuse, R24 ;  /* 0x0000000c1414723c */ /* 0x084fe20000041818 */
[----:B------:R-:W-:Y:S02]  /*bc20*/  IMAD.MOV.U32 R2, RZ, RZ, R12 ;  /* 0x000000ffff027224 */ /* 0x000fe400078e000c */
[----:B------:R-:W-:Y:S11]  /*bc30*/  IMAD.MOV.U32 R0, RZ, RZ, R13 ;  /* 0x000000ffff007224 */ /* 0x000ff600078e000d */
[----:B------:R-:W-:Y:S09]  /*bc40*/  @!UPT UIADD3 URZ, URZ, URZ, URZ ;  /* 0x0000003f3f3ff290 */ /* 0x000ff2000fffe03f */
[----:B------:R-:W-:Y:S04]  /*bc50*/  STL.64 [R1+0x4b0], R20 ;  /* 0x0004b01401007387 */ /* 0x000fe80000100a00 */
[----:B------:R-:W-:Y:S01]  /*bc60*/  STL.64 [R1+0x4b8], R22 ;  /* 0x0004b81601007387 */ /* 0x000fe20000100a00 */
[----:B----4-:R-:W-:Y:S11]  /*bc70*/  HMMA.16816.F32.BF16 R16, R4, R12, R16 ;  /* 0x0000000c0410723c */ /* 0x010ff60000041810 */
[----:B------:R-:W-:Y:S11]  /*bc80*/  @!UPT UIADD3 URZ, URZ, URZ, URZ ;  /* 0x0000003f3f3ff290 */ /* 0x000ff6000fffe03f */
[----:B------:R-:W-:Y:S01]  /*bc90*/  @!UPT UIADD3 URZ, URZ, URZ, URZ ;  /* 0x0000003f3f3ff290 */ /* 0x000fe2000fffe03f */
[----:B------:R0:W-:Y:S04]  /*bca0*/  STL.64 [R1+0x620], R16 ;  /* 0x0006201001007387 */ /* 0x0001e80000100a00 */
[----:B------:R1:W-:Y:S04]  /*bcb0*/  STL.64 [R1+0x628], R18 ;  /* 0x0006281201007387 */ /* 0x0003e80000100a00 */
[----:B------:R-:W3:Y:S04]  /*bcc0*/  LDL.LU.64 R12, [R1+0x380] ;  /* 0x00038000010c7983 */ /* 0x000ee80000300a00 */
[----:B------:R-:W3:Y:S04]  /*bcd0*/  LDL.LU.64 R14, [R1+0x388] ;  /* 0x00038800010e7983 */ /* 0x000ee80000300a00 */
[----:B0-----:R-:W2:Y:S04]  /*bce0*/  LDL.LU.64 R16, [R1+0x2a0] ;  /* 0x0002a00001107983 */ /* 0x001ea80000300a00 */
[----:B-1----:R-:W2:Y:S04]  /*bcf0*/  LDL.LU.64 R18, [R1+0x2a8] ;  /* 0x0002a80001127983 */ /* 0x002ea80000300a00 */
[----:B------:R-:W4:Y:S04]  /*bd00*/  LDL.LU.64 R20, [R1+0x220] ;  /* 0x0002200001147983 */ /* 0x000f280000300a00 */
[----:B------:R-:W4:Y:S04]  /*bd10*/  LDL.LU.64 R22, [R1+0x228] ;  /* 0x0002280001167983 */ /* 0x000f280000300a00 */
[----:B------:R-:W2:Y:S04]  /*bd20*/  LDL.LU.64 R24, [R1+0x190] ;  /* 0x0001900001187983 */ /* 0x000ea80000300a00 */
[----:B------:R-:W2:Y:S04]  /*bd30*/  LDL.LU.64 R26, [R1+0x198] ;  /* 0x00019800011a7983 */ /* 0x000ea80000300a00 */
[----:B------:R0:W-:Y:S04]  /*bd40*/  STL.64 [R1+0x1ff0], R6 ;  /* 0x001ff00601007387 */ /* 0x0001e80000100a00 */
[----:B------:R1:W-:Y:S04]  /*bd50*/  STL.64 [R1+0x1fe8], R4 ;  /* 0x001fe80401007387 */ /* 0x0003e80000100a00 */
[----:B0-----:R-:W2:Y:S04]  /*bd60*/  LDL.64 R6, [R1+0x8] ;  /* 0x0000080001067983 */ /* 0x001ea80000100a00 */
[----:B-1----:R-:W3:Y:S04]  /*bd70*/  LDL.64 R4, [R1] ;  /* 0x0000000001047983 */ /* 0x002ee80000100a00 */
[----:B--2---:R0:W-:Y:S04]  /*bd80*/  STL.64 [R1+0x2000], R6 ;  /* 0x0020000601007387 */ /* 0x0041e80000100a00 */
[----:B---3--:R1:W-:Y:S04]  /*bd90*/  STL.64 [R1+0x1ff8], R4 ;  /* 0x001ff80401007387 */ /* 0x0083e80000100a00 */
[----:B0-----:R-:W2:Y:S04]  /*bda0*/  LDL.64 R6, [R1+0x18] ;  /* 0x0000180001067983 */ /* 0x001ea80000100a00 */
[----:B-1----:R-:W3:Y:S04]  /*bdb0*/  LDL.64 R4, [R1+0x10] ;  /* 0x0000100001047983 */ /* 0x002ee80000100a00 */
[----:B--2---:R-:W-:Y:S04]  /*bdc0*/  STL.64 [R1+0x2020], R6 ;  /* 0x0020200601007387 */ /* 0x004fe80000100a00 */
[----:B---3--:R0:W-:Y:S02]  /*bdd0*/  STL.64 [R1+0x2018], R4 ;  /* 0x0020180401007387 */ /* 0x0081e40000100a00 */
[----:B0-----:R-:W-:-:S02]  /*bde0*/  IMAD.MOV.U32 R4, RZ, RZ, R2 ;  /* 0x000000ffff047224 */ /* 0x001fc400078e0002 */
[----:B------:R-:W-:-:S07]  /*bdf0*/  IMAD.MOV.U32 R5, RZ, RZ, R0 ;  /* 0x000000ffff057224 */ /* 0x000fce00078e0000 */
[-C--:B------:R-:W-:Y:S11]  /*be00*/  HMMA.16816.F32.BF16 R12, R8, R4.reuse, R12 ;  /* 0x00000004080c723c */ /* 0x080ff6000004180c */
[----:B------:R-:W-:Y:S11]  /*be10*/  @!UPT UIADD3 URZ, URZ, URZ, URZ ;  /* 0x0000003f3f3ff290 */ /* 0x000ff6000fffe03f */
[----:B------:R-:W-:Y:S01]  /*be20*/  @!UPT UIADD3 URZ, URZ, URZ, URZ ;  /* 0x0000003f3f3ff290 */ /* 0x000fe2000fffe03f */
        /* <DEDUP_REMOVED lines=8> */
[-C--:B--2---:R-:W-:Y:S03]  /*beb0*/  HMMA.16816.F32.BF16 R16, R12, R4.reuse, R16 ;  /* 0x000000040c10723c */ /* 0x084fe60000041810 */
[----:B---3--:R-:W-:Y:S04]  /*bec0*/  STL.64 [R1+0x2030], R10 ;  /* 0x0020300a01007387 */ /* 0x008fe80000100a00 */
[----:B------:R0:W-:Y:S04]  /*bed0*/  STL.64 [R1+0x2028], R8 ;  /* 0x0020280801007387 */ /* 0x0001e80000100a00 */
[----:B0-----:R-:W2:Y:S04]  /*bee0*/  LDL.LU.64 R8, [R1+0x130] ;  /* 0x0001300001087983 */ /* 0x001ea80000300a00 */
[----:B------:R-:W2:Y:S08]  /*bef0*/  LDL.LU.64 R10, [R1+0x138] ;  /* 0x00013800010a7983 */ /* 0x000eb00000300a00 */
[----:B------:R-:W-:Y:S04]  /*bf00*/  STL.64 [R1+0x6a0], R16 ;  /* 0x0006a01001007387 */ /* 0x000fe80000100a00 */
[----:B------:R0:W-:Y:S04]  /*bf10*/  STL.64 [R1+0x6a8], R18 ;  /* 0x0006a81201007387 */ /* 0x0001e80000100a00 */
[----:B0-----:R-:W4:Y:S04]  /*bf20*/  LDL.LU.64 R18, [R1+0x2060] ;  /* 0x0020600001127983 */ /* 0x001f280000300a00 */
[----:B------:R-:W4:Y:S02]  /*bf30*/  LDL.LU.64 R16, [R1+0x2058] ;  /* 0x0020580001107983 */ /* 0x000f240000300a00 */
[-C--:B----4-:R-:W-:Y:S11]  /*bf40*/  HMMA.16816.F32.BF16 R20, R16, R4.reuse, R20 ;  /* 0x000000041014723c */ /* 0x090ff60000041814 */
        /* <DEDUP_REMOVED lines=8> */
[----:B0-----:R-:W4:Y:S04]  /*bfd0*/  LDL.LU.64 R16, [R1+0xb10] ;  /* 0x000b100001107983 */ /* 0x001f280000300a00 */
[----:B------:R-:W4:Y:S01]  /*bfe0*/  LDL.LU.64 R18, [R1+0xb18] ;  /* 0x000b180001127983 */ /* 0x000f220000300a00 */
[-C--:B---3--:R-:W-:Y:S11]  /*bff0*/  HMMA.16816.F32.BF16 R24, R20, R4.reuse, R24 ;  /* 0x000000041418723c */ /* 0x088ff60000041818 */
        /* <DEDUP_REMOVED lines=8> */
[----:B0-----:R-:W3:Y:S01]  /*c080*/  LDL.LU.64 R20, [R1+0xe0] ;  /* 0x0000e00001147983 */ /* 0x001ee20000300a00 */
[----:B--2---:R-:W-:Y:S03]  /*c090*/  HMMA.16816.F32.BF16 R4, R24, R4, R8 ;  /* 0x000000041804723c */ /* 0x004fe60000041808 */
[----:B------:R-:W3:Y:S04]  /*c0a0*/  LDL.LU.64 R10, [R1+0x2030] ;  /* 0x00203000010a7983 */ /* 0x000ee80000300a00 */
[----:B------:R-:W3:Y:S11]  /*c0b0*/  LDL.LU.64 R8, [R1+0x2028] ;  /* 0x0020280001087983 */ /* 0x000ef60000300a00 */
[----:B------:R-:W-:Y:S05]  /*c0c0*/  @!UPT UIADD3 URZ, URZ, URZ, URZ ;  /* 0x0000003f3f3ff290 */ /* 0x000fea000fffe03f */
        /* <DEDUP_REMOVED lines=8> */
[----:B---3--:R-:W-:Y:S01]  /*c150*/  HMMA.16816.F32.BF16 R8, R4, R20, R8 ;  /* 0x000000140408723c */ /* 0x008fe20000041808 */
[----:B------:R-:W-:-:S02]  /*c160*/  IMAD.MOV.U32 R2, RZ, RZ, R6 ;  /* 0x000000ffff027224 */ /* 0x000fc400078e0006 */
[----:B------:R-:W-:Y:S02]  /*c170*/  IMAD.MOV.U32 R0, RZ, RZ, R7 ;  /* 0x000000ffff007224 */ /* 0x000fe400078e0007 */
[----:B------:R-:W-:Y:S02]  /*c180*/  IMAD.MOV.U32 R22, RZ, RZ, R4 ;  /* 0x000000ffff167224 */ /* 0x000fe400078e0004 */
[----:B------:R-:W-:Y:S11]  /*c190*/  IMAD.MOV.U32 R3, RZ, RZ, R5 ;  /* 0x000000ffff037224 */ /* 0x000ff600078e0005 */
[----:B------:R-:W-:Y:S05]  /*c1a0*/  @!UPT UIADD3 URZ, URZ, URZ, URZ ;  /* 0x0000003f3f3ff290 */ /* 0x000fea000fffe03f */
[----:B------:R-:W-:Y:S04]  /*c1b0*/  STL.64 [R1+0x3a0], R8 ;  /* 0x0003a00801007387 */ /* 0x000fe80000100a00 */
[----:B------:R0:W-:Y:S04]  /*c1c0*/  STL.64 [R1+0x3a8], R10 ;  /* 0x0003a80a01007387 */ /* 0x0001e80000100a00 */
[----:B0-----:R-:W3:Y:S04]  /*c1d0*/  LDL.LU.64 R10, [R1+0x2010] ;  /* 0x00201000010a7983 */ /* 0x001ee80000300a00 */
[----:B------:R-:W3:Y:S04]  /*c1e0*/  LDL.LU.64 R8, [R1+0x2008] ;  /* 0x0020080001087983 */ /* 0x000ee80000300a00 */
[----:B------:R-:W4:Y:S04]  /*c1f0*/  LDL.LU.64 R6, [R1+0x2000] ;  /* 0x0020000001067983 */ /* 0x000f280000300a00 */
[----:B------:R-:W4:Y:S02]  /*c200*/  LDL.LU.64 R4, [R1+0x1ff8] ;  /* 0x001ff80001047983 */ /* 0x000f240000300a00 */
[----:B----4-:R-:W-:Y:S11]  /*c210*/  HMMA.16816.F32.BF16 R16, R4, R20, R16 ;  /* 0x000000140410723c */ /* 0x010ff60000041810 */
[----:B------:R-:W-:Y:S11]  /*c220*/  @!UPT UIADD3 URZ, URZ, URZ, URZ ;  /* 0x0000003f3f3ff290 */ /* 0x000ff6000fffe03f */
[----:B------:R-:W-:Y:S01]  /*c230*/  @!UPT UIADD3 URZ, URZ, URZ, URZ ;  /* 0x0000003f3f3ff290 */ /* 0x000fe2000fffe03f */
[----:B------:R0:W-:Y:S04]  /*c240*/  STL.64 [R1+0x390], R16 ;  /* 0x0003901001007387 */ /* 0x0001e80000100a00 */
[----:B------:R1:W-:Y:S01]  /*c250*/  STL.64 [R1+0x398], R18 ;  /* 0x0003981201007387 */ /* 0x0003e20000100a00 */
[----:B0-----:R-:W-:Y:S02]  /*c260*/  IMAD.MOV.U32 R17, RZ, RZ, R6 ;  /* 0x000000ffff117224 */ /* 0x001fe400078e0006 */
[----:B------:R-:W-:Y:S02]  /*c270*/  IMAD.MOV.U32 R16, RZ, RZ, R7 ;  /* 0x000000ffff107224 */ /* 0x000fe400078e0007 */
[----:B-1----:R-:W-:Y:S01]  /*c280*/  IMAD.MOV.U32 R19, RZ, RZ, R4 ;  /* 0x000000ffff137224 */ /* 0x002fe200078e0004 */
[----:B------:R-:W2:Y:S01]  /*c290*/  LDL.LU.64 R6, [R1+0x1ff0] ;  /* 0x001ff00001067983 */ /* 0x000ea20000300a00 */
[----:B------:R-:W-:-:S03]  /*c2a0*/  IMAD.MOV.U32 R18, RZ, RZ, R5 ;  /* 0x000000ffff127224 */ /* 0x000fc600078e0005 */
[----:B------:R-:W2:Y:S02]  /*c2b0*/  LDL.LU.64 R4, [R1+0x1fe8] ;  /* 0x001fe80001047983 */ /* 0x000ea40000300a00 */
[----:B--2---:R-:W-:Y:S11]  /*c2c0*/  HMMA.16816.F32.BF16 R24, R4, R20, R24 ;  /* 0x000000140418723c */ /* 0x004ff60000041818 */
[----:B------:R-:W-:Y:S11]  /*c2d0*/  @!UPT UIADD3 URZ, URZ, URZ, URZ ;  /* 0x0000003f3f3ff290 */ /* 0x000ff6000fffe03f */
[----:B------:R-:W-:Y:S01]  /*c2e0*/  @!UPT UIADD3 URZ, URZ, URZ, URZ ;  /* 0x0000003f3f3ff290 */ /* 0x000fe2000fffe03f */
[----:B------:R0:W-:Y:S04]  /*c2f0*/  STL.64 [R1+0x4e0], R24 ;  /* 0x0004e01801007387 */ /* 0x0001e80000100a00 */
[----:B------:R1:W-:Y:S04]  /*c300*/  STL.64 [R1+0x4e8], R26 ;  /* 0x0004e81a01007387 */ /* 0x0003e80000100a00 */
[----:B0-----:R-:W3:Y:S04]  /*c310*/  LDL.LU.64 R24, [R1+0x450] ;  /* 0x0004500001187983 */ /* 0x001ee80000300a00 */
[----:B-1----:R-:W3:Y:S04]  /*c320*/  LDL.LU.64 R26, [R1+0x458] ;  /* 0x00045800011a7983 */ /* 0x002ee80000300a00 */
[----:B------:R0:W-:Y:S04]  /*c330*/  STL.64 [R1+0x1f70], R6 ;  /* 0x001f700601007387 */ /* 0x0001e80000100a00 */
[----:B------:R1:W-:Y:S01]  /*c340*/  STL.64 [R1+0x1f68], R4 ;  /* 0x001f680401007387 */ /* 0x0003e20000100a00 */
[----:B0-----:R-:W-:-:S02]  /*c350*/  IMAD.MOV.U32 R6, RZ, RZ, R17 ;  /* 0x000000ffff067224 */ /* 0x001fc400078e0011 */
[----:B------:R-:W-:Y:S02]  /*c360*/  IMAD.MOV.U32 R7, RZ, RZ, R16 ;  /* 0x000000ffff077224 */ /* 0x000fe400078e0010 */
[----:B-1----:R-:W-:Y:S01]  /*c370*/  IMAD.MOV.U32 R4, RZ, RZ, R19 ;  /* 0x000000ffff047224 */ /* 0x002fe200078e0013 */
[----:B------:R-:W2:Y:S01]  /*c380*/  LDL.LU.64 R16, [R1+0x2c0] ;  /* 0x0002c00001107983 */ /* 0x000ea20000300a00 */
[----:B------:R-:W-:-:S03]  /*c390*/  IMAD.MOV.U32 R5, RZ, RZ, R18 ;  /* 0x000000ffff057224 */ /* 0x000fc600078e0012 */
[----:B------:R-:W2:Y:S04]  /*c3a0*/  LDL.LU.64 R18, [R1+0x2c8] ;  /* 0x0002c80001127983 */ /* 0x000ea80000300a00 */
[----:B------:R0:W-:Y:S04]  /*c3b0*/  STL.64 [R1+0x1f90], R6 ;  /* 0x001f900601007387 */ /* 0x0001e80000100a00 */
[----:B------:R1:W-:Y:S01]  /*c3c0*/  STL.64 [R1+0x1f88], R4 ;  /* 0x001f880401007387 */ /* 0x0003e20000100a00 */
[----:B0-----:R-:W-:Y:S02]  /*c3d0*/  IMAD.MOV.U32 R6, RZ, RZ, R2 ;  /* 0x000000ffff067224 */ /* 0x001fe400078e0002 */
[----:B------:R-:W-:-:S02]  /*c3e0*/  IMAD.MOV.U32 R7, RZ, RZ, R0 ;  /* 0x000000ffff077224 */ /* 0x000fc400078e0000 */
[----:B-1----:R-:W-:Y:S02]  /*c3f0*/  IMAD.MOV.U32 R4, RZ, RZ, R22 ;  /* 0x000000ffff047224 */ /* 0x002fe400078e0016 */
[----:B------:R-:W-:Y:S01]  /*c400*/  IMAD.MOV.U32 R5, RZ, RZ, R3 ;  /* 0x000000ffff057224 */ /* 0x000fe200078e0003 */
[----:B------:R-:W-:Y:S04]  /*c410*/  STL.64 [R1+0x1fb0], R6 ;  /* 0x001fb00601007387 */ /* 0x000fe80000100a00 */
[----:B------:R3:W-:Y:S01]  /*c420*/  STL.64 [R1+0x1fa8], R4 ;  /* 0x001fa80401007387 */ /* 0x0007e20000100a00 */
[----:B------:R-:W-:Y:S02]  /*c430*/  IMAD.MOV.U32 R2, RZ, RZ, R20 ;  /* 0x000000ffff027224 */ /* 0x000fe400078e0014 */
[----:B------:R-:W-:Y:S01]  /*c440*/  IMAD.MOV.U32 R0, RZ, RZ, R21 ;  /* 0x000000ffff007224 */ /* 0x000fe200078e0015 */
[----:B---3--:R-:W-:Y:S11]  /*c450*/  HMMA.16816.F32.BF16 R4, R8, R20, R24 ;  /* 0x000000140804723c */ /* 0x008ff60000041818 */
[----:B------:R-:W-:Y:S11]  /*c460*/  @!UPT UIADD3 URZ, URZ, URZ, URZ ;  /* 0x0000003f3f3ff290 */ /* 0x000ff6000fffe03f */
[----:B------:R-:W-:Y:S01]  /*c470*/  @!UPT UIADD3 URZ, URZ, URZ, URZ ;  /* 0x0000003f3f3ff290 */ /* 0x000fe2000fffe03f */
[----:B------:R0:W-:Y:S04]  /*c480*/  STL.64 [R1+0x4d0], R4 ;  /* 0x0004d00401007387 */ /* 0x0001e80000100a00 */
[----:B------:R1:W-:Y:S04]  /*c490*/  STL.64 [R1+0x4d8], R6 ;  /* 0x0004d80601007387 */ /* 0x0003e80000100a00 */
[----:B------:R-:W3:Y:S04]  /*c4a0*/  LDL.LU.64 R20, [R1+0x240] ;  /* 0x0002400001147983 */ /* 0x000ee80000300a00 */
[----:B------:R-:W3:Y:S04]  /*c4b0*/  LDL.LU.64 R22, [R1+0x248] ;  /* 0x0002480001167983 */ /* 0x000ee80000300a00 */
[----:B------:R-:W4:Y:S04]  /*c4c0*/  LDL.LU.64 R24, [R1+0x1a0] ;  /* 0x0001a00001187983 */ /* 0x000f280000300a00 */
[----:B------:R-:W4:Y:S04]  /*c4d0*/  LDL.LU.64 R26, [R1+0x1a8] ;  /* 0x0001a800011a7983 */ /* 0x000f280000300a00 */
[----:B0-----:R-:W3:Y:S04]  /*c4e0*/  LDL.LU.64 R4, [R1+0x120] ;  /* 0x0001200001047983 */ /* 0x001ee80000300a00 */
[----:B-1----:R-:W3:Y:S04]  /*c4f0*/  LDL.LU.64 R6, [R1+0x128] ;  /* 0x0001280001067983 */ /* 0x002ee80000300a00 */
[----:B------:R-:W-:Y:S04]  /*c500*/  STL.64 [R1+0x1f50], R10 ;  /* 0x001f500a01007387 */ /* 0x000fe80000100a00 */
[----:B------:R0:W-:Y:S02]  /*c510*/  STL.64 [R1+0x1f48], R8 ;  /* 0x001f480801007387 */ /* 0x0001e40000100a00 */
[----:B0-----:R-:W-:-:S02]  /*c520*/  IMAD.MOV.U32 R8, RZ, RZ, R2 ;  /* 0x000000ffff087224 */ /* 0x001fc400078e0002 */
[----:B------:R-:W-:-:S07]  /*c530*/  IMAD.MOV.U32 R9, RZ, RZ, R0 ;  /* 0x000000ffff097224 */ /* 0x000fce00078e0000 */
        /* <DEDUP_REMOVED lines=10> */
[----:B------:R-:W2:Y:S04]  /*c5e0*/  LDL.LU.64 R14, [R1+0x4a8] ;  /* 0x0004a800010e7983 */ /* 0x000ea80000300a00 */
[----:B--2---:R-:W-:Y:S04]  /*c5f0*/  STL.64 [R1+0x1f80], R14 ;  /* 0x001f800e01007387 */ /* 0x004fe80000100a00 */
[----:B------:R0:W-:Y:S04]  /*c600*/  STL.64 [R1+0x1f78], R12 ;  /* 0x001f780c01007387 */ /* 0x0001e80000100a00 */
[----:B0-----:R-:W2:Y:S04]  /*c610*/  LDL.LU.64 R12, [R1+0x930] ;  /* 0x00093000010c7983 */ /* 0x001ea80000300a00 */
[----:B------:R-:W2:Y:S01]  /*c620*/  LDL.LU.64 R14, [R1+0x938] ;  /* 0x00093800010e7983 */ /* 0x000ea20000300a00 */
[-C--:B---3--:R-:W-:Y:S03]  /*c630*/  HMMA.16816.F32.BF16 R20, R16, R8.reuse, R20 ;  /* 0x000000081014723c */ /* 0x088fe60000041814 */
[----:B--2---:R-:W-:Y:S04]  /*c640*/  STL.64 [R1+0x1fa0], R14 ;  /* 0x001fa00e01007387 */ /* 0x004fe80000100a00 */
        /* <DEDUP_REMOVED lines=13> */
[----:B------:R-:W3:Y:S02]  /*c720*/  LDL.LU.64 R24, [R1+0x1fb8] ;  /* 0x001fb80001187983 */ /* 0x000ee40000300a00 */
[----:B---3--:R-:W-:Y:S02]  /*c730*/  HMMA.16816.F32.BF16 R8, R24, R8, R4 ;  /* 0x000000081808723c */ /* 0x008fe40000041804 */
[----:B------:R-:W2:Y:S04]  /*c740*/  LDL.LU.64 R6, [R1+0x1fb0] ;  /* 0x001fb00001067983 */ /* 0x000ea80000300a00 */
[----:B------:R-:W2:Y:S04]  /*c750*/  LDL.LU.64 R4, [R1+0x1fa8] ;  /* 0x001fa80001047983 */ /* 0x000ea80000300a00 */
[----:B------:R-:W-:Y:S04]  /*c760*/  STL.64 [R1+0x1f40], R26 ;  /* 0x001f401a01007387 */ /* 0x000fe80000100a00 */
[----:B------:R-:W-:Y:S04]  /*c770*/  STL.64 [R1+0x1f38], R24 ;  /* 0x001f381801007387 */ /* 0x000fe80000100a00 */
[----:B------:R-:W0:Y:S05]  /*c780*/  LDSM.16.M88.4 R24, [R29+0x9400] ;  /* 0x009400001d18783b */ /* 0x000e2a0000000200 */
[----:B------:R-:W-:Y:S04]  /*c790*/  STL.64 [R1+0x7c0], R8 ;  /* 0x0007c00801007387 */ /* 0x000fe80000100a00 */
[----:B------:R-:W-:Y:S04]  /*c7a0*/  STL.64 [R1+0x7c8], R10 ;  /* 0x0007c80a01007387 */ /* 0x000fe80000100a00 */
[----:B------:R-:W-:Y:S04]  /*c7b0*/  LDSM.16.M88.4 R8, [R29+0x9000] ;  /* 0x009000001d08783b */ /* 0x000fe80000000200 */
[----:B0-----:R-:W-:Y:S04]  /*c7c0*/  STL.64 [R1+0xc0], R24 ;  /* 0x0000c01801007387 */ /* 0x001fe80000100a00 */
[----:B------:R-:W-:Y:S04]  /*c7d0*/  STL.64 [R1+0xc8], R26 ;  /* 0x0000c81a01007387 */ /* 0x000fe80000100a00 */
[----:B------:R-:W0:Y:S04]  /*c7e0*/  LDSM.16.M88.4 R24, [R29+0x9800] ;  /* 0x009800001d18783b */ /* 0x000e280000000200 */
[----:B0-----:R-:W-:Y:S04]  /*c7f0*/  STL.64 [R1+0xb0], R24 ;  /* 0x0000b01801007387 */ /* 0x001fe80000100a00 */
[----:B------:R-:W-:Y:S04]  /*c800*/  STL.64 [R1+0xb8], R26 ;  /* 0x0000b81a01007387 */ /* 0x000fe80000100a00 */
[----:B------:R-:W0:Y:S04]  /*c810*/  LDSM.16.M88.4 R24, [R29+0x9c00] ;  /* 0x009c00001d18783b */ /* 0x000e280000000200 */
[----:B------:R-:W-:Y:S04]  /*c820*/  STL.64 [R1+0xd8], R10 ;  /* 0x0000d80a01007387 */ /* 0x000fe80000100a00 */
[----:B0-----:R0:W-:Y:S04]  /*c830*/  STL.64 [R1+0xa0], R24 ;  /* 0x0000a01801007387 */ /* 0x0011e80000100a00 */
[----:B------:R1:W-:Y:S04]  /*c840*/  STL.64 [R1+0xa8], R26 ;  /* 0x0000a81a01007387 */ /* 0x0003e80000100a00 */
[----:B0-----:R-:W3:Y:S04]  /*c850*/  LDL.LU.64 R24, [R1+0x370] ;  /* 0x0003700001187983 */ /* 0x001ee80000300a00 */
[----:B-1----:R-:W3:Y:S04]  /*c860*/  LDL.LU.64 R26, [R1+0x378] ;  /* 0x00037800011a7983 */ /* 0x002ee80000300a00 */
        /* <DEDUP_REMOVED lines=9> */
[----:B--2---:R-:W-:Y:S02]  /*c900*/  HMMA.16816.F32.BF16 R4, R4, R8, R12 ;  /* 0x000000080404723c */ /* 0x004fe4000004180c */
[----:B------:R-:W2:Y:S04]  /*c910*/  LDL.LU.64 R14, [R1+0x1f80] ;  /* 0x001f8000010e7983 */ /* 0x000ea80000300a00 */
[----:B------:R-:W2:Y:S11]  /*c920*/  LDL.LU.64 R12, [R1+0x1f78] ;  /* 0x001f7800010c7983 */ /* 0x000eb60000300a00 */
[----:B------:R-:W-:Y:S06]  /*c930*/  @!UPT UIADD3 URZ, URZ, URZ, URZ ;  /* 0x0000003f3f3ff290 */ /* 0x000fec000fffe03f */
[----:B------:R-:W-:Y:S04]  /*c940*/  STL.64 [R1+0x2d0], R4 ;  /* 0x0002d00401007387 */ /* 0x000fe80000100a00 */
[----:B------:R0:W-:Y:S04]  /*c950*/  STL.64 [R1+0x2d8], R6 ;  /* 0x0002d80601007387 */ /* 0x0001e80000100a00 */
[----:B0-----:R-:W2:Y:S04]  /*c960*/  LDL.LU.64 R6, [R1+0x1f70] ;  /* 0x001f700001067983 */ /* 0x001ea80000300a00 */
[----:B------:R-:W2:Y:S01]  /*c970*/  LDL.LU.64 R4, [R1+0x1f68] ;  /* 0x001f680001047983 */ /* 0x000ea20000300a00 */
[----:B------:R-:W-:-:S02]  /*c980*/  IMAD.MOV.U32 R2, RZ, RZ, R8 ;  /* 0x000000ffff027224 */ /* 0x000fc400078e0008 */
[----:B------:R-:W-:Y:S01]  /*c990*/  IMAD.MOV.U32 R0, RZ, RZ, R9 ;  /* 0x000000ffff007224 */ /* 0x000fe200078e0009 */
[----:B--2---:R-:W-:Y:S11]  /*c9a0*/  HMMA.16816.F32.BF16 R12, R4, R8, R12 ;  /* 0x00000008040c723c */ /* 0x004ff6000004180c */
[----:B------:R-:W-:Y:S11]  /*c9b0*/  @!UPT UIADD3 URZ, URZ, URZ, URZ ;  /* 0x0000003f3f3ff290 */ /* 0x000ff6000fffe03f */
[----:B------:R-:W-:Y:S01]  /*c9c0*/  @!UPT UIADD3 URZ, URZ, URZ, URZ ;  /* 0x0000003f3f3ff290 */ /* 0x000fe2000fffe03f */
[----:B------:R-:W-:Y:S04]  /*c9d0*/  STL.64 [R1+0x4a0], R12 ;  /* 0x0004a00c01007387 */ /* 0x000fe80000100a00 */
[----:B------:R0:W-:Y:S04]  /*c9e0*/  STL.64 [R1+0x4a8], R14 ;  /* 0x0004a80e01007387 */ /* 0x0001e80000100a00 */
[----:B0-----:R-:W2:Y:S04]  /*c9f0*/  LDL.LU.64 R14, [R1+0x1f60] ;  /* 0x001f6000010e7983 */ /* 0x001ea80000300a00 */
[----:B------:R-:W2:Y:S04]  /*ca00*/  LDL.LU.64 R12, [R1+0x1f58] ;  /* 0x001f5800010c7983 */ /* 0x000ea80000300a00 */
[----:B------:R-:W3:Y:S04]  /*ca10*/  LDL.LU.64 R10, [R1+0x1f50] ;  /* 0x001f5000010a7983 */ /* 0x000ee80000300a00 */
[----:B------:R-:W3:Y:S04]  /*ca20*/  LDL.LU.64 R8, [R1+0x1f48] ;  /* 0x001f480001087983 */ /* 0x000ee80000300a00 */
[----:B------:R0:W-:Y:S04]  /*ca30*/  STL.64 [R1+0x1ef0], R6 ;  /* 0x001ef00601007387 */ /* 0x0001e80000100a00 */
[----:B------:R1:W-:Y:S04]  /*ca40*/  STL.64 [R1+0x1ee8], R4 ;  /* 0x001ee80401007387 */ /* 0x0003e80000100a00 */
[----:B0-----:R-:W4:Y:S04]  /*ca50*/  LDL.64 R6, [R1+0x8] ;  /* 0x0000080001067983 */ /* 0x001f280000100a00 */
[----:B-1----:R-:W2:Y:S04]  /*ca60*/  LDL.64 R4, [R1] ;  /* 0x0000000001047983 */ /* 0x002ea80000100a00 */
[----:B----4-:R0:W-:Y:S04]  /*ca70*/  STL.64 [R1+0x1f10], R6 ;  /* 0x001f100601007387 */ /* 0x0101e80000100a00 */
[----:B--2---:R1:W-:Y:S04]  /*ca80*/  STL.64 [R1+0x1f08], R4 ;  /* 0x001f080401007387 */ /* 0x0043e80000100a00 */
[----:B0-----:R-:W2:Y:S04]  /*ca90*/  LDL.64 R6, [R1+0x18] ;  /* 0x0000180001067983 */ /* 0x001ea80000100a00 */
[----:B-1----:R-:W4:Y:S04]  /*caa0*/  LDL.64 R4, [R1+0x10] ;  /* 0x0000100001047983 */ /* 0x002f280000100a00 */
[----:B--2---:R-:W-:Y:S04]  /*cab0*/  STL.64 [R1+0x1f20], R6 ;  /* 0x001f200601007387 */ /* 0x004fe80000100a00 */
[----:B----4-:R0:W-:Y:S02]  /*cac0*/  STL.64 [R1+0x1f18], R4 ;  /* 0x001f180401007387 */ /* 0x0101e40000100a00 */
[----:B0-----:R-:W-:-:S02]  /*cad0*/  IMAD.MOV.U32 R4, RZ, RZ, R2 ;  /* 0x000000ffff047224 */ /* 0x001fc400078e0002 */
[----:B------:R-:W-:-:S07]  /*cae0*/  IMAD.MOV.U32 R5, RZ, RZ, R0 ;  /* 0x000000ffff057224 */ /* 0x000fce00078e0000 */
[-C--:B---3--:R-:W-:Y:S11]  /*caf0*/  HMMA.16816.F32.BF16 R24, R8, R4.reuse, R24 ;  /* 0x000000040818723c */ /* 0x088ff60000041818 */
[----:B------:R-:W-:Y:S11]  /*cb00*/  @!UPT UIADD3 URZ, URZ, URZ, URZ ;  /* 0x0000003f3f3ff290 */ /* 0x000ff6000fffe03f */
[----:B------:R-:W-:Y:S01]  /*cb10*/  @!UPT UIADD3 URZ, URZ, URZ, URZ ;  /* 0x0000003f3f3ff290 */ /* 0x000fe2000fffe03f */
[----:B------:R0:W-:Y:S04]  /*cb20*/  STL.64 [R1+0x420], R24 ;  /* 0x0004201801007387 */ /* 0x0001e80000100a00 */
[----:B------:R1:W-:Y:S04]  /*cb30*/  STL.64 [R1+0x428], R26 ;  /* 0x0004281a01007387 */ /* 0x0003e80000100a00 */
[----:B0-----:R-:W2:Y:S04]  /*cb40*/  LDL.LU.64 R24, [R1+0x210] ;  /* 0x0002100001187983 */ /* 0x001ea80000300a00 */
[----:B-1----:R-:W2:Y:S04]  /*cb50*/  LDL.LU.64 R26, [R1+0x218] ;  /* 0x00021800011a7983 */ /* 0x002ea80000300a00 */
[----:B------:R-:W-:Y:S04]  /*cb60*/  STL [R1+0x1ed0], R11 ;  /* 0x001ed00b01007387 */ /* 0x000fe80000100800 */
[----:B------:R-:W-:Y:S04]  /*cb70*/  STL [R1+0x1f00], R10 ;  /* 0x001f000a01007387 */ /* 0x000fe80000100800 */
[----:B------:R0:W-:Y:S04]  /*cb80*/  STL.64 [R1+0x1ef8], R8 ;  /* 0x001ef80801007387 */ /* 0x0001e80000100a00 */
[----:B0-----:R-:W3:Y:S04]  /*cb90*/  LDL.LU.64 R8, [R1+0x2b0] ;  /* 0x0002b00001087983 */ /* 0x001ee80000300a00 */
[----:B------:R-:W3:Y:S02]  /*cba0*/  LDL.LU.64 R10, [R1+0x2b8] ;  /* 0x0002b800010a7983 */ /* 0x000ee40000300a00 */
[-C--:B---3--:R-:W-:Y:S11]  /*cbb0*/  HMMA.16816.F32.BF16 R8, R12, R4.reuse, R8 ;  /* 0x000000040c08723c */ /* 0x088ff60000041808 */
[----:B------:R-:W-:Y:S11]  /*cbc0*/  @!UPT UIADD3 URZ, URZ, URZ, URZ ;  /* 0x0000003f3f3ff290 */ /* 0x000ff6000fffe03f */
[----:B------:R-:W-:Y:S01]  /*cbd0*/  @!UPT UIADD3 URZ, URZ, URZ, URZ ;  /* 0x0000003f3f3ff290 */ /* 0x000fe2000fffe03f */
[----:B------:R0:W-:Y:S04]  /*cbe0*/  STL.64 [R1+0x600], R8 ;  /* 0x0006000801007387 */ /* 0x0001e80000100a00 */
[----:B------:R1:W-:Y:S04]  /*cbf0*/  STL.64 [R1+0x608], R10 ;  /* 0x0006080a01007387 */ /* 0x0003e80000100a00 */
[----:B0-----:R-:W3:Y:S04]  /*cc00*/  LDL.LU.64 R8, [R1+0x940] ;  /* 0x0009400001087983 */ /* 0x001ee80000300a00 */
[----:B-1----:R-:W4:Y:S04]  /*cc10*/  LDL.LU.64 R10, [R1+0x948] ;  /* 0x00094800010a7983 */ /* 0x002f280000300a00 */
[----:B----4-:R-:W-:Y:S04]  /*cc20*/  STL.64 [R1+0x1f30], R10 ;  /* 0x001f300a01007387 */ /* 0x010fe80000100a00 */
[----:B---3--:R0:W-:Y:S04]  /*cc30*/  STL.64 [R1+0x1f28], R8 ;  /* 0x001f280801007387 */ /* 0x0081e80000100a00 */
[----:B0-----:R-:W3:Y:S04]  /*cc40*/  LDL.LU.64 R8, [R1+0x180] ;  /* 0x0001800001087983 */ /* 0x001ee80000300a00 */
[----:B------:R-:W3:Y:S04]  /*cc50*/  LDL.LU.64 R10, [R1+0x188] ;  /* 0x00018800010a7983 */ /* 0x000ee80000300a00 */
[----:B------:R-:W-:Y:S04]  /*cc60*/  STL.64 [R1+0x1ee0], R14 ;  /* 0x001ee00e01007387 */ /* 0x000fe80000100a00 */
[----:B------:R0:W-:Y:S04]  /*cc70*/  STL.64 [R1+0x1ed8], R12 ;  /* 0x001ed80c01007387 */ /* 0x0001e80000100a00 */
[----:B0-----:R-:W4:Y:S04]  /*cc80*/  LDL.LU.64 R12, [R1+0x260] ;  /* 0x00026000010c7983 */ /* 0x001f280000300a00 */
[----:B------:R-:W4:Y:S01]  /*cc90*/  LDL.LU.64 R14, [R1+0x268] ;  /* 0x00026800010e7983 */ /* 0x000f220000300a00 */
[-C--:B--2---:R-:W-:Y:S08]  /*cca0*/  HMMA.16816.F32.BF16 R24, R20, R4.reuse, R24 ;  /* 0x000000041418723c */ /* 0x084ff00000041818 */
[-C--:B----4-:R-:W-:Y:S11]  /*ccb0*/  HMMA.16816.F32.BF16 R12, R16, R4.reuse, R12 ;  /* 0x00000004100c723c */ /* 0x090ff6000004180c */
[----:B------:R-:W-:Y:S11]  /*ccc0*/  @!UPT UIADD3 URZ, URZ, URZ, URZ ;  /* 0x0000003f3f3ff290 */ /* 0x000ff6000fffe03f */
[----:B------:R-:W-:Y:S01]  /*ccd0*/  @!UPT UIADD3 URZ, URZ, URZ, URZ ;  /* 0x0000003f3f3ff290 */ /* 0x000fe2000fffe03f */
[----:B------:R0:W-:Y:S04]  /*cce0*/  STL.64 [R1+0x580], R12 ;  /* 0x0005800c01007387 */ /* 0x0001e80000100a00 */
[----:B------:R1:W-:Y:S04]  /*ccf0*/  STL.64 [R1+0x588], R14 ;  /* 0x0005880e01007387 */ /* 0x0003e80000100a00 */
[----:B0-----:R-:W2:Y:S04]  /*cd00*/  LDL.LU.64 R12, [R1+0x490] ;  /* 0x00049000010c7983 */ /* 0x001ea80000300a00 */
[----:B-1----:R-:W2:Y:S04]  /*cd10*/  LDL.LU.64 R14, [R1+0x498] ;  /* 0x00049800010e7983 */ /* 0x002ea80000300a00 */
[----:B------:R-:W-:Y:S04]  /*cd20*/  STL.64 [R1+0x1ec8], R18 ;  /* 0x001ec81201007387 */ /* 0x000fe80000100a00 */
[----:B------:R0:W-:Y:S04]  /*cd30*/  STL.64 [R1+0x1ec0], R16 ;  /* 0x001ec01001007387 */ /* 0x0001e80000100a00 */
[----:B0-----:R-:W4:Y:S04]  /*cd40*/  LDL.LU.64 R16, [R1+0xc0] ;  /* 0x0000c00001107983 */ /* 0x001f280000300a00 */
[----:B------:R-:W-:Y:S04]  /*cd50*/  STL.64 [R1+0x720], R24 ;  /* 0x0007201801007387 */ /* 0x000fe80000100a00 */
[----:B------:R0:W-:Y:S04]  /*cd60*/  STL.64 [R1+0x728], R26 ;  /* 0x0007281a01007387 */ /* 0x0001e80000100a00 */
[----:B0-----:R-:W3:Y:S04]  /*cd70*/  LDL.LU.64 R26, [R1+0x1f40] ;  /* 0x001f4000011a7983 */ /* 0x001ee80000300a00 */
[----:B------:R-:W3:Y:S02]  /*cd80*/  LDL.LU.64 R24, [R1+0x1f38] ;  /* 0x001f380001187983 */ /* 0x000ee40000300a00 */
[----:B---3--:R-:W-:Y:S02]  /*cd90*/  HMMA.16816.F32.BF16 R4, R24, R4, R8 ;  /* 0x000000041804723c */ /* 0x008fe40000041808 */
[----:B------:R-:W3:Y:S04]  /*cda0*/  LDL.LU.64 R10, [R1+0x1f30] ;  /* 0x001f3000010a7983 */ /* 0x000ee80000300a00 */
[----:B------:R-:W3:Y:S11]  /*cdb0*/  LDL.LU.64 R8, [R1+0x1f28] ;  /* 0x001f280001087983 */ /* 0x000ef60000300a00 */
[----:B------:R-:W-:Y:S06]  /*cdc0*/  @!UPT UIADD3 URZ, URZ, URZ, URZ ;  /* 0x0000003f3f3ff290 */ /* 0x000fec000fffe03f */
[----:B------:R-:W-:Y:S04]  /*cdd0*/  STL.64 [R1+0x830], R4 ;  /* 0x0008300401007387 */ /* 0x000fe80000100a00 */
[----:B------:R0:W-:Y:S04]  /*cde0*/  STL.64 [R1+0x838], R6 ;  /* 0x0008380601007387 */ /* 0x0001e80000100a00 */
[----:B0-----:R-:W2:Y:S04]  /*cdf0*/  LDL.LU.64 R6, [R1+0x1f20] ;  /* 0x001f200001067983 */ /* 0x001ea80000300a00 */
[----:B------:R-:W4:Y:S04]  /*ce00*/  LDL.LU.64 R4, [R1+0x1f18] ;  /* 0x001f180001047983 */ /* 0x000f280000300a00 */
[----:B------:R-:W-:Y:S04]  /*ce10*/  STL.64 [R1+0x1eb8], R26 ;  /* 0x001eb81a01007387 */ /* 0x000fe80000100a00 */
[----:B------:R0:W-:Y:S04]  /*ce20*/  STL.64 [R1+0x1eb0], R24 ;  /* 0x001eb01801007387 */ /* 0x0001e80000100a00 */
[----:B0-----:R-:W4:Y:S04]  /*ce30*/  LDL.LU.64 R24, [R1+0xbf0] ;  /* 0x000bf00001187983 */ /* 0x001f280000300a00 */
[----:B------:R-:W4:Y:S01]  /*ce40*/  LDL.LU.64 R26, [R1+0xbf8] ;  /* 0x000bf800011a7983 */ /* 0x000f220000300a00 */
[----:B--2---:R-:W-:Y:S01]  /*ce50*/  IMAD.MOV.U32 R3, RZ, RZ, R7 ;  /* 0x000000ffff037224 */ /* 0x004fe200078e0007 */
[----:B----4-:R-:W-:Y:S11]  /*ce60*/  HMMA.16816.F32.BF16 R24, R4, R16, R24 ;  /* 0x000000100418723c */ /* 0x010ff60000041818 */
[----:B------:R-:W-:Y:S11]  /*ce70*/  @!UPT UIADD3 URZ, URZ, URZ, URZ ;  /* 0x0000003f3f3ff290 */ /* 0x000ff6000fffe03f */
[----:B------:R-:W-:Y:S01]  /*ce80*/  @!UPT UIADD3 URZ, URZ, URZ, URZ ;  /* 0x0000003f3f3ff290 */ /* 0x000fe2000fffe03f */
[----:B------:R0:W-:Y:S04]  /*ce90*/  STL.64 [R1+0x370], R24 ;  /* 0x0003701801007387 */ /* 0x0001e80000100a00 */
[----:B------:R1:W-:Y:S01]  /*cea0*/  STL.64 [R1+0x378], R26 ;  /* 0x0003781a01007387 */ /* 0x0003e20000100a00 */
[----:B0-----:R-:W-:Y:S02]  /*ceb0*/  IMAD.MOV.U32 R24, RZ, RZ, R6 ;  /* 0x000000ffff187224 */ /* 0x001fe400078e0006 */
[----:B------:R-:W-:Y:S01]  /*cec0*/  IMAD.MOV.U32 R25, RZ, RZ, R5 ;  /* 0x000000ffff197224 */ /* 0x000fe200078e0005 */
[----:B------:R-:W3:Y:S01]  /*ced0*/  LDL.LU.64 R6, [R1+0x1f10] ;  /* 0x001f100001067983 */ /* 0x000ee20000300a00 */
[----:B-1----:R-:W-:-:S03]  /*cee0*/  IMAD.MOV.U32 R26, RZ, RZ, R4 ;  /* 0x000000ffff1a7224 */ /* 0x002fc600078e0004 */
[----:B------:R-:W3:Y:S02]  /*cef0*/  LDL.LU.64 R4, [R1+0x1f08] ;  /* 0x001f080001047983 */ /* 0x000ee40000300a00 */
[----:B---3--:R-:W-:Y:S01]  /*cf00*/  HMMA.16816.F32.BF16 R8, R4, R16, R8 ;  /* 0x000000100408723c */ /* 0x008fe20000041808 */
[----:B------:R-:W-:Y:S02]  /*cf10*/  IMAD.MOV.U32 R28, RZ, RZ, R6 ;  /* 0x000000ffff1c7224 */ /* 0x000fe400078e0006 */
[----:B------:R-:W-:Y:S02]  /*cf20*/  IMAD.MOV.U32 R27, RZ, RZ, R7 ;  /* 0x000000ffff1b7224 */ /* 0x000fe400078e0007 */
[----:B------:R-:W-:Y:S11]  /*cf30*/  IMAD.MOV.U32 R29, RZ, RZ, R5 ;  /* 0x000000ffff1d7224 */ /* 0x000ff600078e0005 */
[----:B------:R-:W-:Y:S07]  /*cf40*/  @!UPT UIADD3 URZ, URZ, URZ, URZ ;  /* 0x0000003f3f3ff290 */ /* 0x000fee000fffe03f */
[----:B------:R-:W-:Y:S04]  /*cf50*/  STL.64 [R1+0x2c0], R8 ;  /* 0x0002c00801007387 */ /* 0x000fe80000100a00 */
[----:B------:R0:W-:Y:S04]  /*cf60*/  STL.64 [R1+0x2c8], R10 ;  /* 0x0002c80a01007387 */ /* 0x0001e80000100a00 */
[----:B0-----:R-:W2:Y:S01]  /*cf70*/  LDL.LU R10, [R1+0x1f00] ;  /* 0x001f0000010a7983 */ /* 0x001ea20000300800 */
[----:B------:R-:W-:-:S03]  /*cf80*/  IMAD.MOV.U32 R11, RZ, RZ, R4 ;  /* 0x000000ffff0b7224 */ /* 0x000fc600078e0004 */
[----:B------:R-:W2:Y:S04]  /*cf90*/  LDL.LU.64 R8, [R1+0x1ef8] ;  /* 0x001ef80001087983 */ /* 0x000ea80000300a00 */
[----:B------:R-:W3:Y:S04]  /*cfa0*/  LDL.LU.64 R6, [R1+0x1ef0] ;  /* 0x001ef00001067983 */ /* 0x000ee80000300a00 */
[----:B------:R-:W3:Y:S01]  /*cfb0*/  LDL.LU.64 R4, [R1+0x1ee8] ;  /* 0x001ee80001047983 */ /* 0x000ee20000300a00 */
        /* <DEDUP_REMOVED lines=11> */
[----:B------:R-:W-:Y:S04]  /*d070*/  STL.64 [R1+0x1e58], R6 ;  /* 0x001e580601007387 */ /* 0x000fe80000100a00 */
[----:B------:R0:W-:Y:S02]  /*d080*/  STL.64 [R1+0x1e50], R4 ;  /* 0x001e500401007387 */ /* 0x0001e40000100a00 */
[----:B0-----:R-:W-:-:S02]  /*d090*/  IMAD.MOV.U32 R4, RZ, RZ, R11 ;  /* 0x000000ffff047224 */ /* 0x001fc400078e000b */
[----:B------:R-:W2:Y:S01]  /*d0a0*/  LDL.LU R11, [R1+0x1ed0] ;  /* 0x001ed000010b7983 */ /* 0x000ea20000300800 */
[----:B------:R-:W-:Y:S02]  /*d0b0*/  IMAD.MOV.U32 R6, RZ, RZ, R28 ;  /* 0x000000ffff067224 */ /* 0x000fe400078e001c */
[----:B------:R-:W-:Y:S02]  /*d0c0*/  IMAD.MOV.U32 R7, RZ, RZ, R27 ;  /* 0x000000ffff077224 */ /* 0x000fe400078e001b */
[----:B------:R-:W-:-:S03]  /*d0d0*/  IMAD.MOV.U32 R5, RZ, RZ, R29 ;  /* 0x000000ffff057224 */ /* 0x000fc600078e001d */
[----:B------:R0:W-:Y:S04]  /*d0e0*/  STL.64 [R1+0x1e78], R6 ;  /* 0x001e780601007387 */ /* 0x0001e80000100a00 */
[----:B------:R1:W-:Y:S01]  /*d0f0*/  STL.64 [R1+0x1e70], R4 ;  /* 0x001e700401007387 */ /* 0x0003e20000100a00 */
[----:B0-----:R-:W-:Y:S02]  /*d100*/  IMAD.MOV.U32 R6, RZ, RZ, R24 ;  /* 0x000000ffff067224 */ /* 0x001fe400078e0018 */
[----:B------:R-:W-:Y:S02]  /*d110*/  IMAD.MOV.U32 R7, RZ, RZ, R3 ;  /* 0x000000ffff077224 */ /* 0x000fe400078e0003 */
[----:B-1----:R-:W-:Y:S02]  /*d120*/  IMAD.MOV.U32 R4, RZ, RZ, R26 ;  /* 0x000000ffff047224 */ /* 0x002fe400078e001a */
[----:B------:R-:W-:Y:S01]  /*d130*/  IMAD.MOV.U32 R5, RZ, RZ, R25 ;  /* 0x000000ffff057224 */ /* 0x000fe200078e0019 */
[----:B------:R-:W-:Y:S04]  /*d140*/  STL.64 [R1+0x1e98], R6 ;  /* 0x001e980601007387 */ /* 0x000fe80000100a00 */
[----:B------:R0:W-:Y:S02]  /*d150*/  STL.64 [R1+0x1e90], R4 ;  /* 0x001e900401007387 */ /* 0x0001e40000100a00 */
[----:B0-----:R-:W-:-:S02]  /*d160*/  IMAD.MOV.U32 R4, RZ, RZ, R2 ;  /* 0x000000ffff047224 */ /* 0x001fc400078e0002 */
[----:B------:R-:W-:-:S07]  /*d170*/  IMAD.MOV.U32 R5, RZ, RZ, R0 ;  /* 0x000000ffff057224 */ /* 0x000fce00078e0000 */
[-C--:B--2---:R-:W-:Y:S01]  /*d180*/  HMMA.16816.F32.BF16 R24, R8, R4.reuse, R16 ;  /* 0x000000040818723c */ /* 0x084fe20000041810 */
[----:B------:R-:W3:Y:S04]  /*d190*/  LDL.LU.64 R16, [R1+0x340] ;  /* 0x0003400001107983 */ /* 0x000ee80000300a00 */
[----:B------:R-:W3:Y:S11]  /*d1a0*/  LDL.LU.64 R18, [R1+0x348] ;  /* 0x0003480001127983 */ /* 0x000ef60000300a00 */
[----:B------:R-:W-:Y:S07]  /*d1b0*/  @!UPT UIADD3 URZ, URZ, URZ, URZ ;  /* 0x0000003f3f3ff290 */ /* 0x000fee000fffe03f */
[----:B------:R0:W-:Y:S04]  /*d1c0*/  STL.64 [R1+0x410], R24 ;  /* 0x0004101801007387 */ /* 0x0001e80000100a00 */
[----:B------:R1:W-:Y:S04]  /*d1d0*/  STL.64 [R1+0x418], R26 ;  /* 0x0004181a01007387 */ /* 0x0003e80000100a00 */
[----:B0-----:R-:W2:Y:S04]  /*d1e0*/  LDL.LU.64 R24, [R1+0x230] ;  /* 0x0002300001187983 */ /* 0x001ea80000300a00 */
[----:B-1----:R-:W2:Y:S04]  /*d1f0*/  LDL.LU.64 R26, [R1+0x238] ;  /* 0x00023800011a7983 */ /* 0x002ea80000300a00 */
[----:B------:R-:W-:Y:S04]  /*d200*/  STL.64 [R1+0x1e48], R10 ;  /* 0x001e480a01007387 */ /* 0x000fe80000100a00 */
[----:B------:R0:W-:Y:S04]  /*d210*/  STL.64 [R1+0x1e40], R8 ;  /* 0x001e400801007387 */ /* 0x0001e80000100a00 */
[----:B0-----:R-:W4:Y:S04]  /*d220*/  LDL.LU.64 R8, [R1+0x480] ;  /* 0x0004800001087983 */ /* 0x001f280000300a00 */
[----:B------:R-:W2:Y:S04]  /*d230*/  LDL.LU.64 R10, [R1+0x488] ;  /* 0x00048800010a7983 */ /* 0x000ea80000300a00 */
[----:B--2---:R-:W-:Y:S04]  /*d240*/  STL.64 [R1+0x1e68], R10 ;  /* 0x001e680a01007387 */ /* 0x004fe80000100a00 */
[----:B----4-:R0:W-:Y:S04]  /*d250*/  STL.64 [R1+0x1e60], R8 ;  /* 0x001e600801007387 */ /* 0x0101e80000100a00 */
[----:B0-----:R-:W2:Y:S04]  /*d260*/  LDL.LU.64 R8, [R1+0x960] ;  /* 0x0009600001087983 */ /* 0x001ea80000300a00 */
[----:B------:R-:W4:Y:S01]  /*d270*/  LDL.LU.64 R10, [R1+0x968] ;  /* 0x00096800010a7983 */ /* 0x000f220000300a00 */
[-C--:B---3--:R-:W-:Y:S03]  /*d280*/  HMMA.16816.F32.BF16 R16, R12, R4.reuse, R16 ;  /* 0x000000040c10723c */ /* 0x088fe60000041810 */
[----:B----4-:R-:W-:Y:S04]  /*d290*/  STL.64 [R1+0x1e88], R10 ;  /* 0x001e880a01007387 */ /* 0x010fe80000100a00 */
        /* <DEDUP_REMOVED lines=13> */
[----:B0-----:R-:W3:Y:S04]  /*d370*/  LDL.LU.64 R12, [R1+0x290] ;  /* 0x00029000010c7983 */ /* 0x001ee80000300a00 */
[----:B------:R-:W3:Y:S01]  /*d380*/  LDL.LU.64 R14, [R1+0x298] ;  /* 0x00029800010e7983 */ /* 0x000ee20000300a00 */
[-C--:B------:R-:W-:Y:S08]  /*d390*/  HMMA.16816.F32.BF16 R24, R20, R4.reuse, R24 ;  /* 0x000000041418723c */ /* 0x080ff00000041818 */
[-C--:B---3--:R-:W-:Y:S11]  /*d3a0*/  HMMA.16816.F32.BF16 R12, R16, R4.reuse, R12 ;  /* 0x00000004100c723c */ /* 0x088ff6000004180c */
[----:B------:R-:W-:Y:S11]  /*d3b0*/  @!UPT UIADD3 URZ, URZ, URZ, URZ ;  /* 0x0000003f3f3ff290 */ /* 0x000ff6000fffe03f */
[----:B------:R-:W-:Y:S01]  /*d3c0*/  @!UPT UIADD3 URZ, URZ, URZ, URZ ;  /* 0x0000003f3f3ff290 */ /* 0x000fe2000fffe03f */
[----:B------:R0:W-:Y:S04]  /*d3d0*/  STL.64 [R1+0x570], R12 ;  /* 0x0005700c01007387 */ /* 0x0001e80000100a00 */
[----:B------:R1:W-:Y:S04]  /*d3e0*/  STL.64 [R1+0x578], R14 ;  /* 0x0005780e01007387 */ /* 0x0003e80000100a00 */
[----:B0-----:R-:W3:Y:S04]  /*d3f0*/  LDL.LU.64 R12, [R1+0x400] ;  /* 0x00040000010c7983 */ /* 0x001ee80000300a00 */
[----:B-1----:R-:W3:Y:S04]  /*d400*/  LDL.LU.64 R14, [R1+0x408] ;  /* 0x00040800010e7983 */ /* 0x002ee80000300a00 */
[----:B------:R-:W-:Y:S04]  /*d410*/  STL.64 [R1+0x1e28], R18 ;  /* 0x001e281201007387 */ /* 0x000fe80000100a00 */
[----:B------:R0:W-:Y:S04]  /*d420*/  STL.64 [R1+0x1e20], R16 ;  /* 0x001e201001007387 */ /* 0x0001e80000100a00 */
[----:B0-----:R-:W4:Y:S04]  /*d430*/  LDL.LU.64 R16, [R1+0xb0] ;  /* 0x0000b00001107983 */ /* 0x001f280000300a00 */
[----:B------:R-:W-:Y:S04]  /*d440*/  STL.64 [R1+0x710], R24 ;  /* 0x0007101801007387 */ /* 0x000fe80000100a00 */
[----:B------:R0:W-:Y:S04]  /*d450*/  STL.64 [R1+0x718], R26 ;  /* 0x0007181a01007387 */ /* 0x0001e80000100a00 */
[----:B0-----:R-:W2:Y:S04]  /*d460*/  LDL.LU.64 R26, [R1+0x1eb8] ;  /* 0x001eb800011a7983 */ /* 0x001ea80000300a00 */
[----:B------:R-:W2:Y:S02]  /*d470*/  LDL.LU.64 R24, [R1+0x1eb0] ;  /* 0x001eb00001187983 */ /* 0x000ea40000300a00 */
[----:B--2---:R-:W-:Y:S02]  /*d480*/  HMMA.16816.F32.BF16 R4, R24, R4, R8 ;  /* 0x000000041804723c */ /* 0x004fe40000041808 */
[----:B------:R-:W4:Y:S04]  /*d490*/  LDL.LU.64 R10, [R1+0x1ea8] ;  /* 0x001ea800010a7983 */ /* 0x000f280000300a00 */
[----:B------:R-:W4:Y:S11]  /*d4a0*/  LDL.LU.64 R8, [R1+0x1ea0] ;  /* 0x001ea00001087983 */ /* 0x000f360000300a00 */
[----:B------:R-:W-:Y:S06]  /*d4b0*/  @!UPT UIADD3 URZ, URZ, URZ, URZ ;  /* 0x0000003f3f3ff290 */ /* 0x000fec000fffe03f */
[----:B------:R-:W-:Y:S04]  /*d4c0*/  STL.64 [R1+0x820], R4 ;  /* 0x0008200401007387 */ /* 0x000fe80000100a00 */
[----:B------:R0:W-:Y:S04]  /*d4d0*/  STL.64 [R1+0x828], R6 ;  /* 0x0008280601007387 */ /* 0x0001e80000100a00 */
[----:B0-----:R-:W4:Y:S04]  /*d4e0*/  LDL.LU.64 R6, [R1+0x1e98] ;  /* 0x001e980001067983 */ /* 0x001f280000300a00 */
[----:B------:R-:W4:Y:S02]  /*d4f0*/  LDL.LU.64 R4, [R1+0x1e90] ;  /* 0x001e900001047983 */ /* 0x000f240000300a00 */
[-C--:B----4-:R-:W-:Y:S02]  /*d500*/  HMMA.16816.F32.BF16 R4, R4, R16.reuse, R8 ;  /* 0x000000100404723c */ /* 0x090fe40000041808 */
[----:B------:R-:W2:Y:S04]  /*d510*/  LDL.LU.64 R10, [R1+0x1e88] ;  /* 0x001e8800010a7983 */ /* 0x000ea80000300a00 */
[----:B------:R-:W2:Y:S11]  /*d520*/  LDL.LU.64 R8, [R1+0x1e80] ;  /* 0x001e800001087983 */ /* 0x000eb60000300a00 */
[----:B------:R-:W-:Y:S06]  /*d530*/  @!UPT UIADD3 URZ, URZ, URZ, URZ ;  /* 0x0000003f3f3ff290 */ /* 0x000fec000fffe03f */
        /* <DEDUP_REMOVED lines=19> */
[----:B------:R0:W-:Y:S04]  /*d670*/  STL.64 [R1+0x1dd8], R6 ;  /* 0x001dd80601007387 */ /* 0x0001e80000100a00 */
[----:B------:R1:W-:Y:S04]  /*d680*/  STL.64 [R1+0x1dd0], R4 ;  /* 0x001dd00401007387 */ /* 0x0003e80000100a00 */
[----:B0-----:R-:W2:Y:S04]  /*d690*/  LDL.64 R6, [R1+0x8] ;  /* 0x0000080001067983 */ /* 0x001ea80000100a00 */
[----:B-1----:R-:W4:Y:S01]  /*d6a0*/  LDL.64 R4, [R1] ;  /* 0x0000000001047983 */ /* 0x002f220000100a00 */
[----:B---3--:R-:W-:Y:S03]  /*d6b0*/  HMMA.16816.F32.BF16 R12, R8, R16, R12 ;  /* 0x00000010080c723c */ /* 0x008fe6000004180c */
[----:B--2---:R-:W-:Y:S04]  /*d6c0*/  STL.64 [R1+0x1df8], R6 ;  /* 0x001df80601007387 */ /* 0x004fe80000100a00 */
[----:B----4-:R0:W-:Y:S04]  /*d6d0*/  STL.64 [R1+0x1df0], R4 ;  /* 0x001df00401007387 */ /* 0x0101e80000100a00 */
[----:B0-----:R-:W2:Y:S04]  /*d6e0*/  LDL.LU.64 R4, [R1+0x350] ;  /* 0x0003500001047983 */ /* 0x001ea80000300a00 */
[----:B------:R-:W2:Y:S08]  /*d6f0*/  LDL.LU.64 R6, [R1+0x358] ;  /* 0x0003580001067983 */ /* 0x000eb00000300a00 */
[----:B------:R-:W-:Y:S04]  /*d700*/  STL.64 [R1+0x400], R12 ;  /* 0x0004000c01007387 */ /* 0x000fe80000100a00 */
[----:B------:R0:W-:Y:S04]  /*d710*/  STL.64 [R1+0x408], R14 ;  /* 0x0004080e01007387 */ /* 0x0001e80000100a00 */
[----:B0-----:R-:W2:Y:S04]  /*d720*/  LDL.LU.64 R14, [R1+0x1e38] ;  /* 0x001e3800010e7983 */ /* 0x001ea80000300a00 */
[----:B------:R-:W2:Y:S04]  /*d730*/  LDL.LU.64 R12, [R1+0x1e30] ;  /* 0x001e3000010c7983 */ /* 0x000ea80000300a00 */
[----:B------:R-:W-:Y:S01]  /*d740*/  STL.64 [R1+0x1dc8], R10 ;  /* 0x001dc80a01007387 */ /* 0x000fe20000100a00 */
[----:B------:R-:W-:-:S03]  /*d750*/  IMAD.MOV.U32 R2, RZ, RZ, R16 ;  /* 0x000000ffff027224 */ /* 0x000fc600078e0010 */
[----:B------:R0:W-:Y:S01]  /*d760*/  STL.64 [R1+0x1dc0], R8 ;  /* 0x001dc00801007387 */ /* 0x0001e20000100a00 */
[----:B------:R-:W-:Y:S01]  /*d770*/  IMAD.MOV.U32 R0, RZ, RZ, R17 ;  /* 0x000000ffff007224 */ /* 0x000fe200078e0011 */
[----:B--2---:R-:W-:Y:S11]  /*d780*/  HMMA.16816.F32.BF16 R4, R12, R16, R4 ;  /* 0x000000100c04723c */ /* 0x004ff60000041804 */
[----:B------:R-:W-:Y:S11]  /*d790*/  @!UPT UIADD3 URZ, URZ, URZ, URZ ;  /* 0x0000003f3f3ff290 */ /* 0x000ff6000fffe03f */
[----:B------:R-:W-:Y:S01]  /*d7a0*/  @!UPT UIADD3 URZ, URZ, URZ, URZ ;  /* 0x0000003f3f3ff290 */ /* 0x000fe2000fffe03f */
[----:B------:R1:W-:Y:S04]  /*d7b0*/  STL.64 [R1+0x5e0], R4 ;  /* 0x0005e00401007387 */ /* 0x0003e80000100a00 */
[----:B------:R2:W-:Y:S04]  /*d7c0*/  STL.64 [R1+0x5e8], R6 ;  /* 0x0005e80601007387 */ /* 0x0005e80000100a00 */
[----:B------:R-:W3:Y:S04]  /*d7d0*/  LDL.LU.64 R18, [R1+0x1e28] ;  /* 0x001e280001127983 */ /* 0x000ee80000300a00 */
[----:B------:R-:W4:Y:S04]  /*d7e0*/  LDL.LU.64 R16, [R1+0x1e20] ;  /* 0x001e200001107983 */ /* 0x000f280000300a00 */
[----:B0-----:R-:W3:Y:S04]  /*d7f0*/  LDL.LU.64 R8, [R1+0x250] ;  /* 0x0002500001087983 */ /* 0x001ee80000300a00 */
[----:B------:R-:W3:Y:S04]  /*d800*/  LDL.LU.64 R10, [R1+0x258] ;  /* 0x00025800010a7983 */ /* 0x000ee80000300a00 */
[----:B-1----:R-:W3:Y:S04]  /*d810*/  LDL.LU.64 R4, [R1+0xbd0] ;  /* 0x000bd00001047983 */ /* 0x002ee80000300a00 */
[----:B--2---:R-:W2:Y:S04]  /*d820*/  LDL.LU.64 R6, [R1+0xbd8] ;  /* 0x000bd80001067983 */ /* 0x004ea80000300a00 */
[----:B--2---:R-:W-:Y:S04]  /*d830*/  STL.64 [R1+0x1e08], R6 ;  /* 0x001e080601007387 */ /* 0x004fe80000100a00 */
[----:B---3--:R-:W-:Y:S04]  /*d840*/  STL.64 [R1+0x1e00], R4 ;  /* 0x001e000401007387 */ /* 0x008fe80000100a00 */
[----:B------:R-:W-:Y:S04]  /*d850*/  STL [R1+0x1dbc], R15 ;  /* 0x001dbc0f01007387 */ /* 0x000fe80000100800 */
[----:B------:R-:W-:Y:S04]  /*d860*/  STL [R1+0x1de8], R14 ;  /* 0x001de80e01007387 */ /* 0x000fe80000100800 */
[----:B------:R0:W-:Y:S04]  /*d870*/  STL.64 [R1+0x1de0], R12 ;  /* 0x001de00c01007387 */ /* 0x0001e80000100a00 */
[----:B0-----:R-:W2:Y:S04]  /*d880*/  LDL.LU.64 R12, [R1+0x310] ;  /* 0x00031000010c7983 */ /* 0x001ea80000300a00 */
[----:B------:R-:W2:Y:S01]  /*d890*/  LDL.LU.64 R14, [R1+0x318] ;  /* 0x00031800010e7983 */ /* 0x000ea20000300a00 */
[----:B------:R-:W-:-:S02]  /*d8a0*/  IMAD.MOV.U32 R4, RZ, RZ, R2 ;  /* 0x000000ffff047224 */ /* 0x000fc400078e0002 */
[----:B------:R-:W-:Y:S01]  /*d8b0*/  IMAD.MOV.U32 R5, RZ, RZ, R0 ;  /* 0x000000ffff057224 */ /* 0x000fe200078e0000 */
[----:B------:R-:W-:Y:S04]  /*d8c0*/  STL.64 [R1+0x1e18], R18 ;  /* 0x001e181201007387 */ /* 0x000fe80000100a00 */
[----:B----4-:R0:W-:Y:S02]  /*d8d0*/  STL.64 [R1+0x1e10], R16 ;  /* 0x001e101001007387 */ /* 0x0101e40000100a00 */
[-C--:B--2---:R-:W-:Y:S11]  /*d8e0*/  HMMA.16816.F32.BF16 R12, R16, R4.reuse, R12 ;  /* 0x00000004100c723c */ /* 0x084ff6000004180c */
[----:B------:R-:W-:Y:S11]  /*d8f0*/  @!UPT UIADD3 URZ, URZ, URZ, URZ ;  /* 0x0000003f3f3ff290 */ /* 0x000ff6000fffe03f */
[----:B------:R-:W-:Y:S01]  /*d900*/  @!UPT UIADD3 URZ, URZ, URZ, URZ ;  /* 0x0000003f3f3ff290 */ /* 0x000fe2000fffe03f */
[----:B------:R1:W-:Y:S04]  /*d910*/  STL.64 [R1+0x560], R12 ;  /* 0x0005600c01007387 */ /* 0x0003e80000100a00 */
[----:B------:R2:W-:Y:S04]  /*d920*/  STL.64 [R1+0x568], R14 ;  /* 0x0005680e01007387 */ /* 0x0005e80000100a00 */
[----:B0-----:R-:W3:Y:S04]  /*d930*/  LDL.LU.64 R16, [R1+0x1d0] ;  /* 0x0001d00001107983 */ /* 0x001ee80000300a00 */
[----:B------:R-:W3:Y:S01]  /*d940*/  LDL.LU.64 R18, [R1+0x1d8] ;  /* 0x0001d80001127983 */ /* 0x000ee20000300a00 */
[-C--:B------:R-:W-:Y:S03]  /*d950*/  HMMA.16816.F32.BF16 R8, R20, R4.reuse, R8 ;  /* 0x000000041408723c */ /* 0x080fe60000041808 */
[----:B-1----:R-:W4:Y:S04]  /*d960*/  LDL.LU.64 R12, [R1+0x970] ;  /* 0x00097000010c7983 */ /* 0x002f280000300a00 */
[----:B--2---:R-:W4:Y:S11]  /*d970*/  LDL.LU.64 R14, [R1+0x978] ;  /* 0x00097800010e7983 */ /* 0x004f360000300a00 */
[----:B------:R-:W-:Y:S05]  /*d980*/  @!UPT UIADD3 URZ, URZ, URZ, URZ ;  /* 0x0000003f3f3ff290 */ /* 0x000fea000fffe03f */
[----:B------:R0:W-:Y:S04]  /*d990*/  STL.64 [R1+0x700], R8 ;  /* 0x0007000801007387 */ /* 0x0001e80000100a00 */
[----:B------:R1:W-:Y:S04]  /*d9a0*/  STL.64 [R1+0x708], R10 ;  /* 0x0007080a01007387 */ /* 0x0003e80000100a00 */
[----:B0-----:R-:W2:Y:S04]  /*d9b0*/  LDL.LU.64 R8, [R1+0x470] ;  /* 0x0004700001087983 */ /* 0x001ea80000300a00 */
[----:B-1----:R-:W2:Y:S04]  /*d9c0*/  LDL.LU.64 R10, [R1+0x478] ;  /* 0x00047800010a7983 */ /* 0x002ea80000300a00 */
[----:B------:R-:W-:Y:S04]  /*d9d0*/  STL.64 [R1+0x1db0], R22 ;  /* 0x001db01601007387 */ /* 0x000fe80000100a00 */
[----:B------:R0:W-:Y:S04]  /*d9e0*/  STL.64 [R1+0x1da8], R20 ;  /* 0x001da81401007387 */ /* 0x0001e80000100a00 */
[----:B0-----:R-:W2:Y:S01]  /*d9f0*/  LDL.LU.64 R20, [R1+0xa0] ;  /* 0x0000a00001147983 */ /* 0x001ea20000300a00 */
[----:B---3--:R-:W-:Y:S03]  /*da00*/  HMMA.16816.F32.BF16 R4, R24, R4, R16 ;  /* 0x000000041804723c */ /* 0x008fe60000041810 */
[----:B------:R-:W3:Y:S04]  /*da10*/  LDL.LU.64 R18, [R1+0x1e18] ;  /* 0x001e180001127983 */ /* 0x000ee80000300a00 */
[----:B------:R-:W3:Y:S11]  /*da20*/  LDL.LU.64 R16, [R1+0x1e10] ;  /* 0x001e100001107983 */ /* 0x000ef60000300a00 */
[----:B------:R-:W-:Y:S05]  /*da30*/  @!UPT UIADD3 URZ, URZ, URZ, URZ ;  /* 0x0000003f3f3ff290 */ /* 0x000fea000fffe03f */
[----:B------:R-:W-:Y:S04]  /*da40*/  STL.64 [R1+0x810], R4 ;  /* 0x0008100401007387 */ /* 0x000fe80000100a00 */
[----:B------:R0:W-:Y:S04]  /*da50*/  STL.64 [R1+0x818], R6 ;  /* 0x0008180601007387 */ /* 0x0001e80000100a00 */
[----:B0-----:R-:W2:Y:S04]  /*da60*/  LDL.LU.64 R6, [R1+0x1e08] ;  /* 0x001e080001067983 */ /* 0x001ea80000300a00 */
[----:B------:R-:W2:Y:S04]  /*da70*/  LDL.LU.64 R4, [R1+0x1e00] ;  /* 0x001e000001047983 */ /* 0x000ea80000300a00 */
[----:B------:R0:W-:Y:S04]  /*da80*/  STL.64 [R1+0x1da0], R26 ;  /* 0x001da01a01007387 */ /* 0x0001e80000100a00 */
[----:B------:R1:W-:Y:S04]  /*da90*/  STL.64 [R1+0x1d98], R24 ;  /* 0x001d981801007387 */ /* 0x0003e80000100a00 */
[----:B0-----:R-:W2:Y:S04]  /*daa0*/  LDL.64 R26, [R1+0x18] ;  /* 0x00001800011a7983 */ /* 0x001ea80000100a00 */
[----:B-1----:R-:W2:Y:S02]  /*dab0*/  LDL.64 R24, [R1+0x10] ;  /* 0x0000100001187983 */ /* 0x002ea40000100a00 */
[----:B--2---:R-:W-:Y:S11]  /*dac0*/  HMMA.16816.F32.BF16 R4, R24, R20, R4 ;  /* 0x000000141804723c */ /* 0x004ff60000041804 */
[----:B------:R-:W-:Y:S11]  /*dad0*/  @!UPT UIADD3 URZ, URZ, URZ, URZ ;  /* 0x0000003f3f3ff290 */ /* 0x000ff6000fffe03f */
[----:B------:R-:W-:Y:S01]  /*dae0*/  @!UPT UIADD3 URZ, URZ, URZ, URZ ;  /* 0x0000003f3f3ff290 */ /* 0x000fe2000fffe03f */
[----:B------:R-:W-:Y:S04]  /*daf0*/  STL.64 [R1+0x350], R4 ;  /* 0x0003500401007387 */ /* 0x000fe80000100a00 */
[----:B------:R0:W-:Y:S04]  /*db00*/  STL.64 [R1+0x358], R6 ;  /* 0x0003580601007387 */ /* 0x0001e80000100a00 */
[----:B0-----:R-:W4:Y:S04]  /*db10*/  LDL.LU.64 R6, [R1+0x1df8] ;  /* 0x001df80001067983 */ /* 0x001f280000300a00 */
[----:B------:R-:W4:Y:S01]  /*db20*/  LDL.LU.64 R4, [R1+0x1df0] ;  /* 0x001df00001047983 */ /* 0x000f220000300a00 */
[----:B------:R-:W-:-:S02]  /*db30*/  IMAD.MOV.U32 R28, RZ, RZ, R24 ;  /* 0x000000ffff1c7224 */ /* 0x000fc400078e0018 */
[----:B------:R-:W-:Y:S02]  /*db40*/  IMAD.MOV.U32 R3, RZ, RZ, R25 ;  /* 0x000000ffff037224 */ /* 0x000fe400078e0019 */
[----:B------:R-:W-:Y:S01]  /*db50*/  IMAD.MOV.U32 R2, RZ, RZ, R26 ;  /* 0x000000ffff027224 */ /* 0x000fe200078e001a */
[----:B------:R-:W2:Y:S01]  /*db60*/  LDL.LU.64 R24, [R1+0x3d0] ;  /* 0x0003d00001187983 */ /* 0x000ea20000300a00 */
[----:B------:R-:W-:-:S03]  /*db70*/  IMAD.MOV.U32 R0, RZ, RZ, R27 ;  /* 0x000000ffff007224 */ /* 0x000fc600078e001b */
[----:B------:R-:W2:Y:S01]  /*db80*/  LDL.LU.64 R26, [R1+0x3d8] ;  /* 0x0003d800011a7983 */ /* 0x000ea20000300a00 */
[----:B----4-:R-:W-:Y:S01]  /*db90*/  HMMA.16816.F32.BF16 R12, R4, R20, R12 ;  /* 0x00000014040c723c */ /* 0x010fe2000004180c */
        /* <DEDUP_REMOVED lines=9> */
[----:B------:R-:W4:Y:S04]  /*dc30*/  LDL.LU.64 R6, [R1+0x1dd8] ;  /* 0x001dd80001067983 */ /* 0x000f280000300a00 */
[----:B------:R-:W4:Y:S02]  /*dc40*/  LDL.LU.64 R4, [R1+0x1dd0] ;  /* 0x001dd00001047983 */ /* 0x000f240000300a00 */
[----:B----4-:R-:W-:Y:S11]  /*dc50*/  HMMA.16816.F32.BF16 R8, R4, R20, R8 ;  /* 0x000000140408723c */ /* 0x010ff60000041808 */
[----:B------:R-:W-:Y:S11]  /*dc60*/  @!UPT UIADD3 URZ, URZ, URZ, URZ ;  /* 0x0000003f3f3ff290 */ /* 0x000ff6000fffe03f */
[----:B------:R-:W-:Y:S01]  /*dc70*/  @!UPT UIADD3 URZ, URZ, URZ, URZ ;  /* 0x0000003f3f3ff290 */ /* 0x000fe2000fffe03f */
[----:B------:R-:W-:Y:S04]  /*dc80*/  STL.64 [R1+0x470], R8 ;  /* 0x0004700801007387 */ /* 0x000fe80000100a00 */
[----:B------:R0:W-:Y:S04]  /*dc90*/  STL.64 [R1+0x478], R10 ;  /* 0x0004780a01007387 */ /* 0x0001e80000100a00 */
[----:B0-----:R-:W4:Y:S04]  /*dca0*/  LDL.LU.64 R10, [R1+0x1dc8] ;  /* 0x001dc800010a7983 */ /* 0x001f280000300a00 */
[----:B------:R-:W2:Y:S04]  /*dcb0*/  LDL.LU.64 R8, [R1+0x1dc0] ;  /* 0x001dc00001087983 */ /* 0x000ea80000300a00 */
[----:B------:R0:W-:Y:S04]  /*dcc0*/  STL.64 [R1+0x1d60], R6 ;  /* 0x001d600601007387 */ /* 0x0001e80000100a00 */
[----:B------:R1:W-:Y:S01]  /*dcd0*/  STL.64 [R1+0x1d58], R4 ;  /* 0x001d580401007387 */ /* 0x0003e20000100a00 */
[----:B0-----:R-:W-:-:S02]  /*dce0*/  IMAD.MOV.U32 R6, RZ, RZ, R23 ;  /* 0x000000ffff067224 */ /* 0x001fc400078e0017 */
[----:B------:R-:W-:Y:S02]  /*dcf0*/  IMAD.MOV.U32 R7, RZ, RZ, R22 ;  /* 0x000000ffff077224 */ /* 0x000fe400078e0016 */
[----:B-1----:R-:W-:Y:S02]  /*dd00*/  IMAD.MOV.U32 R4, RZ, RZ, R15 ;  /* 0x000000ffff047224 */ /* 0x002fe400078e000f */
[----:B------:R-:W-:Y:S01]  /*dd10*/  IMAD.MOV.U32 R5, RZ, RZ, R29 ;  /* 0x000000ffff057224 */ /* 0x000fe200078e001d */
[----:B------:R-:W3:Y:S04]  /*dd20*/  LDL.LU R15, [R1+0x1dbc] ;  /* 0x001dbc00010f7983 */ /* 0x000ee80000300800 */
[----:B------:R-:W3:Y:S04]  /*dd30*/  LDL.LU R29, [R1+0x1db8] ;  /* 0x001db800011d7983 */ /* 0x000ee80000300800 */
[----:B------:R-:W-:Y:S04]  /*dd40*/  STL.64 [R1+0x1d80], R6 ;  /* 0x001d800601007387 */ /* 0x000fe80000100a00 */
[----:B------:R0:W-:Y:S04]  /*dd50*/  STL.64 [R1+0x1d78], R4 ;  /* 0x001d780401007387 */ /* 0x0001e80000100a00 */
[----:B0-----:R-:W3:Y:S04]  /*dd60*/  LDL.LU.64 R4, [R1+0x3f0] ;  /* 0x0003f00001047983 */ /* 0x001ee80000300a00 */
[----:B------:R-:W3:Y:S04]  /*dd70*/  LDL.LU.64 R6, [R1+0x3f8] ;  /* 0x0003f80001067983 */ /* 0x000ee80000300a00 */
[----:B----4-:R-:W-:Y:S04]  /*dd80*/  STL.64 [R1+0x1d50], R10 ;  /* 0x001d500a01007387 */ /* 0x010fe80000100a00 */
[----:B--2---:R-:W-:Y:S01]  /*dd90*/  STL.64 [R1+0x1d48], R8 ;  /* 0x001d480801007387 */ /* 0x004fe20000100a00 */
[-C--:B---3--:R-:W-:Y:S11]  /*dda0*/  HMMA.16816.F32.BF16 R4, R8, R20.reuse, R4 ;  /* 0x000000140804723c */ /* 0x088ff60000041804 */
[----:B------:R-:W-:Y:S11]  /*ddb0*/  @!UPT UIADD3 URZ, URZ, URZ, URZ ;  /* 0x0000003f3f3ff290 */ /* 0x000ff6000fffe03f */
[----:B------:R-:W-:Y:S01]  /*ddc0*/  @!UPT UIADD3 URZ, URZ, URZ, URZ ;  /* 0x0000003f3f3ff290 */ /* 0x000fe2000fffe03f */
[----:B------:R-:W-:Y:S04]  /*ddd0*/  STL.64 [R1+0x3f0], R4 ;  /* 0x0003f00401007387 */ /* 0x000fe80000100a00 */
[----:B------:R0:W-:Y:S02]  /*dde0*/  STL.64 [R1+0x3f8], R6 ;  /* 0x0003f80601007387 */ /* 0x0001e40000100a00 */
[----:B0-----:R-:W-:Y:S01]  /*ddf0*/  HMMA.16816.F32.BF16 R4, R12, R20, R24 ;  /* 0x000000140c04723c */ /* 0x001fe20000041818 */
[----:B------:R-:W-:Y:S02]  /*de00*/  IMAD.MOV.U32 R9, RZ, RZ, R20 ;  /* 0x000000ffff097224 */ /* 0x000fe400078e0014 */
[----:B------:R-:W-:Y:S11]  /*de10*/  IMAD.MOV.U32 R8, RZ, RZ, R21 ;  /* 0x000000ffff087224 */ /* 0x000ff600078e0015 */
[----:B------:R-:W-:Y:S09]  /*de20*/  @!UPT UIADD3 URZ, URZ, URZ, URZ ;  /* 0x0000003f3f3ff290 */ /* 0x000ff2000fffe03f */
[----:B------:R0:W-:Y:S04]  /*de30*/  STL.64 [R1+0x5d0], R4 ;  /* 0x0005d00401007387 */ /* 0x0001e80000100a00 */
[----:B------:R1:W-:Y:S04]  /*de40*/  STL.64 [R1+0x5d8], R6 ;  /* 0x0005d80601007387 */ /* 0x0003e80000100a00 */
[----:B------:R-:W2:Y:S04]  /*de50*/  LDL.LU.64 R20, [R1+0x330] ;  /* 0x0003300001147983 */ /* 0x000ea80000300a00 */
[----:B------:R-:W2:Y:S04]  /*de60*/  LDL.LU.64 R22, [R1+0x338] ;  /* 0x0003380001167983 */ /* 0x000ea80000300a00 */
[----:B0-----:R-:W3:Y:S04]  /*de70*/  LDL.LU.64 R4, [R1+0xbc0] ;  /* 0x000bc00001047983 */ /* 0x001ee80000300a00 */
[----:B-1----:R-:W4:Y:S04]  /*de80*/  LDL.LU.64 R6, [R1+0xbc8] ;  /* 0x000bc80001067983 */ /* 0x002f280000300a00 */
[----:B----4-:R-:W-:Y:S04]  /*de90*/  STL.64 [R1+0x1d90], R6 ;  /* 0x001d900601007387 */ /* 0x010fe80000100a00 */
[----:B---3--:R0:W-:Y:S04]  /*dea0*/  STL.64 [R1+0x1d88], R4 ;  /* 0x001d880401007387 */ /* 0x0081e80000100a00 */
[----:B------:R-:W3:Y:S04]  /*deb0*/  LDL.LU.64 R24, [R1+0x300] ;  /* 0x0003000001187983 */ /* 0x000ee80000300a00 */
[----:B------:R-:W3:Y:S01]  /*dec0*/  LDL.LU.64 R26, [R1+0x308] ;  /* 0x00030800011a7983 */ /* 0x000ee20000300a00 */
[----:B0-----:R-:W-:-:S02]  /*ded0*/  IMAD.MOV.U32 R4, RZ, RZ, R9 ;  /* 0x000000ffff047224 */ /* 0x001fc400078e0009 */
[----:B------:R-:W-:Y:S02]  /*dee0*/  IMAD.MOV.U32 R5, RZ, RZ, R8 ;  /* 0x000000ffff057224 */ /* 0x000fe400078e0008 */
[----:B------:R-:W4:Y:S04]  /*def0*/  LDL.LU.64 R8, [R1+0x460] ;  /* 0x0004600001087983 */ /* 0x000f280000300a00 */
[----:B------:R-:W3:Y:S01]  /*df00*/  LDL.LU.64 R10, [R1+0x468] ;  /* 0x00046800010a7983 */ /* 0x000ee20000300a00 */
[-C--:B--2---:R-:W-:Y:S03]  /*df10*/  HMMA.16816.F32.BF16 R20, R16, R4.reuse, R20 ;  /* 0x000000041014723c */ /* 0x084fe60000041814 */
[----:B---3--:R-:W-:Y:S04]  /*df20*/  STL.64 [R1+0x1d70], R10 ;  /* 0x001d700a01007387 */ /* 0x008fe80000100a00 */
[----:B----4-:R0:W-:Y:S04]  /*df30*/  STL.64 [R1+0x1d68], R8 ;  /* 0x001d680801007387 */ /* 0x0101e80000100a00 */
[----:B0-----:R-:W2:Y:S04]  /*df40*/  LDL.LU.64 R8, [R1+0x980] ;  /* 0x0009800001087983 */ /* 0x001ea80000300a00 */
[----:B------:R-:W2:Y:S04]  /*df50*/  LDL.LU.64 R10, [R1+0x988] ;  /* 0x00098800010a7983 */ /* 0x000ea80000300a00 */
[----:B------:R-:W-:Y:S04]  /*df60*/  STL.64 [R1+0x1d40], R14 ;  /* 0x001d400e01007387 */ /* 0x000fe80000100a00 */
[----:B------:R-:W-:Y:S04]  /*df70*/  STL.64 [R1+0x1d38], R12 ;  /* 0x001d380c01007387 */ /* 0x000fe80000100a00 */
        /* <DEDUP_REMOVED lines=13> */
[----:B0-----:R-:W4:Y:S04]  /*e050*/  LDL.LU.64 R26, [R1+0x1da0] ;  /* 0x001da000011a7983 */ /* 0x001f280000300a00 */
[----:B------:R-:W4:Y:S02]  /*e060*/  LDL.LU.64 R24, [R1+0x1d98] ;  /* 0x001d980001187983 */ /* 0x000f240000300a00 */
[----:B----4-:R-:W-:Y:S02]  /*e070*/  HMMA.16816.F32.BF16 R4, R24, R4, R16 ;  /* 0x000000041804723c */ /* 0x010fe40000041810 */
[----:B------:R-:W-:Y:S11]  /*e080*/  LDSM.16.M88.4 R16, [R29+0xa000] ;  /* 0x00a000001d10783b */ /* 0x000ff60000000200 */
[----:B------:R-:W-:Y:S10]  /*e090*/  @!UPT UIADD3 URZ, URZ, URZ, URZ ;  /* 0x0000003f3f3ff290 */ /* 0x000ff4000fffe03f */
[----:B------:R-:W-:Y:S04]  /*e0a0*/  STL.64 [R1+0x840], R4 ;  /* 0x0008400401007387 */ /* 0x000fe80000100a00 */
[----:B------:R-:W-:Y:S04]  /*e0b0*/  STL.64 [R1+0x848], R6 ;  /* 0x0008480601007387 */ /* 0x000fe80000100a00 */
[----:B------:R-:W0:Y:S04]  /*e0c0*/  LDSM.16.M88.4 R4, [R29+0xa400] ;  /* 0x00a400001d04783b */ /* 0x000e280000000200 */
[----:B0-----:R-:W-:Y:S04]  /*e0d0*/  STL.64 [R1+0x80], R4 ;  /* 0x0000800401007387 */ /* 0x001fe80000100a00 */
[----:B------:R-:W-:Y:S04]  /*e0e0*/  STL.64 [R1+0x88], R6 ;  /* 0x0000880601007387 */ /* 0x000fe80000100a00 */
[----:B------:R-:W0:Y:S04]  /*e0f0*/  LDSM.16.M88.4 R4, [R29+0xa800] ;  /* 0x00a800001d04783b */ /* 0x000e280000000200 */
[----:B0-----:R-:W-:Y:S04]  /*e100*/  STL.64 [R1+0x70], R4 ;  /* 0x0000700401007387 */ /* 0x001fe80000100a00 */
[----:B------:R-:W-:Y:S04]  /*e110*/  STL.64 [R1+0x78], R6 ;  /* 0x0000780601007387 */ /* 0x000fe80000100a00 */
[----:B------:R-:W0:Y:S04]  /*e120*/  LDSM.16.M88.4 R4, [R29+0xac00] ;  /* 0x00ac00001d04783b */ /* 0x000e280000000200 */
[----:B0-----:R-:W-:Y:S04]  /*e130*/  STL.64 [R1+0x60], R4 ;  /* 0x0000600401007387 */ /* 0x001fe80000100a00 */
[----:B------:R0:W-:Y:S04]  /*e140*/  STL.64 [R1+0x68], R6 ;  /* 0x0000680601007387 */ /* 0x0001e80000100a00 */
[----:B0-----:R-:W3:Y:S04]  /*e150*/  LDL.LU.64 R6, [R1+0x1d90] ;  /* 0x001d900001067983 */ /* 0x001ee80000300a00 */
[----:B------:R-:W3:Y:S01]  /*e160*/  LDL.LU.64 R4, [R1+0x1d88] ;  /* 0x001d880001047983 */ /* 0x000ee20000300a00 */
[----:B------:R-:W-:-:S02]  /*e170*/  IMAD.MOV.U32 R12, RZ, RZ, R28 ;  /* 0x000000ffff0c7224 */ /* 0x000fc400078e001c */
[----:B------:R-:W-:Y:S02]  /*e180*/  IMAD.MOV.U32 R13, RZ, RZ, R3 ;  /* 0x000000ffff0d7224 */ /* 0x000fe400078e0003 */
[----:B------:R-:W-:Y:S02]  /*e190*/  IMAD.MOV.U32 R14, RZ, RZ, R2 ;  /* 0x000000ffff0e7224 */ /* 0x000fe400078e0002 */
[----:B------:R-:W-:Y:S01]  /*e1a0*/  IMAD.MOV.U32 R15, RZ, RZ, R0 ;  /* 0x000000ffff0f7224 */ /* 0x000fe200078e0000 */
[----:B------:R-:W-:Y:S04]  /*e1b0*/  STL.64 [R1+0x98], R18 ;  /* 0x0000981201007387 */ /* 0x000fe80000100a00 */
[----:B------:R-:W-:Y:S02]  /*e1c0*/  STL [R1+0x1b80], R29 ;  /* 0x001b801d01007387 */ /* 0x000fe40000100800 */
[-C--:B---3--:R-:W-:Y:S02]  /*e1d0*/  HMMA.16816.F32.BF16 R12, R12, R16.reuse, R4 ;  /* 0x000000100c0c723c */ /* 0x088fe40000041804 */
[----:B------:R-:W2:Y:S04]  /*e1e0*/  LDL.LU.64 R6, [R1+0x1d80] ;  /* 0x001d800001067983 */ /* 0x000ea80000300a00 */
[----:B------:R-:W2:Y:S11]  /*e1f0*/  LDL.LU.64 R4, [R1+0x1d78] ;  /* 0x001d780001047983 */ /* 0x000eb60000300a00 */
[----:B------:R-:W-:Y:S06]  /*e200*/  @!UPT UIADD3 URZ, URZ, URZ, URZ ;  /* 0x0000003f3f3ff290 */ /* 0x000fec000fffe03f */
[----:B------:R0:W-:Y:S04]  /*e210*/  STL.64 [R1+0x340], R12 ;  /* 0x0003400c01007387 */ /* 0x0001e80000100a00 */
[----:B------:R1:W-:Y:S04]  /*e220*/  STL.64 [R1+0x348], R14 ;  /* 0x0003480e01007387 */ /* 0x0003e80000100a00 */
[----:B0-----:R-:W3:Y:S04]  /*e230*/  LDL.LU.64 R12, [R1+0x3e0] ;  /* 0x0003e000010c7983 */ /* 0x001ee80000300a00 */
[----:B-1----:R-:W3:Y:S01]  /*e240*/  LDL.LU.64 R14, [R1+0x3e8] ;  /* 0x0003e800010e7983 */ /* 0x002ee20000300a00 */
[----:B--2---:R-:W-:Y:S03]  /*e250*/  HMMA.16816.F32.BF16 R4, R4, R16, R8 ;  /* 0x000000100404723c */ /* 0x004fe60000041808 */
[----:B------:R-:W2:Y:S04]  /*e260*/  LDL.LU.64 R10, [R1+0x1d70] ;  /* 0x001d7000010a7983 */ /* 0x000ea80000300a00 */
[----:B------:R-:W2:Y:S11]  /*e270*/  LDL.LU.64 R8, [R1+0x1d68] ;  /* 0x001d680001087983 */ /* 0x000eb60000300a00 */
[----:B------:R-:W-:Y:S05]  /*e280*/  @!UPT UIADD3 URZ, URZ, URZ, URZ ;  /* 0x0000003f3f3ff290 */ /* 0x000fea000fffe03f */
        /* <DEDUP_REMOVED lines=38> */
[-C--:B--2---:R-:W-:Y:S11]  /*e4f0*/  HMMA.16816.F32.BF16 R16, R12, R4.reuse, R16 ;  /* 0x000000040c10723c */ /* 0x084ff60000041810 */
[----:B------:R-:W-:Y:S11]  /*e500*/  @!UPT UIADD3 URZ, URZ, URZ, URZ ;  /* 0x0000003f3f3ff290 */ /* 0x000ff6000fffe03f */
[----:B------:R-:W-:Y:S01]  /*e510*/  @!UPT UIADD3 URZ, URZ, URZ, URZ ;  /* 0x0000003f3f3ff290 */ /* 0x000fe2000fffe03f */
[----:B------:R-:W-:Y:S04]  /*e520*/  STL.64 [R1+0x5c0], R16 ;  /* 0x0005c01001007387 */ /* 0x000fe80000100a00 */
[----:B------:R0:W-:Y:S04]  /*e530*/  STL.64 [R1+0x5c8], R18 ;  /* 0x0005c81201007387 */ /* 0x0001e80000100a00 */
[----:B0-----:R-:W2:Y:S04]  /*e540*/  LDL.LU.64 R18, [R1+0x1d30] ;  /* 0x001d300001127983 */ /* 0x001ea80000300a00 */
[----:B------:R-:W4:Y:S04]  /*e550*/  LDL.LU.64 R16, [R1+0x1d28] ;  /* 0x001d280001107983 */ /* 0x000f280000300a00 */
[----:B------:R-:W-:Y:S04]  /*e560*/  STL.64 [R1+0x1cb8], R14 ;  /* 0x001cb80e01007387 */ /* 0x000fe80000100a00 */
[----:B------:R0:W-:Y:S04]  /*e570*/  STL.64 [R1+0x1cb0], R12 ;  /* 0x001cb00c01007387 */ /* 0x0001e80000100a00 */
[----:B0-----:R-:W2:Y:S04]  /*e580*/  LDL.LU.64 R12, [R1+0x3c0] ;  /* 0x0003c000010c7983 */ /* 0x001ea80000300a00 */
[----:B------:R-:W2:Y:S04]  /*e590*/  LDL.LU.64 R14, [R1+0x3c8] ;  /* 0x0003c800010e7983 */ /* 0x000ea80000300a00 */
[----:B----4-:R-:W-:Y:S01]  /*e5a0*/  STL [R1+0x1ca8], R17 ;  /* 0x001ca81101007387 */ /* 0x010fe20000100800 */
[-C--:B--2---:R-:W-:Y:S03]  /*e5b0*/  HMMA.16816.F32.BF16 R12, R16, R4.reuse, R12 ;  /* 0x00000004100c723c */ /* 0x084fe6000004180c */
[----:B------:R-:W-:Y:S11]  /*e5c0*/  STL [R1+0x1ca4], R18 ;  /* 0x001ca41201007387 */ /* 0x000ff60000100800 */
[----:B------:R-:W-:Y:S09]  /*e5d0*/  @!UPT UIADD3 URZ, URZ, URZ, URZ ;  /* 0x0000003f3f3ff290 */ /* 0x000ff2000fffe03f */
[----:B------:R-:W-:Y:S04]  /*e5e0*/  STL.64 [R1+0x540], R12 ;  /* 0x0005400c01007387 */ /* 0x000fe80000100a00 */
[----:B------:R-:W-:Y:S04]  /*e5f0*/  STL.64 [R1+0x548], R14 ;  /* 0x0005480e01007387 */ /* 0x000fe80000100a00 */
[----:B------:R-:W-:Y:S04]  /*e600*/  STL [R1+0x1ca0], R19 ;  /* 0x001ca01301007387 */ /* 0x000fe80000100800 */
[----:B------:R0:W-:Y:S04]  /*e610*/  STL [R1+0x1d00], R16 ;  /* 0x001d001001007387 */ /* 0x0001e80000100800 */
[----:B0-----:R-:W2:Y:S04]  /*e620*/  LDL.LU.64 R16, [R1+0xbb0] ;  /* 0x000bb00001107983 */ /* 0x001ea80000300a00 */
[----:B------:R-:W4:Y:S01]  /*e630*/  LDL.LU.64 R18, [R1+0xbb8] ;  /* 0x000bb80001127983 */ /* 0x000f220000300a00 */
[-C--:B---3--:R-:W-:Y:S03]  /*e640*/  HMMA.16816.F32.BF16 R12, R20, R4.reuse, R8 ;  /* 0x00000004140c723c */ /* 0x088fe60000041808 */
[----:B----4-:R-:W-:Y:S04]  /*e650*/  STL.64 [R1+0x1d20], R18 ;  /* 0x001d201201007387 */ /* 0x010fe80000100a00 */
[----:B--2---:R0:W-:Y:S04]  /*e660*/  STL.64 [R1+0x1d18], R16 ;  /* 0x001d181001007387 */ /* 0x0041e80000100a00 */
[----:B0-----:R-:W2:Y:S04]  /*e670*/  LDL.LU.64 R16, [R1+0x1f0] ;  /* 0x0001f00001107983 */ /* 0x001ea80000300a00 */
[----:B------:R-:W2:Y:S04]  /*e680*/  LDL.LU.64 R18, [R1+0x1f8] ;  /* 0x0001f80001127983 */ /* 0x000ea80000300a00 */
[----:B------:R-:W3:Y:S04]  /*e690*/  LDL.LU.64 R8, [R1+0x910] ;  /* 0x0009100001087983 */ /* 0x000ee80000300a00 */
[----:B------:R-:W4:Y:S04]  /*e6a0*/  LDL.LU.64 R10, [R1+0x918] ;  /* 0x00091800010a7983 */ /* 0x000f280000300a00 */
[----:B------:R-:W-:Y:S04]  /*e6b0*/  STL.64 [R1+0x6e0], R12 ;  /* 0x0006e00c01007387 */ /* 0x000fe80000100a00 */
[----:B------:R-:W-:Y:S01]  /*e6c0*/  STL.64 [R1+0x6e8], R14 ;  /* 0x0006e80e01007387 */ /* 0x000fe20000100a00 */
[----:B--2---:R-:W-:Y:S03]  /*e6d0*/  HMMA.16816.F32.BF16 R4, R24, R4, R16 ;  /* 0x000000041804723c */ /* 0x004fe60000041810 */
[----:B----4-:R-:W-:Y:S04]  /*e6e0*/  STL.64 [R1+0x1ce8], R10 ;  /* 0x001ce80a01007387 */ /* 0x010fe80000100a00 */
[----:B---3--:R0:W-:Y:S04]  /*e6f0*/  STL.64 [R1+0x1ce0], R8 ;  /* 0x001ce00801007387 */ /* 0x0081e80000100a00 */
[----:B0-----:R-:W2:Y:S04]  /*e700*/  LDL.LU.64 R8, [R1+0x9a0] ;  /* 0x0009a00001087983 */ /* 0x001ea80000300a00 */
[----:B------:R-:W2:Y:S04]  /*e710*/  LDL.LU.64 R10, [R1+0x9a8] ;  /* 0x0009a800010a7983 */ /* 0x000ea80000300a00 */
[----:B------:R-:W3:Y:S04]  /*e720*/  LDL.LU.64 R12, [R1+0x8e0] ;  /* 0x0008e000010c7983 */ /* 0x000ee80000300a00 */
[----:B------:R-:W3:Y:S04]  /*e730*/  LDL.LU.64 R14, [R1+0x8e8] ;  /* 0x0008e800010e7983 */ /* 0x000ee80000300a00 */
[----:B------:R-:W-:Y:S04]  /*e740*/  STL.64 [R1+0x1c98], R22 ;  /* 0x001c981601007387 */ /* 0x000fe80000100a00 */
[----:B------:R0:W-:Y:S04]  /*e750*/  STL.64 [R1+0x1c90], R20 ;  /* 0x001c901401007387 */ /* 0x0001e80000100a00 */
[----:B0-----:R-:W4:Y:S04]  /*e760*/  LDL.LU.64 R20, [R1+0x80] ;  /* 0x0000800001147983 */ /* 0x001f280000300a00 */
[----:B------:R-:W4:Y:S04]  /*e770*/  LDL.LU.64 R18, [R1+0x1d20] ;  /* 0x001d200001127983 */ /* 0x000f280000300a00 */
[----:B------:R-:W4:Y:S04]  /*e780*/  LDL.LU.64 R16, [R1+0x1d18] ;  /* 0x001d180001107983 */ /* 0x000f280000300a00 */
[----:B------:R-:W-:Y:S04]  /*e790*/  STL.64 [R1+0x850], R4 ;  /* 0x0008500401007387 */ /* 0x000fe80000100a00 */
[----:B------:R0:W-:Y:S04]  /*e7a0*/  STL.64 [R1+0x858], R6 ;  /* 0x0008580601007387 */ /* 0x0001e80000100a00 */
[----:B0-----:R-:W4:Y:S04]  /*e7b0*/  LDL.LU.64 R6, [R1+0x1d10] ;  /* 0x001d100001067983 */ /* 0x001f280000300a00 */
[----:B------:R-:W4:Y:S02]  /*e7c0*/  LDL.LU.64 R4, [R1+0x1d08] ;  /* 0x001d080001047983 */ /* 0x000f240000300a00 */
[----:B----4-:R-:W-:Y:S01]  /*e7d0*/  HMMA.16816.F32.BF16 R16, R4, R20, R16 ;  /* 0x000000140410723c */ /* 0x010fe20000041810 */
[----:B------:R-:W-:Y:S11]  /*e7e0*/  IMAD.MOV.U32 R29, RZ, RZ, R7 ;  /* 0x000000ffff1d7224 */ /* 0x000ff600078e0007 */
[----:B------:R-:W-:Y:S11]  /*e7f0*/  @!UPT UIADD3 URZ, URZ, URZ, URZ ;  /* 0x0000003f3f3ff290 */ /* 0x000ff6000fffe03f */
[----:B------:R0:W-:Y:S04]  /*e800*/  STL.64 [R1+0x330], R16 ;  /* 0x0003301001007387 */ /* 0x0001e80000100a00 */
[----:B------:R1:W-:Y:S04]  /*e810*/  STL.64 [R1+0x338], R18 ;  /* 0x0003381201007387 */ /* 0x0003e80000100a00 */
[----:B0-----:R-:W4:Y:S01]  /*e820*/  LDL.LU R16, [R1+0x1d00] ;  /* 0x001d000001107983 */ /* 0x001f220000300800 */
[----:B------:R-:W-:Y:S02]  /*e830*/  IMAD.MOV.U32 R17, RZ, RZ, R4 ;  /* 0x000000ffff117224 */ /* 0x000fe400078e0004 */
[----:B-1----:R-:W-:-:S02]  /*e840*/  IMAD.MOV.U32 R19, RZ, RZ, R6 ;  /* 0x000000ffff137224 */ /* 0x002fc400078e0006 */
[----:B------:R-:W-:Y:S01]  /*e850*/  IMAD.MOV.U32 R18, RZ, RZ, R5 ;  /* 0x000000ffff127224 */ /* 0x000fe200078e0005 */
[----:B------:R-:W2:Y:S04]  /*e860*/  LDL.LU.64 R6, [R1+0x1cf8] ;  /* 0x001cf80001067983 */ /* 0x000ea80000300a00 */
[----:B------:R-:W2:Y:S02]  /*e870*/  LDL.LU.64 R4, [R1+0x1cf0] ;  /* 0x001cf00001047983 */ /* 0x000ea40000300a00 */
[----:B--2---:R-:W-:Y:S01]  /*e880*/  HMMA.16816.F32.BF16 R8, R4, R20, R8 ;  /* 0x000000140408723c */ /* 0x004fe20000041808 */
[----:B------:R-:W-:Y:S02]  /*e890*/  IMAD.MOV.U32 R2, RZ, RZ, R6 ;  /* 0x000000ffff027224 */ /* 0x000fe400078e0006 */
[----:B------:R-:W-:-:S02]  /*e8a0*/  IMAD.MOV.U32 R0, RZ, RZ, R7 ;  /* 0x000000ffff007224 */ /* 0x000fc400078e0007 */
[----:B------:R-:W-:Y:S02]  /*e8b0*/  IMAD.MOV.U32 R28, RZ, RZ, R4 ;  /* 0x000000ffff1c7224 */ /* 0x000fe400078e0004 */
[----:B------:R-:W-:Y:S11]  /*e8c0*/  IMAD.MOV.U32 R3, RZ, RZ, R5 ;  /* 0x000000ffff037224 */ /* 0x000ff600078e0005 */
[----:B------:R-:W-:Y:S05]  /*e8d0*/  @!UPT UIADD3 URZ, URZ, URZ, URZ ;  /* 0x0000003f3f3ff290 */ /* 0x000fea000fffe03f */
[----:B------:R-:W-:Y:S04]  /*e8e0*/  STL.64 [R1+0x280], R8 ;  /* 0x0002800801007387 */ /* 0x000fe80000100a00 */
[----:B------:R0:W-:Y:S04]  /*e8f0*/  STL.64 [R1+0x288], R10 ;  /* 0x0002880a01007387 */ /* 0x0001e80000100a00 */
[----:B0-----:R-:W2:Y:S04]  /*e900*/  LDL.LU.64 R10, [R1+0x1ce8] ;  /* 0x001ce800010a7983 */ /* 0x001ea80000300a00 */
[----:B------:R-:W2:Y:S04]  /*e910*/  LDL.LU.64 R8, [R1+0x1ce0] ;  /* 0x001ce00001087983 */ /* 0x000ea80000300a00 */
[----:B------:R-:W2:Y:S04]  /*e920*/  LDL.LU.64 R6, [R1+0x1cd8] ;  /* 0x001cd80001067983 */ /* 0x000ea80000300a00 */
        /* <DEDUP_REMOVED lines=17> */
[----:B0-----:R-:W2:Y:S04]  /*ea40*/  LDL.LU.64 R14, [R1+0x1cb8] ;  /* 0x001cb800010e7983 */ /* 0x001ea80000300a00 */
[----:B------:R-:W2:Y:S04]  /*ea50*/  LDL.LU.64 R12, [R1+0x1cb0] ;  /* 0x001cb000010c7983 */ /* 0x000ea80000300a00 */
[----:B------:R-:W-:Y:S04]  /*ea60*/  STL.64 [R1+0x1c38], R10 ;  /* 0x001c380a01007387 */ /* 0x000fe80000100a00 */
[----:B------:R0:W-:Y:S02]  /*ea70*/  STL.64 [R1+0x1c30], R8 ;  /* 0x001c300801007387 */ /* 0x0001e40000100a00 */
[----:B0-----:R-:W-:-:S02]  /*ea80*/  IMAD.MOV.U32 R9, RZ, RZ, R20 ;  /* 0x000000ffff097224 */ /* 0x001fc400078e0014 */
[----:B------:R-:W-:Y:S01]  /*ea90*/  IMAD.MOV.U32 R8, RZ, RZ, R21 ;  /* 0x000000ffff087224 */ /* 0x000fe200078e0015 */
[----:B--2---:R-:W-:Y:S11]  /*eaa0*/  HMMA.16816.F32.BF16 R4, R12, R20, R4 ;  /* 0x000000140c04723c */ /* 0x004ff60000041804 */
[----:B------:R-:W-:Y:S11]  /*eab0*/  @!UPT UIADD3 URZ, URZ, URZ, URZ ;  /* 0x0000003f3f3ff290 */ /* 0x000ff6000fffe03f */
[----:B------:R-:W-:Y:S01]  /*eac0*/  @!UPT UIADD3 URZ, URZ, URZ, URZ ;  /* 0x0000003f3f3ff290 */ /* 0x000fe2000fffe03f */
[----:B------:R0:W-:Y:S04]  /*ead0*/  STL.64 [R1+0x5b0], R4 ;  /* 0x0005b00401007387 */ /* 0x0001e80000100a00 */
[----:B------:R1:W-:Y:S04]  /*eae0*/  STL.64 [R1+0x5b8], R6 ;  /* 0x0005b80601007387 */ /* 0x0003e80000100a00 */
[----:B------:R-:W4:Y:S04]  /*eaf0*/  LDL.LU.64 R20, [R1+0x440] ;  /* 0x0004400001147983 */ /* 0x000f280000300a00 */
[----:B------:R-:W4:Y:S04]  /*eb00*/  LDL.LU.64 R22, [R1+0x448] ;  /* 0x0004480001167983 */ /* 0x000f280000300a00 */
[----:B0-----:R-:W2:Y:S04]  /*eb10*/  LDL.LU.64 R4, [R1+0x9f0] ;  /* 0x0009f00001047983 */ /* 0x001ea80000300a00 */
[----:B-1----:R-:W3:Y:S04]  /*eb20*/  LDL.LU.64 R6, [R1+0x9f8] ;  /* 0x0009f80001067983 */ /* 0x002ee80000300a00 */
[----:B---3--:R0:W-:Y:S04]  /*eb30*/  STL.64 [R1+0x1c58], R6 ;  /* 0x001c580601007387 */ /* 0x0081e80000100a00 */
[----:B--2---:R1:W-:Y:S01]  /*eb40*/  STL.64 [R1+0x1c50], R4 ;  /* 0x001c500401007387 */ /* 0x0043e20000100a00 */
[----:B0-----:R-:W-:-:S02]  /*eb50*/  IMAD.MOV.U32 R6, RZ, RZ, R19 ;  /* 0x000000ffff067224 */ /* 0x001fc400078e0013 */
[----:B------:R-:W-:Y:S02]  /*eb60*/  IMAD.MOV.U32 R7, RZ, RZ, R29 ;  /* 0x000000ffff077224 */ /* 0x000fe400078e001d */
[----:B-1----:R-:W-:Y:S02]  /*eb70*/  IMAD.MOV.U32 R4, RZ, RZ, R17 ;  /* 0x000000ffff047224 */ /* 0x002fe400078e0011 */
[----:B------:R-:W-:Y:S01]  /*eb80*/  IMAD.MOV.U32 R5, RZ, RZ, R18 ;  /* 0x000000ffff057224 */ /* 0x000fe200078e0012 */
[----:B------:R-:W4:Y:S04]  /*eb90*/  LDL.LU R17, [R1+0x1ca8] ;  /* 0x001ca80001117983 */ /* 0x000f280000300800 */
[----:B------:R-:W4:Y:S04]  /*eba0*/  LDL.LU R18, [R1+0x1ca4] ;  /* 0x001ca40001127983 */ /* 0x000f280000300800 */
[----:B------:R-:W4:Y:S04]  /*ebb0*/  LDL.LU R19, [R1+0x1ca0] ;  /* 0x001ca00001137983 */ /* 0x000f280000300800 */
[----:B------:R-:W-:Y:S04]  /*ebc0*/  STL.64 [R1+0x1c78], R6 ;  /* 0x001c780601007387 */ /* 0x000fe80000100a00 */
[----:B------:R0:W-:Y:S02]  /*ebd0*/  STL.64 [R1+0x1c70], R4 ;  /* 0x001c700401007387 */ /* 0x0001e40000100a00 */
[----:B0-----:R-:W-:-:S02]  /*ebe0*/  IMAD.MOV.U32 R4, RZ, RZ, R9 ;  /* 0x000000ffff047224 */ /* 0x001fc400078e0009 */
[----:B------:R-:W-:Y:S02]  /*ebf0*/  IMAD.MOV.U32 R5, RZ, RZ, R8 ;  /* 0x000000ffff057224 */ /* 0x000fe400078e0008 */
[----:B------:R-:W2:Y:S04]  /*ec00*/  LDL.LU.64 R8, [R1+0x920] ;  /* 0x0009200001087983 */ /* 0x000ea80000300a00 */
[----:B------:R-:W3:Y:S04]  /*ec10*/  LDL.LU.64 R10, [R1+0x928] ;  /* 0x00092800010a7983 */ /* 0x000ee80000300a00 */
[----:B---3--:R-:W-:Y:S04]  /*ec20*/  STL.64 [R1+0x1c68], R10 ;  /* 0x001c680a01007387 */ /* 0x008fe80000100a00 */
[----:B--2---:R0:W-:Y:S04]  /*ec30*/  STL.64 [R1+0x1c60], R8 ;  /* 0x001c600801007387 */ /* 0x0041e80000100a00 */
[----:B0-----:R-:W2:Y:S04]  /*ec40*/  LDL.LU.64 R8, [R1+0xba0] ;  /* 0x000ba00001087983 */ /* 0x001ea80000300a00 */
[----:B------:R-:W3:Y:S01]  /*ec50*/  LDL.LU.64 R10, [R1+0xba8] ;  /* 0x000ba800010a7983 */ /* 0x000ee20000300a00 */
[-C--:B----4-:R-:W-:Y:S03]  /*ec60*/  HMMA.16816.F32.BF16 R20, R16, R4.reuse, R20 ;  /* 0x000000041014723c */ /* 0x090fe60000041814 */
        /* <DEDUP_REMOVED lines=11> */
[----:B------:R-:W3:Y:S02]  /*ed20*/  LDL.LU.64 R20, [R1+0x1c90] ;  /* 0x001c900001147983 */ /* 0x000ee40000300a00 */
[-C--:B---3--:R-:W-:Y:S08]  /*ed30*/  HMMA.16816.F32.BF16 R12, R20, R4.reuse, R12 ;  /* 0x00000004140c723c */ /* 0x088ff0000004180c */
[----:B--2---:R-:W-:Y:S11]  /*ed40*/  HMMA.16816.F32.BF16 R4, R24, R4, R8 ;  /* 0x000000041804723c */ /* 0x004ff60000041808 */
[----:B------:R-:W-:Y:S04]  /*ed50*/  @!UPT UIADD3 URZ, URZ, URZ, URZ ;  /* 0x0000003f3f3ff290 */ /* 0x000fe8000fffe03f */
[----:B------:R0:W-:Y:S04]  /*ed60*/  STL.64 [R1+0x6d0], R12 ;  /* 0x0006d00c01007387 */ /* 0x0001e80000100a00 */
[----:B------:R1:W-:Y:S04]  /*ed70*/  STL.64 [R1+0x6d8], R14 ;  /* 0x0006d80e01007387 */ /* 0x0003e80000100a00 */
[----:B0-----:R-:W2:Y:S04]  /*ed80*/  LDL.LU.64 R12, [R1+0x8f0] ;  /* 0x0008f000010c7983 */ /* 0x001ea80000300a00 */
[----:B-1----:R-:W2:Y:S04]  /*ed90*/  LDL.LU.64 R14, [R1+0x8f8] ;  /* 0x0008f800010e7983 */ /* 0x002ea80000300a00 */
[----:B------:R-:W-:Y:S04]  /*eda0*/  STL.64 [R1+0x1c18], R22 ;  /* 0x001c181601007387 */ /* 0x000fe80000100a00 */
[----:B------:R-:W-:Y:S04]  /*edb0*/  STL.64 [R1+0x1c10], R20 ;  /* 0x001c101401007387 */ /* 0x000fe80000100a00 */
[----:B------:R-:W3:Y:S04]  /*edc0*/  LDL.LU.64 R10, [R1+0x1c88] ;  /* 0x001c8800010a7983 */ /* 0x000ee80000300a00 */
[----:B------:R-:W3:Y:S04]  /*edd0*/  LDL.LU.64 R8, [R1+0x1c80] ;  /* 0x001c800001087983 */ /* 0x000ee80000300a00 */
[----:B------:R-:W-:Y:S04]  /*ede0*/  STL.64 [R1+0x860], R4 ;  /* 0x0008600401007387 */ /* 0x000fe80000100a00 */
[----:B------:R0:W-:Y:S04]  /*edf0*/  STL.64 [R1+0x868], R6 ;  /* 0x0008680601007387 */ /* 0x0001e80000100a00 */
[----:B0-----:R-:W3:Y:S04]  /*ee00*/  LDL.LU.64 R6, [R1+0x1c78] ;  /* 0x001c780001067983 */ /* 0x001ee80000300a00 */
[----:B------:R-:W3:Y:S04]  /*ee10*/  LDL.LU.64 R4, [R1+0x1c70] ;  /* 0x001c700001047983 */ /* 0x000ee80000300a00 */
[----:B------:R-:W-:Y:S04]  /*ee20*/  STL.64 [R1+0x1c08], R26 ;  /* 0x001c081a01007387 */ /* 0x000fe80000100a00 */
[----:B------:R0:W-:Y:S04]  /*ee30*/  STL.64 [R1+0x1c00], R24 ;  /* 0x001c001801007387 */ /* 0x0001e80000100a00 */
[----:B0-----:R-:W3:Y:S02]  /*ee40*/  LDL.LU.64 R24, [R1+0x70] ;  /* 0x0000700001187983 */ /* 0x001ee40000300a00 */
[----:B---3--:R-:W-:Y:S02]  /*ee50*/  HMMA.16816.F32.BF16 R4, R4, R24, R8 ;  /* 0x000000180404723c */ /* 0x008fe40000041808 */
[----:B------:R-:W3:Y:S04]  /*ee60*/  LDL.LU.64 R10, [R1+0x1c68] ;  /* 0x001c6800010a7983 */ /* 0x000ee80000300a00 */
[----:B------:R-:W3:Y:S11]  /*ee70*/  LDL.LU.64 R8, [R1+0x1c60] ;  /* 0x001c600001087983 */ /* 0x000ef60000300a00 */
[----:B------:R-:W-:Y:S06]  /*ee80*/  @!UPT UIADD3 URZ, URZ, URZ, URZ ;  /* 0x0000003f3f3ff290 */ /* 0x000fec000fffe03f */
        /* <DEDUP_REMOVED lines=8> */
[-C--:B----4-:R-:W-:Y:S01]  /*ef10*/  HMMA.16816.F32.BF16 R20, R20, R24.reuse, R4 ;  /* 0x000000181414723c */ /* 0x090fe20000041804 */
[----:B------:R-:W3:Y:S04]  /*ef20*/  LDL.LU.64 R6, [R1+0x1c48] ;  /* 0x001c480001067983 */ /* 0x000ee80000300a00 */
[----:B------:R-:W3:Y:S11]  /*ef30*/  LDL.LU.64 R4, [R1+0x1c40] ;  /* 0x001c400001047983 */ /* 0x000ef60000300a00 */
[----:B------:R-:W-:Y:S07]  /*ef40*/  @!UPT UIADD3 URZ, URZ, URZ, URZ ;  /* 0x0000003f3f3ff290 */ /* 0x000fee000fffe03f */
[----:B------:R0:W-:Y:S04]  /*ef50*/  STL.64 [R1+0x270], R20 ;  /* 0x0002701401007387 */ /* 0x0001e80000100a00 */
[----:B------:R1:W-:Y:S04]  /*ef60*/  STL.64 [R1+0x278], R22 ;  /* 0x0002781601007387 */ /* 0x0003e80000100a00 */
[----:B0-----:R-:W4:Y:S04]  /*ef70*/  LDL.LU.64 R20, [R1+0x520] ;  /* 0x0005200001147983 */ /* 0x001f280000300a00 */
[----:B-1----:R-:W4:Y:S01]  /*ef80*/  LDL.LU.64 R22, [R1+0x528] ;  /* 0x0005280001167983 */ /* 0x002f220000300a00 */
[----:B---3--:R-:W-:Y:S11]  /*ef90*/  HMMA.16816.F32.BF16 R8, R4, R24, R8 ;  /* 0x000000180408723c */ /* 0x008ff60000041808 */
[----:B------:R-:W-:Y:S11]  /*efa0*/  @!UPT UIADD3 URZ, URZ, URZ, URZ ;  /* 0x0000003f3f3ff290 */ /* 0x000ff6000fffe03f */
[----:B------:R-:W-:Y:S01]  /*efb0*/  @!UPT UIADD3 URZ, URZ, URZ, URZ ;  /* 0x0000003f3f3ff290 */ /* 0x000fe2000fffe03f */
[----:B------:R-:W-:Y:S04]  /*efc0*/  STL.64 [R1+0x440], R8 ;  /* 0x0004400801007387 */ /* 0x000fe80000100a00 */
[----:B------:R0:W-:Y:S04]  /*efd0*/  STL.64 [R1+0x448], R10 ;  /* 0x0004480a01007387 */ /* 0x0001e80000100a00 */
[----:B0-----:R-:W2:Y:S04]  /*efe0*/  LDL.LU.64 R10, [R1+0x1c38] ;  /* 0x001c3800010a7983 */ /* 0x001ea80000300a00 */
[----:B------:R-:W2:Y:S01]  /*eff0*/  LDL.LU.64 R8, [R1+0x1c30] ;  /* 0x001c300001087983 */ /* 0x000ea20000300a00 */
[----:B------:R-:W-:-:S02]  /*f000*/  IMAD.MOV.U32 R2, RZ, RZ, R24 ;  /* 0x000000ffff027224 */ /* 0x000fc400078e0018 */
[----:B------:R-:W-:Y:S02]  /*f010*/  IMAD.MOV.U32 R0, RZ, RZ, R25 ;  /* 0x000000ffff007224 */ /* 0x000fe400078e0019 */
[----:B------:R-:W3:Y:S04]  /*f020*/  LDL.LU.64 R24, [R1+0x430] ;  /* 0x0004300001187983 */ /* 0x000ee80000300a00 */
[----:B------:R-:W3:Y:S04]  /*f030*/  LDL.LU.64 R26, [R1+0x438] ;  /* 0x00043800011a7983 */ /* 0x000ee80000300a00 */
        /* <DEDUP_REMOVED lines=13> */
[----:B0-----:R-:W2:Y:S04]  /*f110*/  LDL.LU.64 R8, [R1+0x5a0] ;  /* 0x0005a00001087983 */ /* 0x001ea80000300a00 */
[----:B------:R-:W2:Y:S01]  /*f120*/  LDL.LU.64 R10, [R1+0x5a8] ;  /* 0x0005a800010a7983 */ /* 0x000ea20000300a00 */
[-C--:B----4-:R-:W-:Y:S08]  /*f130*/  HMMA.16816.F32.BF16 R20, R16, R4.reuse, R20 ;  /* 0x000000041014723c */ /* 0x090ff00000041814 */
[-C--:B--2---:R-:W-:Y:S11]  /*f140*/  HMMA.16816.F32.BF16 R8, R12, R4.reuse, R8 ;  /* 0x000000040c08723c */ /* 0x084ff60000041808 */
        /* <DEDUP_REMOVED lines=17> */
[-C--:B---3--:R-:W-:Y:S11]  /*f260*/  HMMA.16816.F32.BF16 R24, R20, R4.reuse, R24 ;  /* 0x000000041418723c */ /* 0x088ff60000041818 */
[----:B------:R-:W-:Y:S11]  /*f270*/  @!UPT UIADD3 URZ, URZ, URZ, URZ ;  /* 0x0000003f3f3ff290 */ /* 0x000ff6000fffe03f */
[----:B------:R-:W-:Y:S01]  /*f280*/  @!UPT UIADD3 URZ, URZ, URZ, URZ ;  /* 0x0000003f3f3ff290 */ /* 0x000fe2000fffe03f */
[----:B------:R-:W-:Y:S04]  /*f290*/  STL.64 [R1+0x6c0], R24 ;  /* 0x0006c01801007387 */ /* 0x000fe80000100a00 */
[----:B------:R0:W-:Y:S04]  /*f2a0*/  STL.64 [R1+0x6c8], R26 ;  /* 0x0006c81a01007387 */ /* 0x0001e80000100a00 */
[----:B0-----:R-:W2:Y:S04]  /*f2b0*/  LDL.LU.64 R26, [R1+0x1c08] ;  /* 0x001c0800011a7983 */ /* 0x001ea80000300a00 */
[----:B------:R-:W2:Y:S04]  /*f2c0*/  LDL.LU.64 R24, [R1+0x1c00] ;  /* 0x001c000001187983 */ /* 0x000ea80000300a00 */
[----:B------:R0:W-:Y:S04]  /*f2d0*/  STL.64 [R1+0x1b90], R22 ;  /* 0x001b901601007387 */ /* 0x0001e80000100a00 */
[----:B------:R1:W-:Y:S04]  /*f2e0*/  STL.64 [R1+0x1b88], R20 ;  /* 0x001b881401007387 */ /* 0x0003e80000100a00 */
[----:B0-----:R-:W3:Y:S04]  /*f2f0*/  LDL.64 R22, [R1+0x8] ;  /* 0x0000080001167983 */ /* 0x001ee80000100a00 */
[----:B-1----:R-:W2:Y:S04]  /*f300*/  LDL.64 R20, [R1] ;  /* 0x0000000001147983 */ /* 0x002ea80000100a00 */
[----:B---3--:R-:W-:Y:S04]  /*f310*/  STL.64 [R1+0x1bf8], R22 ;  /* 0x001bf81601007387 */ /* 0x008fe80000100a00 */
[----:B--2---:R0:W-:Y:S04]  /*f320*/  STL.64 [R1+0x1bf0], R20 ;  /* 0x001bf01401007387 */ /* 0x0041e80000100a00 */
[----:B0-----:R-:W4:Y:S04]  /*f330*/  LDL.LU.64 R20, [R1+0xb90] ;  /* 0x000b900001147983 */ /* 0x001f280000300a00 */
[----:B------:R-:W4:Y:S01]  /*f340*/  LDL.LU.64 R22, [R1+0xb98] ;  /* 0x000b980001167983 */ /* 0x000f220000300a00 */
[----:B------:R-:W-:Y:S03]  /*f350*/  HMMA.16816.F32.BF16 R8, R24, R4, R8 ;  /* 0x000000041808723c */ /* 0x000fe60000041808 */
[----:B------:R-:W2:Y:S04]  /*f360*/  LDL.LU.64 R4, [R1+0xa40] ;  /* 0x000a400001047983 */ /* 0x000ea80000300a00 */
[----:B------:R-:W2:Y:S11]  /*f370*/  LDL.LU.64 R6, [R1+0xa48] ;  /* 0x000a480001067983 */ /* 0x000eb60000300a00 */
[----:B------:R-:W-:Y:S05]  /*f380*/  @!UPT UIADD3 URZ, URZ, URZ, URZ ;  /* 0x0000003f3f3ff290 */ /* 0x000fea000fffe03f */
[----:B------:R0:W-:Y:S04]  /*f390*/  STL.64 [R1+0x880], R8 ;  /* 0x0008800801007387 */ /* 0x0001e80000100a00 */
[----:B------:R1:W-:Y:S04]  /*f3a0*/  STL.64 [R1+0x888], R10 ;  /* 0x0008880a01007387 */ /* 0x0003e80000100a00 */
[----:B0-----:R-:W3:Y:S04]  /*f3b0*/  LDL.LU.64 R8, [R1+0x950] ;  /* 0x0009500001087983 */ /* 0x001ee80000300a00 */
[----:B-1----:R-:W3:Y:S04]  /*f3c0*/  LDL.LU.64 R10, [R1+0x958] ;  /* 0x00095800010a7983 */ /* 0x002ee80000300a00 */
[----:B------:R-:W-:Y:S04]  /*f3d0*/  STL [R1+0x1bac], R25 ;  /* 0x001bac1901007387 */ /* 0x000fe80000100800 */
[----:B------:R-:W-:Y:S04]  /*f3e0*/  STL [R1+0x1ba8], R26 ;  /* 0x001ba81a01007387 */ /* 0x000fe80000100800 */
[----:B------:R-:W-:Y:S01]  /*f3f0*/  STL [R1+0x1b84], R27 ;  /* 0x001b841b01007387 */ /* 0x000fe20000100800 */
[----:B------:R-:W-:-:S02]  /*f400*/  IMAD.MOV.U32 R28, RZ, RZ, R16 ;  /* 0x000000ffff1c7224 */ /* 0x000fc400078e0010 */
[----:B------:R-:W-:Y:S02]  /*f410*/  IMAD.MOV.U32 R3, RZ, RZ, R17 ;  /* 0x000000ffff037224 */ /* 0x000fe400078e0011 */
[----:B------:R-:W-:Y:S02]  /*f420*/  IMAD.MOV.U32 R2, RZ, RZ, R18 ;  /* 0x000000ffff027224 */ /* 0x000fe400078e0012 */
[----:B------:R-:W-:Y:S01]  /*f430*/  IMAD.MOV.U32 R0, RZ, RZ, R19 ;  /* 0x000000ffff007224 */ /* 0x000fe200078e0013 */
[-C--:B----4-:R-:W-:Y:S11]  /*f440*/  HMMA.16816.F32.BF16 R20, R16, R12.reuse, R20 ;  /* 0x0000000c1014723c */ /* 0x090ff60000041814 */
[----:B------:R-:W-:Y:S11]  /*f450*/  @!UPT UIADD3 URZ, URZ, URZ, URZ ;  /* 0x0000003f3f3ff290 */ /* 0x000ff6000fffe03f */
[----:B------:R-:W-:Y:S01]  /*f460*/  @!UPT UIADD3 URZ, URZ, URZ, URZ ;  /* 0x0000003f3f3ff290 */ /* 0x000fe2000fffe03f */
[----:B------:R-:W-:Y:S04]  /*f470*/  STL.64 [R1+0x310], R20 ;  /* 0x0003101401007387 */ /* 0x000fe80000100a00 */
[----:B------:R0:W-:Y:S04]  /*f480*/  STL.64 [R1+0x318], R22 ;  /* 0x0003181601007387 */ /* 0x0001e80000100a00 */
[----:B0-----:R-:W2:Y:S04]  /*f490*/  LDL.LU.64 R22, [R1+0x1bf8] ;  /* 0x001bf80001167983 */ /* 0x001ea80000300a00 */
[----:B------:R-:W2:Y:S04]  /*f4a0*/  LDL.LU.64 R20, [R1+0x1bf0] ;  /* 0x001bf00001147983 */ /* 0x000ea80000300a00 */
[----:B------:R-:W4:Y:S04]  /*f4b0*/  LDL.LU.64 R16, [R1+0x590] ;  /* 0x0005900001107983 */ /* 0x000f280000300a00 */
[----:B------:R-:W3:Y:S01]  /*f4c0*/  LDL.LU.64 R18, [R1+0x598] ;  /* 0x0005980001127983 */ /* 0x000ee20000300a00 */
[----:B--2---:R-:W-:Y:S03]  /*f4d0*/  HMMA.16816.F32.BF16 R4, R20, R12, R4 ;  /* 0x0000000c1404723c */ /* 0x004fe60000041804 */
[----:B---3--:R-:W-:Y:S04]  /*f4e0*/  STL.64 [R1+0x1bc8], R18 ;  /* 0x001bc81201007387 */ /* 0x008fe80000100a00 */
[----:B----4-:R0:W-:Y:S04]  /*f4f0*/  STL.64 [R1+0x1bc0], R16 ;  /* 0x001bc01001007387 */ /* 0x0101e80000100a00 */
[----:B0-----:R-:W2:Y:S04]  /*f500*/  LDL.LU.64 R16, [R1+0x900] ;  /* 0x0009000001107983 */ /* 0x001ea80000300a00 */
[----:B------:R-:W2:Y:S08]  /*f510*/  LDL.LU.64 R18, [R1+0x908] ;  /* 0x0009080001127983 */ /* 0x000eb00000300a00 */
[----:B------:R-:W-:Y:S04]  /*f520*/  STL.64 [R1+0x260], R4 ;  /* 0x0002600401007387 */ /* 0x000fe80000100a00 */
[----:B------:R0:W-:Y:S04]  /*f530*/  STL.64 [R1+0x268], R6 ;  /* 0x0002680601007387 */ /* 0x0001e80000100a00 */
[----:B0-----:R-:W3:Y:S04]  /*f540*/  LDL.LU.64 R6, [R1+0x1be8] ;  /* 0x001be80001067983 */ /* 0x001ee80000300a00 */
[----:B------:R-:W3:Y:S01]  /*f550*/  LDL.LU.64 R4, [R1+0x1be0] ;  /* 0x001be00001047983 */ /* 0x000ee20000300a00 */
[----:B------:R-:W-:-:S02]  /*f560*/  IMAD.MOV.U32 R27, RZ, RZ, R20 ;  /* 0x000000ffff1b7224 */ /* 0x000fc400078e0014 */
[----:B------:R-:W-:Y:S01]  /*f570*/  IMAD.MOV.U32 R29, RZ, RZ, R23 ;  /* 0x000000ffff1d7224 */ /* 0x000fe200078e0017 */
[----:B------:R-:W4:Y:S04]  /*f580*/  LDL.LU.64 R20, [R1+0x510] ;  /* 0x0005100001147983 */ /* 0x000f280000300a00 */
[----:B------:R-:W4:Y:S01]  /*f590*/  LDL.LU.64 R22, [R1+0x518] ;  /* 0x0005180001167983 */ /* 0x000f220000300a00 */
        /* <DEDUP_REMOVED lines=8> */
[----:B------:R0:W-:Y:S01]  /*f620*/  STL.64 [R1+0x1ae0], R4 ;  /* 0x001ae00401007387 */ /* 0x0001e20000100a00 */
[----:B------:R-:W-:-:S02]  /*f630*/  IMAD.MOV.U32 R25, RZ, RZ, R12 ;  /* 0x000000ffff197224 */ /* 0x000fc400078e000c */
[----:B------:R-:W-:Y:S01]  /*f640*/  IMAD.MOV.U32 R26, RZ, RZ, R13 ;  /* 0x000000ffff1a7224 */ /* 0x000fe200078e000d */
[----:B0-----:R-:W3:Y:S04]  /*f650*/  LDL.LU.64 R4, [R1+0x6b0] ;  /* 0x0006b00001047983 */ /* 0x001ee80000300a00 */
[----:B------:R-:W3:Y:S01]  /*f660*/  LDL.LU.64 R6, [R1+0x6b8] ;  /* 0x0006b80001067983 */ /* 0x000ee20000300a00 */
[----:B--2---:R-:W-:Y:S11]  /*f670*/  HMMA.16816.F32.BF16 R16, R8, R12, R16 ;  /* 0x0000000c0810723c */ /* 0x004ff60000041810 */
[----:B------:R-:W-:Y:S11]  /*f680*/  @!UPT UIADD3 URZ, URZ, URZ, URZ ;  /* 0x0000003f3f3ff290 */ /* 0x000ff6000fffe03f */
[----:B------:R-:W-:Y:S01]  /*f690*/  @!UPT UIADD3 URZ, URZ, URZ, URZ ;  /* 0x0000003f3f3ff290 */ /* 0x000fe2000fffe03f */
[----:B------:R-:W-:Y:S04]  /*f6a0*/  STL.64 [R1+0x3b0], R16 ;  /* 0x0003b01001007387 */ /* 0x000fe80000100a00 */
[----:B------:R0:W-:Y:S04]  /*f6b0*/  STL.64 [R1+0x3b8], R18 ;  /* 0x0003b81201007387 */ /* 0x0001e80000100a00 */
[----:B0-----:R-:W2:Y:S04]  /*f6c0*/  LDL.LU.64 R18, [R1+0x1bc8] ;  /* 0x001bc80001127983 */ /* 0x001ea80000300a00 */
[----:B------:R-:W2:Y:S04]  /*f6d0*/  LDL.LU.64 R16, [R1+0x1bc0] ;  /* 0x001bc00001107983 */ /* 0x000ea80000300a00 */
[----:B------:R-:W2:Y:S04]  /*f6e0*/  LDL.LU.64 R14, [R1+0x1bb8] ;  /* 0x001bb800010e7983 */ /* 0x000ea80000300a00 */
[----:B------:R-:W2:Y:S04]  /*f6f0*/  LDL.LU.64 R12, [R1+0x1bb0] ;  /* 0x001bb000010c7983 */ /* 0x000ea80000300a00 */
[----:B------:R-:W-:Y:S04]  /*f700*/  STL.64 [R1+0x1ab8], R10 ;  /* 0x001ab80a01007387 */ /* 0x000fe80000100a00 */
[----:B------:R0:W-:Y:S02]  /*f710*/  STL.64 [R1+0x1ab0], R8 ;  /* 0x001ab00801007387 */ /* 0x0001e40000100a00 */
[----:B0-----:R-:W-:-:S02]  /*f720*/  IMAD.MOV.U32 R8, RZ, RZ, R25 ;  /* 0x000000ffff087224 */ /* 0x001fc400078e0019 */
[----:B------:R-:W-:Y:S01]  /*f730*/  IMAD.MOV.U32 R9, RZ, RZ, R26 ;  /* 0x000000ffff097224 */ /* 0x000fe200078e001a */
[----:B------:R-:W3:Y:S04]  /*f740*/  LDL.LU R25, [R1+0x1bac] ;  /* 0x001bac0001197983 */ /* 0x000ee80000300800 */
[----:B------:R-:W3:Y:S02]  /*f750*/  LDL.LU R26, [R1+0x1ba8] ;  /* 0x001ba800011a7983 */ /* 0x000ee40000300800 */
[-C--:B--2---:R-:W-:Y:S11]  /*f760*/  HMMA.16816.F32.BF16 R16, R12, R8.reuse, R16 ;  /* 0x000000080c10723c */ /* 0x084ff60000041810 */
[----:B------:R-:W-:Y:S11]  /*f770*/  @!UPT UIADD3 URZ, URZ, URZ, URZ ;  /* 0x0000003f3f3ff290 */ /* 0x000ff6000fffe03f */
[----:B------:R-:W-:Y:S01]  /*f780*/  @!UPT UIADD3 URZ, URZ, URZ, URZ ;  /* 0x0000003f3f3ff290 */ /* 0x000fe2000fffe03f */
[----:B------:R-:W-:Y:S04]  /*f790*/  STL.64 [R1+0x590], R16 ;  /* 0x0005901001007387 */ /* 0x000fe80000100a00 */
[----:B------:R0:W-:Y:S04]  /*f7a0*/  STL.64 [R1+0x598], R18 ;  /* 0x0005981201007387 */ /* 0x0001e80000100a00 */
[----:B0-----:R-:W4:Y:S04]  /*f7b0*/  LDL.LU.64 R18, [R1+0x1ba0] ;  /* 0x001ba00001127983 */ /* 0x001f280000300a00 */
[----:B------:R-:W4:Y:S04]  /*f7c0*/  LDL.LU.64 R16, [R1+0x1b98] ;  /* 0x001b980001107983 */ /* 0x000f280000300a00 */
[----:B------:R-:W-:Y:S04]  /*f7d0*/  STL.64 [R1+0x1a80], R14 ;  /* 0x001a800e01007387 */ /* 0x000fe80000100a00 */
[----:B------:R0:W-:Y:S04]  /*f7e0*/  STL.64 [R1+0x1a78], R12 ;  /* 0x001a780c01007387 */ /* 0x0001e80000100a00 */
[----:B0-----:R-:W2:Y:S04]  /*f7f0*/  LDL.LU.64 R12, [R1+0x8a0] ;  /* 0x0008a000010c7983 */ /* 0x001ea80000300a00 */
[----:B------:R-:W2:Y:S01]  /*f800*/  LDL.LU.64 R14, [R1+0x8a8] ;  /* 0x0008a800010e7983 */ /* 0x000ea20000300a00 */
        /* <DEDUP_REMOVED lines=8> */
[----:B------:R3:W-:Y:S02]  /*f890*/  STL.64 [R1+0x1a38], R16 ;  /* 0x001a381001007387 */ /* 0x0007e40000100a00 */
[----:B---3--:R-:W-:Y:S07]  /*f8a0*/  HMMA.16816.F32.BF16 R16, R20, R8, R4 ;  /* 0x000000081410723c */ /* 0x008fee0000041804 */
[----:B------:R-:W-:-:S02]  /*f8b0*/  IMAD.MOV.U32 R4, RZ, RZ, R27 ;  /* 0x000000ffff047224 */ /* 0x000fc400078e001b */
[----:B------:R-:W2:Y:S11]  /*f8c0*/  LDL.LU R27, [R1+0x1b84] ;  /* 0x001b8400011b7983 */ /* 0x000eb60000300800 */
[----:B------:R-:W-:Y:S03]  /*f8d0*/  @!UPT UIADD3 URZ, URZ, URZ, URZ ;  /* 0x0000003f3f3ff290 */ /* 0x000fe6000fffe03f */
[----:B------:R-:W-:Y:S04]  /*f8e0*/  STL.64 [R1+0x6b0], R16 ;  /* 0x0006b01001007387 */ /* 0x000fe80000100a00 */
[----:B------:R-:W-:Y:S04]  /*f8f0*/  STL.64 [R1+0x6b8], R18 ;  /* 0x0006b81201007387 */ /* 0x000fe80000100a00 */
[----:B------:R-:W3:Y:S04]  /*f900*/  LDL.LU R5, [R1+0x4] ;  /* 0x0000040001057983 */ /* 0x000ee80000300800 */
[----:B------:R-:W4:Y:S01]  /*f910*/  LDL.LU R6, [R1+0x8] ;  /* 0x0000080001067983 */ /* 0x000f220000300800 */
[----:B------:R-:W-:-:S03]  /*f920*/  IMAD.MOV.U32 R7, RZ, RZ, R29 ;  /* 0x000000ffff077224 */ /* 0x000fc600078e001d */
[----:B------:R-:W3:Y:S01]  /*f930*/  LDL.LU R29, [R1+0x1b80] ;  /* 0x001b8000011d7983 */ /* 0x000ee20000300800 */
[----:B--2---:R-:W-:Y:S03]  /*f940*/  HMMA.16816.F32.BF16 R8, R24, R8, R12 ;  /* 0x000000081808723c */ /* 0x004fe6000004180c */
[----:B----4-:R-:W-:Y:S04]  /*f950*/  STL.64 [R1+0x1b38], R6 ;  /* 0x001b380601007387 */ /* 0x010fe80000100a00 */
[----:B---3--:R0:W-:Y:S04]  /*f960*/  STL.64 [R1+0x1b30], R4 ;  /* 0x001b300401007387 */ /* 0x0081e80000100a00 */
[----:B------:R-:W-:Y:S04]  /*f970*/  STL.64 [R1+0x1a18], R22 ;  /* 0x001a181601007387 */ /* 0x000fe80000100a00 */
[----:B------:R-:W-:Y:S08]  /*f980*/  STL.64 [R1+0x1a10], R20 ;  /* 0x001a101401007387 */ /* 0x000ff00000100a00 */
[----:B------:R1:W-:Y:S04]  /*f990*/  STL.64 [R1+0x8a0], R8 ;  /* 0x0008a00801007387 */ /* 0x0003e80000100a00 */
[----:B------:R2:W-:Y:S01]  /*f9a0*/  STL.64 [R1+0x8a8], R10 ;  /* 0x0008a80a01007387 */ /* 0x0005e20000100a00 */
[----:B0-----:R-:W-:-:S02]  /*f9b0*/  IMAD.MOV.U32 R4, RZ, RZ, R28 ;  /* 0x000000ffff047224 */ /* 0x001fc400078e001c */
[----:B------:R-:W-:Y:S01]  /*f9c0*/  IMAD.MOV.U32 R5, RZ, RZ, R3 ;  /* 0x000000ffff057224 */ /* 0x000fe200078e0003 */
[----:B------:R-:W-:Y:S04]  /*f9d0*/  LDSM.16.M88.4 R20, [R29+0xb800] ;  /* 0x00b800001d14783b */ /* 0x000fe80000000200 */
[----:B-1----:R-:W3:Y:S04]  /*f9e0*/  LDL.LU.64 R8, [R1+0xae0] ;  /* 0x000ae00001087983 */ /* 0x002ee80000300a00 */
[----:B--2---:R-:W2:Y:S04]  /*f9f0*/  LDL.LU.64 R10, [R1+0xae8] ;  /* 0x000ae800010a7983 */ /* 0x004ea80000300a00 */
[----:B------:R-:W-:Y:S04]  /*fa00*/  LDSM.16.M88.4 R12, [R29+0xbc00] ;  /* 0x00bc00001d0c783b */ /* 0x000fe80000000200 */
[----:B--2---:R-:W-:Y:S04]  /*fa10*/  STL.64 [R1+0x1ac8], R10 ;  /* 0x001ac80a01007387 */ /* 0x004fe80000100a00 */
[----:B---3--:R-:W-:Y:S04]  /*fa20*/  STL.64 [R1+0x1ac0], R8 ;  /* 0x001ac00801007387 */ /* 0x008fe80000100a00 */
[----:B------:R-:W2:Y:S04]  /*fa30*/  LDL.LU.64 R16, [R1+0xac0] ;  /* 0x000ac00001107983 */ /* 0x000ea80000300a00 */
[----:B------:R-:W3:Y:S04]  /*fa40*/  LDL.LU.64 R18, [R1+0xac8] ;  /* 0x000ac80001127983 */ /* 0x000ee80000300a00 */
[----:B------:R-:W0:Y:S04]  /*fa50*/  LDSM.16.M88.4 R8, [R29+0xb000] ;  /* 0x00b000001d08783b */ /* 0x000e280000000200 */
[----:B---3--:R-:W-:Y:S04]  /*fa60*/  STL.64 [R1+0x1ad8], R18 ;  /* 0x001ad81201007387 */ /* 0x008fe80000100a00 */
[----:B--2---:R1:W-:Y:S04]  /*fa70*/  STL.64 [R1+0x1ad0], R16 ;  /* 0x001ad01001007387 */ /* 0x0043e80000100a00 */
[----:B-1----:R-:W2:Y:S04]  /*fa80*/  LDL.LU.64 R16, [R1+0xaf0] ;  /* 0x000af00001107983 */ /* 0x002ea80000300a00 */
[----:B------:R-:W3:Y:S04]  /*fa90*/  LDL.LU.64 R18, [R1+0xaf8] ;  /* 0x000af80001127983 */ /* 0x000ee80000300a00 */
        /* <DEDUP_REMOVED lines=27> */
[----:B------:R-:W3:Y:S01]  /*fc50*/  LDL.LU.64 R18, [R1+0xb78] ;  /* 0x000b780001127983 */ /* 0x000ee20000300a00 */
[----:B------:R-:W-:-:S02]  /*fc60*/  IMAD.MOV.U32 R6, RZ, RZ, R2 ;  /* 0x000000ffff067224 */ /* 0x000fc400078e0002 */
[----:B------:R-:W-:Y:S01]  /*fc70*/  IMAD.MOV.U32 R7, RZ, RZ, R0 ;  /* 0x000000ffff077224 */ /* 0x000fe200078e0000 */
[----:B---3--:R-:W-:Y:S04]  /*fc80*/  STL.64 [R1+0x1b78], R18 ;  /* 0x001b781201007387 */ /* 0x008fe80000100a00 */
[----:B--2---:R1:W-:Y:S04]  /*fc90*/  STL.64 [R1+0x1b70], R16 ;  /* 0x001b701001007387 */ /* 0x0043e80000100a00 */
[----:B-1----:R-:W2:Y:S04]  /*fca0*/  LDL.LU.64 R16, [R1+0xb80] ;  /* 0x000b800001107983 */ /* 0x002ea80000300a00 */
[----:B------:R-:W2:Y:S04]  /*fcb0*/  LDL.LU.64 R18, [R1+0xb88] ;  /* 0x000b880001127983 */ /* 0x000ea80000300a00 */
[----:B------:R-:W-:Y:S04]  /*fcc0*/  STL.64 [R1+0x19e0], R26 ;  /* 0x0019e01a01007387 */ /* 0x000fe80000100a00 */
[----:B------:R-:W-:Y:S04]  /*fcd0*/  STL.64 [R1+0x19d8], R24 ;  /* 0x0019d81801007387 */ /* 0x000fe80000100a00 */
[----:B------:R-:W1:Y:S04]  /*fce0*/  LDSM.16.M88.4 R24, [R29+0xb400] ;  /* 0x00b400001d18783b */ /* 0x000e680000000200 */
[----:B0-----:R-:W-:Y:S04]  /*fcf0*/  STL.64 [R1+0x50], R8 ;  /* 0x0000500801007387 */ /* 0x001fe80000100a00 */
[----:B------:R-:W-:Y:S04]  /*fd00*/  STL.64 [R1+0x58], R10 ;  /* 0x0000580a01007387 */ /* 0x000fe80000100a00 */
[----:B-1----:R-:W-:Y:S04]  /*fd10*/  STL.64 [R1+0x48], R26 ;  /* 0x0000481a01007387 */ /* 0x002fe80000100a00 */
[----:B------:R-:W-:Y:S01]  /*fd20*/  STL [R1+0x1020], R29 ;  /* 0x0010201d01007387 */ /* 0x000fe20000100800 */
[C---:B--2---:R-:W-:Y:S11]  /*fd30*/  HMMA.16816.F32.BF16 R16, R4.reuse, R8, R16 ;  /* 0x000000080410723c */ /* 0x044ff60000041810 */
[----:B------:R-:W-:Y:S11]  /*fd40*/  @!UPT UIADD3 URZ, URZ, URZ, URZ ;  /* 0x0000003f3f3ff290 */ /* 0x000ff6000fffe03f */
[----:B------:R-:W-:Y:S01]  /*fd50*/  @!UPT UIADD3 URZ, URZ, URZ, URZ ;  /* 0x0000003f3f3ff290 */ /* 0x000fe2000fffe03f */
[----:B------:R-:W-:Y:S04]  /*fd60*/  STL.64 [R1+0x300], R16 ;  /* 0x0003001001007387 */ /* 0x000fe80000100a00 */
[----:B------:R0:W-:Y:S04]  /*fd70*/  STL.64 [R1+0x308], R18 ;  /* 0x0003081201007387 */ /* 0x0001e80000100a00 */
[----:B0-----:R-:W2:Y:S04]  /*fd80*/  LDL.LU.64 R18, [R1+0x1b78] ;  /* 0x001b780001127983 */ /* 0x001ea80000300a00 */
[----:B------:R-:W2:Y:S04]  /*fd90*/  LDL.LU.64 R16, [R1+0x1b70] ;  /* 0x001b700001107983 */ /* 0x000ea80000300a00 */
[----:B------:R-:W-:Y:S01]  /*fda0*/  STL.64 [R1+0x38], R22 ;  /* 0x0000381601007387 */ /* 0x000fe20000100a00 */
        /* <DEDUP_REMOVED lines=22> */
[----:B------:R-:W2:Y:S02]  /*ff10*/  LDL.LU.64 R4, [R1+0x1b30] ;  /* 0x001b300001047983 */ /* 0x000ea40000300a00 */
[C---:B--2---:R-:W-:Y:S11]  /*ff20*/  HMMA.16816.F32.BF16 R16, R4.reuse, R8, R16 ;  /* 0x000000080410723c */ /* 0x044ff60000041810 */
[----:B------:R-:W-:Y:S11]  /*ff30*/  @!UPT UIADD3 URZ, URZ, URZ, URZ ;  /* 0x0000003f3f3ff290 */ /* 0x000ff6000fffe03f */
[----:B------:R-:W-:Y:S01]  /*ff40*/  @!UPT UIADD3 URZ, URZ, URZ, URZ ;  /* 0x0000003f3f3ff290 */ /* 0x000fe2000fffe03f */
        /* <DEDUP_REMOVED lines=43> */
[----:B------:R0:W-:Y:S04]  /*10200*/  STL.64 [R1+0x1aa8], R24 ;  /* 0x001aa81801007387 */ /* 0x0001e80000100a00 */
[----:B0-----:R-:W4:Y:S04]  /*10210*/  LDL.LU.64 R24, [R1+0xad0] ;  /* 0x000ad00001187983 */ /* 0x001f280000300a00 */
[----:B------:R-:W4:Y:S01]  /*10220*/  LDL.LU.64 R26, [R1+0xad8] ;  /* 0x000ad800011a7983 */ /* 0x000f220000300a00 */
[----:B------:R-:W-:-:S02]  /*10230*/  IMAD.MOV.U32 R2, RZ, RZ, R20 ;  /* 0x000000ffff027224 */ /* 0x000fc400078e0014 */
[----:B------:R-:W-:Y:S01]  /*10240*/  IMAD.MOV.U32 R0, RZ, RZ, R21 ;  /* 0x000000ffff007224 */ /* 0x000fe200078e0015 */
[C---:B----4-:R-:W-:Y:S08]  /*10250*/  HMMA.16816.F32.BF16 R24, R4.reuse, R20, R24 ;  /* 0x000000140418723c */ /* 0x050ff00000041818 */
[----:B--2---:R-:W-:Y:S11]  /*10260*/  HMMA.16816.F32.BF16 R4, R4, R12, R16 ;  /* 0x0000000c0404723c */ /* 0x004ff60000041810 */
[----:B------:R-:W-:Y:S04]  /*10270*/  @!UPT UIADD3 URZ, URZ, URZ, URZ ;  /* 0x0000003f3f3ff290 */ /* 0x000fe8000fffe03f */
[----:B------:R0:W-:Y:S04]  /*10280*/  STL.64 [R1+0x230], R24 ;  /* 0x0002301801007387 */ /* 0x0001e80000100a00 */
[----:B------:R1:W-:Y:S04]  /*10290*/  STL.64 [R1+0x238], R26 ;  /* 0x0002381a01007387 */ /* 0x0003e80000100a00 */
[----:B0-----:R-:W3:Y:S04]  /*102a0*/  LDL.LU.64 R24, [R1+0xab0] ;  /* 0x000ab00001187983 */ /* 0x001ee80000300a00 */
[----:B-1----:R-:W3:Y:S04]  /*102b0*/  LDL.LU.64 R26, [R1+0xab8] ;  /* 0x000ab800011a7983 */ /* 0x002ee80000300a00 */
[----:B------:R0:W-:Y:S04]  /*102c0*/  STL.64 [R1+0x180], R4 ;  /* 0x0001800401007387 */ /* 0x0001e80000100a00 */
[----:B------:R-:W-:Y:S04]  /*102d0*/  STL.64 [R1+0x188], R6 ;  /* 0x0001880601007387 */ /* 0x000fe80000100a00 */
[----:B------:R-:W-:Y:S01]  /*102e0*/  STL.64 [R1+0x1a98], R12 ;  /* 0x001a980c01007387 */ /* 0x000fe20000100a00 */
[----:B0-----:R-:W-:-:S02]  /*102f0*/  IMAD.MOV.U32 R4, RZ, RZ, R2 ;  /* 0x000000ffff047224 */ /* 0x001fc400078e0002 */
[----:B------:R-:W-:-:S05]  /*10300*/  IMAD.MOV.U32 R5, RZ, RZ, R0 ;  /* 0x000000ffff057224 */ /* 0x000fca00078e0000 */
[----:B------:R0:W-:Y:S04]  /*10310*/  STL.64 [R1+0x1aa0], R4 ;  /* 0x001aa00401007387 */ /* 0x0001e80000100a00 */
[----:B0-----:R-:W2:Y:S04]  /*10320*/  LDL.LU.64 R4, [R1+0xaa0] ;  /* 0x000aa00001047983 */ /* 0x001ea80000300a00 */
[----:B------:R-:W2:Y:S04]  /*10330*/  LDL.LU.64 R6, [R1+0xaa8] ;  /* 0x000aa80001067983 */ /* 0x000ea80000300a00 */
[----:B------:R-:W4:Y:S04]  /*10340*/  LDL.LU.64 R12, [R1+0xa90] ;  /* 0x000a9000010c7983 */ /* 0x000f280000300a00 */
[----:B------:R-:W4:Y:S04]  /*10350*/  LDL.LU.64 R14, [R1+0xa98] ;  /* 0x000a9800010e7983 */ /* 0x000f280000300a00 */
[----:B------:R-:W2:Y:S04]  /*10360*/  LDL.LU.64 R16, [R1+0xa30] ;  /* 0x000a300001107983 */ /* 0x000ea80000300a00 */
[----:B------:R-:W2:Y:S04]  /*10370*/  LDL.LU.64 R18, [R1+0xa38] ;  /* 0x000a380001127983 */ /* 0x000ea80000300a00 */
[----:B--2---:R-:W-:Y:S04]  /*10380*/  STL.64 [R1+0x1a50], R18 ;  /* 0x001a501201007387 */ /* 0x004fe80000100a00 */
[----:B------:R0:W-:Y:S04]  /*10390*/  STL.64 [R1+0x1a48], R16 ;  /* 0x001a481001007387 */ /* 0x0001e80000100a00 */
[----:B0-----:R-:W2:Y:S04]  /*103a0*/  LDL.LU.64 R16, [R1+0xa50] ;  /* 0x000a500001107983 */ /* 0x001ea80000300a00 */
        /* <DEDUP_REMOVED lines=13> */
[----:B------:R-:W2:Y:S04]  /*10480*/  LDL.LU.64 R20, [R1+0xa00] ;  /* 0x000a000001147983 */ /* 0x000ea80000300a00 */
[----:B------:R-:W2:Y:S04]  /*10490*/  LDL.LU.64 R22, [R1+0xa08] ;  /* 0x000a080001167983 */ /* 0x000ea80000300a00 */
[----:B--2---:R-:W-:Y:S04]  /*104a0*/  STL.64 [R1+0x1a28], R22 ;  /* 0x001a281601007387 */ /* 0x004fe80000100a00 */
[----:B------:R0:W-:Y:S04]  /*104b0*/  STL.64 [R1+0x1a20], R20 ;  /* 0x001a201401007387 */ /* 0x0001e80000100a00 */
[----:B0-----:R-:W3:Y:S02]  /*104c0*/  LDL.LU.64 R20, [R1+0x50] ;  /* 0x0000500001147983 */ /* 0x001ee40000300a00 */
[C---:B---3--:R-:W-:Y:S11]  /*104d0*/  HMMA.16816.F32.BF16 R24, R8.reuse, R20, R24 ;  /* 0x000000140818723c */ /* 0x048ff60000041818 */
[----:B------:R-:W-:Y:S11]  /*104e0*/  @!UPT UIADD3 URZ, URZ, URZ, URZ ;  /* 0x0000003f3f3ff290 */ /* 0x000ff6000fffe03f */
[----:B------:R-:W-:Y:S01]  /*104f0*/  @!UPT UIADD3 URZ, URZ, URZ, URZ ;  /* 0x0000003f3f3ff290 */ /* 0x000fe2000fffe03f */
[----:B------:R0:W-:Y:S04]  /*10500*/  STL.64 [R1+0x170], R24 ;  /* 0x0001701801007387 */ /* 0x0001e80000100a00 */
[----:B------:R-:W-:Y:S04]  /*10510*/  STL.64 [R1+0x178], R26 ;  /* 0x0001781a01007387 */ /* 0x000fe80000100a00 */
[----:B0-----:R-:W2:Y:S02]  /*10520*/  LDL.LU.64 R24, [R1+0x1aa8] ;  /* 0x001aa80001187983 */ /* 0x001ea40000300a00 */
[C---:B--2---:R-:W-:Y:S11]  /*10530*/  HMMA.16816.F32.BF16 R4, R8.reuse, R24, R4 ;  /* 0x000000180804723c */ /* 0x044ff60000041804 */
[----:B------:R-:W-:Y:S11]  /*10540*/  @!UPT UIADD3 URZ, URZ, URZ, URZ ;  /* 0x0000003f3f3ff290 */ /* 0x000ff6000fffe03f */
[----:B------:R-:W-:Y:S01]  /*10550*/  @!UPT UIADD3 URZ, URZ, URZ, URZ ;  /* 0x0000003f3f3ff290 */ /* 0x000fe2000fffe03f */
[----:B------:R0:W-:Y:S04]  /*10560*/  STL.64 [R1+0x160], R4 ;  /* 0x0001600401007387 */ /* 0x0001e80000100a00 */
[----:B------:R-:W-:Y:S04]  /*10570*/  STL.64 [R1+0x168], R6 ;  /* 0x0001680601007387 */ /* 0x000fe80000100a00 */
[----:B0-----:R-:W4:Y:S02]  /*10580*/  LDL.LU.64 R4, [R1+0x1aa0] ;  /* 0x001aa00001047983 */ /* 0x001f240000300a00 */
[C---:B----4-:R-:W-:Y:S11]  /*10590*/  HMMA.16816.F32.BF16 R12, R8.reuse, R4, R12 ;  /* 0x00000004080c723c */ /* 0x050ff6000004180c */
[----:B------:R-:W-:Y:S11]  /*105a0*/  @!UPT UIADD3 URZ, URZ, URZ, URZ ;  /* 0x0000003f3f3ff290 */ /* 0x000ff6000fffe03f */
[----:B------:R-:W-:Y:S01]  /*105b0*/  @!UPT UIADD3 URZ, URZ, URZ, URZ ;  /* 0x0000003f3f3ff290 */ /* 0x000fe2000fffe03f */
[----:B------:R0:W-:Y:S04]  /*105c0*/  STL.64 [R1+0x150], R12 ;  /* 0x0001500c01007387 */ /* 0x0001e80000100a00 */
[----:B------:R1:W-:Y:S04]  /*105d0*/  STL.64 [R1+0x158], R14 ;  /* 0x0001580e01007387 */ /* 0x0003e80000100a00 */
[----:B0-----:R-:W2:Y:S02]  /*105e0*/  LDL.LU.64 R12, [R1+0x1a98] ;  /* 0x001a9800010c7983 */ /* 0x001ea40000300a00 */
[----:B--2---:R-:W-:Y:S02]  /*105f0*/  HMMA.16816.F32.BF16 R8, R8, R12, R16 ;  /* 0x0000000c0808723c */ /* 0x004fe40000041810 */
[----:B------:R-:W2:Y:S01]  /*10600*/  LDL.LU.64 R18, [R1+0x1a90] ;  /* 0x001a900001127983 */ /* 0x000ea20000300a00 */
[----:B------:R-:W-:-:S03]  /*10610*/  IMAD.MOV.U32 R2, RZ, RZ, R12 ;  /* 0x000000ffff027224 */ /* 0x000fc600078e000c */
[----:B------:R-:W2:Y:S01]  /*10620*/  LDL.LU.64 R16, [R1+0x1a88] ;  /* 0x001a880001107983 */ /* 0x000ea20000300a00 */
[----:B------:R-:W-:Y:S11]  /*10630*/  IMAD.MOV.U32 R0, RZ, RZ, R13 ;  /* 0x000000ffff007224 */ /* 0x000ff600078e000d */
[----:B------:R-:W-:Y:S05]  /*10640*/  @!UPT UIADD3 URZ, URZ, URZ, URZ ;  /* 0x0000003f3f3ff290 */ /* 0x000fea000fffe03f */
[----:B------:R-:W-:Y:S04]  /*10650*/  STL.64 [R1], R8 ;  /* 0x0000000801007387 */ /* 0x000fe80000100a00 */
[----:B------:R-:W-:Y:S04]  /*10660*/  STL.64 [R1+0x8], R10 ;  /* 0x0000080a01007387 */ /* 0x000fe80000100a00 */
[----:B-1----:R-:W2:Y:S04]  /*10670*/  LDL.LU.64 R14, [R1+0x1a80] ;  /* 0x001a8000010e7983 */ /* 0x002ea80000300a00 */
        /* <DEDUP_REMOVED lines=14> */
[----:B------:R-:W2:Y:S04]  /*10760*/  LDL.LU.64 R16, [R1+0x1a58] ;  /* 0x001a580001107983 */ /* 0x000ea80000300a00 */
[----:B------:R0:W-:Y:S04]  /*10770*/  STL.64 [R1+0x1a30], R24 ;  /* 0x001a301801007387 */ /* 0x0001e80000100a00 */
        /* <DEDUP_REMOVED lines=8> */
[----:B------:R-:W2:Y:S01]  /*10800*/  LDL.LU.64 R16, [R1+0x1a48] ;  /* 0x001a480001107983 */ /* 0x000ea20000300a00 */
[----:B------:R-:W-:-:S02]  /*10810*/  IMAD.MOV.U32 R8, RZ, RZ, R2 ;  /* 0x000000ffff087224 */ /* 0x000fc400078e0002 */
[----:B------:R-:W-:-:S07]  /*10820*/  IMAD.MOV.U32 R9, RZ, RZ, R0 ;  /* 0x000000ffff097224 */ /* 0x000fce00078e0000 */
[----:B--2---:R-:W-:Y:S01]  /*10830*/  HMMA.16816.F32.BF16 R12, R12, R8, R16 ;  /* 0x000000080c0c723c */ /* 0x004fe20000041810 */
[----:B------:R-:W3:Y:S04]  /*10840*/  LDL.LU.64 R18, [R1+0x1a40] ;  /* 0x001a400001127983 */ /* 0x000ee80000300a00 */
[----:B------:R-:W3:Y:S11]  /*10850*/  LDL.LU.64 R16, [R1+0x1a38] ;  /* 0x001a380001107983 */ /* 0x000ef60000300a00 */
[----:B------:R-:W-:Y:S07]  /*10860*/  @!UPT UIADD3 URZ, URZ, URZ, URZ ;  /* 0x0000003f3f3ff290 */ /* 0x000fee000fffe03f */
[----:B------:R0:W-:Y:S04]  /*10870*/  STL.64 [R1+0x140], R12 ;  /* 0x0001400c01007387 */ /* 0x0001e80000100a00 */
[----:B------:R1:W-:Y:S04]  /*10880*/  STL.64 [R1+0x148], R14 ;  /* 0x0001480e01007387 */ /* 0x0003e80000100a00 */
[----:B0-----:R-:W2:Y:S04]  /*10890*/  LDL.LU.64 R12, [R1+0xa10] ;  /* 0x000a1000010c7983 */ /* 0x001ea80000300a00 */
[----:B-1----:R-:W2:Y:S01]  /*108a0*/  LDL.LU.64 R14, [R1+0xa18] ;  /* 0x000a1800010e7983 */ /* 0x002ea20000300a00 */
[----:B------:R-:W-:-:S02]  /*108b0*/  IMAD.MOV.U32 R2, RZ, RZ, R20 ;  /* 0x000000ffff027224 */ /* 0x000fc400078e0014 */
[----:B------:R-:W-:Y:S01]  /*108c0*/  IMAD.MOV.U32 R0, RZ, RZ, R21 ;  /* 0x000000ffff007224 */ /* 0x000fe200078e0015 */
[C---:B---3--:R-:W-:Y:S11]  /*108d0*/  HMMA.16816.F32.BF16 R24, R16.reuse, R20, R24 ;  /* 0x000000141018723c */ /* 0x048ff60000041818 */
[----:B------:R-:W-:Y:S11]  /*108e0*/  @!UPT UIADD3 URZ, URZ, URZ, URZ ;  /* 0x0000003f3f3ff290 */ /* 0x000ff6000fffe03f */
[----:B------:R-:W-:Y:S01]  /*108f0*/  @!UPT UIADD3 URZ, URZ, URZ, URZ ;  /* 0x0000003f3f3ff290 */ /* 0x000fe2000fffe03f */
[----:B------:R0:W-:Y:S04]  /*10900*/  STL.64 [R1+0x130], R24 ;  /* 0x0001301801007387 */ /* 0x0001e80000100a00 */
[----:B------:R-:W-:Y:S04]  /*10910*/  STL.64 [R1+0x138], R26 ;  /* 0x0001381a01007387 */ /* 0x000fe80000100a00 */
[----:B0-----:R-:W2:Y:S04]  /*10920*/  LDL.LU.64 R24, [R1+0x1a30] ;  /* 0x001a300001187983 */ /* 0x001ea80000300a00 */
[----:B------:R-:W3:Y:S04]  /*10930*/  LDL.LU.64 R22, [R1+0x1a28] ;  /* 0x001a280001167983 */ /* 0x000ee80000300a00 */
[----:B------:R-:W3:Y:S01]  /*10940*/  LDL.LU.64 R20, [R1+0x1a20] ;  /* 0x001a200001147983 */ /* 0x000ee20000300a00 */
[C---:B--2---:R-:W-:Y:S11]  /*10950*/  HMMA.16816.F32.BF16 R12, R16.reuse, R24, R12 ;  /* 0x00000018100c723c */ /* 0x044ff6000004180c */
[----:B------:R-:W-:Y:S11]  /*10960*/  @!UPT UIADD3 URZ, URZ, URZ, URZ ;  /* 0x0000003f3f3ff290 */ /* 0x000ff6000fffe03f */
[----:B------:R-:W-:Y:S01]  /*10970*/  @!UPT UIADD3 URZ, URZ, URZ, URZ ;  /* 0x0000003f3f3ff290 */ /* 0x000fe2000fffe03f */
[----:B------:R-:W-:Y:S04]  /*10980*/  STL.64 [R1+0x120], R12 ;  /* 0x0001200c01007387 */ /* 0x000fe80000100a00 */
[----:B------:R3:W-:Y:S02]  /*10990*/  STL.64 [R1+0x128], R14 ;  /* 0x0001280e01007387 */ /* 0x0007e40000100a00 */
[----:B---3--:R-:W-:Y:S02]  /*109a0*/  HMMA.16816.F32.BF16 R12, R16, R4, R20 ;  /* 0x00000004100c723c */ /* 0x008fe40000041814 */
[----:B------:R-:W2:Y:S04]  /*109b0*/  LDL.LU.64 R20, [R1+0x9e0] ;  /* 0x0009e00001147983 */ /* 0x000ea80000300a00 */
[----:B------:R-:W2:Y:S04]  /*109c0*/  LDL.LU.64 R22, [R1+0x9e8] ;  /* 0x0009e80001167983 */ /* 0x000ea80000300a00 */
[----:B------:R0:W-:Y:S04]  /*109d0*/  STL.64 [R1+0x19f8], R4 ;  /* 0x0019f80401007387 */ /* 0x0001e80000100a00 */
[----:B0-----:R-:W3:Y:S04]  /*109e0*/  LDL.LU.64 R4, [R1+0x9c0] ;  /* 0x0009c00001047983 */ /* 0x001ee80000300a00 */
[----:B------:R-:W4:Y:S01]  /*109f0*/  LDL.LU.64 R6, [R1+0x9c8] ;  /* 0x0009c80001067983 */ /* 0x000f220000300a00 */
[----:B------:R-:W-:-:S02]  /*10a00*/  IMAD.MOV.U32 R11, RZ, RZ, R24 ;  /* 0x000000ffff0b7224 */ /* 0x000fc400078e0018 */
[----:B------:R-:W-:Y:S01]  /*10a10*/  IMAD.MOV.U32 R10, RZ, RZ, R25 ;  /* 0x000000ffff0a7224 */ /* 0x000fe200078e0019 */
[----:B----4-:R-:W-:Y:S04]  /*10a20*/  STL.64 [R1+0x1a08], R6 ;  /* 0x001a080601007387 */ /* 0x010fe80000100a00 */
[----:B---3--:R0:W-:Y:S04]  /*10a30*/  STL.64 [R1+0x1a00], R4 ;  /* 0x001a000401007387 */ /* 0x0081e80000100a00 */
[----:B0-----:R-:W3:Y:S04]  /*10a40*/  LDL.LU.64 R4, [R1+0x9d0] ;  /* 0x0009d00001047983 */ /* 0x001ee80000300a00 */
[----:B------:R-:W3:Y:S04]  /*10a50*/  LDL.LU.64 R6, [R1+0x9d8] ;  /* 0x0009d80001067983 */ /* 0x000ee80000300a00 */
[----:B------:R-:W4:Y:S04]  /*10a60*/  LDL.LU.64 R24, [R1+0x990] ;  /* 0x0009900001187983 */ /* 0x000f280000300a00 */
[----:B------:R-:W3:Y:S01]  /*10a70*/  LDL.LU.64 R26, [R1+0x998] ;  /* 0x00099800011a7983 */ /* 0x000ee20000300a00 */
[----:B--2---:R-:W-:Y:S03]  /*10a80*/  HMMA.16816.F32.BF16 R16, R16, R8, R20 ;  /* 0x000000081010723c */ /* 0x004fe60000041814 */
[----:B---3--:R-:W-:Y:S04]  /*10a90*/  STL.64 [R1+0x19f0], R26 ;  /* 0x0019f01a01007387 */ /* 0x008fe80000100a00 */
[----:B----4-:R0:W-:Y:S04]  /*10aa0*/  STL.64 [R1+0x19e8], R24 ;  /* 0x0019e81801007387 */ /* 0x0101e80000100a00 */
[----:B0-----:R-:W2:Y:S04]  /*10ab0*/  LDL.LU.64 R24, [R1+0x9b0] ;  /* 0x0009b00001187983 */ /* 0x001ea80000300a00 */
[----:B------:R-:W2:Y:S04]  /*10ac0*/  LDL.LU.64 R26, [R1+0x9b8] ;  /* 0x0009b800011a7983 */ /* 0x000ea80000300a00 */
[----:B------:R-:W-:Y:S04]  /*10ad0*/  STL.64 [R1+0x12d0], R14 ;  /* 0x0012d00e01007387 */ /* 0x000fe80000100a00 */
[----:B------:R-:W-:Y:S04]  /*10ae0*/  STL.64 [R1+0x12c8], R12 ;  /* 0x0012c80c01007387 */ /* 0x000fe80000100a00 */
[----:B------:R-:W3:Y:S04]  /*10af0*/  LDL.LU.64 R22, [R1+0x1a18] ;  /* 0x001a180001167983 */ /* 0x000ee80000300a00 */
[----:B------:R-:W3:Y:S04]  /*10b00*/  LDL.LU.64 R20, [R1+0x1a10] ;  /* 0x001a100001147983 */ /* 0x000ee80000300a00 */
[----:B------:R-:W-:Y:S04]  /*10b10*/  STL.64 [R1+0x12e0], R18 ;  /* 0x0012e01201007387 */ /* 0x000fe80000100a00 */
[----:B------:R0:W-:Y:S02]  /*10b20*/  STL.64 [R1+0x12d8], R16 ;  /* 0x0012d81001007387 */ /* 0x0001e40000100a00 */
[----:B0-----:R-:W-:-:S02]  /*10b30*/  IMAD.MOV.U32 R16, RZ, RZ, R2 ;  /* 0x000000ffff107224 */ /* 0x001fc400078e0002 */
[----:B------:R-:W-:-:S07]  /*10b40*/  IMAD.MOV.U32 R17, RZ, RZ, R0 ;  /* 0x000000ffff117224 */ /* 0x000fce00078e0000 */
        /* <DEDUP_REMOVED lines=8> */
[----:B------:R-:W-:-:S07]  /*10bd0*/  IMAD.MOV.U32 R13, RZ, RZ, R10 ;  /* 0x000000ffff0d7224 */ /* 0x000fce00078e000a */
[----:B---3--:R-:W-:Y:S11]  /*10be0*/  HMMA.16816.F32.BF16 R4, R20, R12, R4 ;  /* 0x0000000c1404723c */ /* 0x008ff60000041804 */
[----:B------:R-:W-:Y:S11]  /*10bf0*/  @!UPT UIADD3 URZ, URZ, URZ, URZ ;  /* 0x0000003f3f3ff290 */ /* 0x000ff6000fffe03f */
[----:B------:R-:W-:Y:S01]  /*10c00*/  @!UPT UIADD3 URZ, URZ, URZ, URZ ;  /* 0x0000003f3f3ff290 */ /* 0x000fe2000fffe03f */
[----:B------:R0:W-:Y:S04]  /*10c10*/  STL.64 [R1+0x1e0], R4 ;  /* 0x0001e00401007387 */ /* 0x0001e80000100a00 */
[----:B------:R-:W-:Y:S04]  /*10c20*/  STL.64 [R1+0x1e8], R6 ;  /* 0x0001e80601007387 */ /* 0x000fe80000100a00 */
[----:B0-----:R-:W2:Y:S01]  /*10c30*/  LDL.LU.64 R4, [R1+0x19f8] ;  /* 0x0019f80001047983 */ /* 0x001ea20000300a00 */
[----:B------:R-:W-:Y:S02]  /*10c40*/  IMAD.MOV.U32 R14, RZ, RZ, R28 ;  /* 0x000000ffff0e7224 */ /* 0x000fe400078e001c */
[----:B------:R-:W-:-:S05]  /*10c50*/  IMAD.MOV.U32 R15, RZ, RZ, R3 ;  /* 0x000000ffff0f7224 */ /* 0x000fca00078e0003 */
[----:B------:R-:W-:Y:S04]  /*10c60*/  STL.64 [R1+0x19d0], R14 ;  /* 0x0019d00e01007387 */ /* 0x000fe80000100a00 */
[----:B------:R0:W-:Y:S04]  /*10c70*/  STL.64 [R1+0x19c8], R12 ;  /* 0x0019c80c01007387 */ /* 0x0001e80000100a00 */
[----:B0-----:R-:W3:Y:S04]  /*10c80*/  LDL.LU.64 R12, [R1+0x870] ;  /* 0x00087000010c7983 */ /* 0x001ee80000300a00 */
[----:B------:R-:W3:Y:S01]  /*10c90*/  LDL.LU.64 R14, [R1+0x878] ;  /* 0x00087800010e7983 */ /* 0x000ee20000300a00 */
        /* <DEDUP_REMOVED lines=8> */
[----:B------:R-:W3:Y:S04]  /*10d20*/  LDL.LU.64 R26, [R1+0x19e0] ;  /* 0x0019e000011a7983 */ /* 0x000ee80000300a00 */
[----:B------:R-:W3:Y:S11]  /*10d30*/  LDL.LU.64 R24, [R1+0x19d8] ;  /* 0x0019d80001187983 */ /* 0x000ef60000300a00 */
[----:B------:R-:W-:Y:S06]  /*10d40*/  @!UPT UIADD3 URZ, URZ, URZ, URZ ;  /* 0x0000003f3f3ff290 */ /* 0x000fec000fffe03f */
[----:B------:R-:W-:Y:S04]  /*10d50*/  STL [R1+0x11b4], R22 ;  /* 0x0011b41601007387 */ /* 0x000fe80000100800 */
[----:B------:R0:W-:Y:S04]  /*10d60*/  STL [R1+0x11b0], R23 ;  /* 0x0011b01701007387 */ /* 0x0001e80000100800 */
[----:B------:R1:W-:Y:S04]  /*10d70*/  STL.64 [R1+0x1268], R20 ;  /* 0x0012681401007387 */ /* 0x0003e80000100a00 */
[----:B0-----:R-:W2:Y:S01]  /*10d80*/  LDL.64 R22, [R1+0x108] ;  /* 0x0001080001167983 */ /* 0x001ea20000100a00 */
[----:B---3--:R-:W-:Y:S11]  /*10d90*/  HMMA.16816.F32.BF16 R16, R24, R16, R12 ;  /* 0x000000101810723c */ /* 0x008ff6000004180c */
[----:B------:R-:W-:Y:S11]  /*10da0*/  @!UPT UIADD3 URZ, URZ, URZ, URZ ;  /* 0x0000003f3f3ff290 */ /* 0x000ff6000fffe03f */
[----:B------:R-:W-:Y:S02]  /*10db0*/  @!UPT UIADD3 URZ, URZ, URZ, URZ ;  /* 0x0000003f3f3ff290 */ /* 0x000fe4000fffe03f */
[----:B------:R-:W-:Y:S02]  /*10dc0*/  IMAD.MOV.U32 R3, RZ, RZ, R18 ;  /* 0x000000ffff037224 */ /* 0x000fe400078e0012 */
[----:B------:R-:W-:Y:S01]  /*10dd0*/  IMAD.MOV.U32 R0, RZ, RZ, R19 ;  /* 0x000000ffff007224 */ /* 0x000fe200078e0013 */
[----:B--2---:R0:W-:Y:S04]  /*10de0*/  STL.64 [R1+0x19a8], R22 ;  /* 0x0019a81601007387 */ /* 0x0041e80000100a00 */
[----:B-1----:R-:W2:Y:S04]  /*10df0*/  LDL.LU.64 R20, [R1+0x8b0] ;  /* 0x0008b00001147983 */ /* 0x002ea80000300a00 */
[----:B0-----:R-:W2:Y:S04]  /*10e00*/  LDL.LU.64 R22, [R1+0x8b8] ;  /* 0x0008b80001167983 */ /* 0x001ea80000300a00 */
[----:B------:R-:W3:Y:S04]  /*10e10*/  LDL.LU.64 R14, [R1+0x19d0] ;  /* 0x0019d000010e7983 */ /* 0x000ee80000300a00 */
[----:B------:R-:W4:Y:S04]  /*10e20*/  LDL.LU.64 R12, [R1+0x19c8] ;  /* 0x0019c800010c7983 */ /* 0x000f280000300a00 */
[----:B------:R-:W2:Y:S04]  /*10e30*/  LDL R18, [R1+0xa8] ;  /* 0x0000a80001127983 */ /* 0x000ea80000100800 */
[----:B------:R-:W2:Y:S01]  /*10e40*/  LDL R19, [R1+0xac] ;  /* 0x0000ac0001137983 */ /* 0x000ea20000100800 */
[----:B------:R-:W-:-:S02]  /*10e50*/  IMAD.MOV.U32 R28, RZ, RZ, R16 ;  /* 0x000000ffff1c7224 */ /* 0x000fc400078e0010 */
[----:B------:R-:W-:Y:S01]  /*10e60*/  IMAD.MOV.U32 R2, RZ, RZ, R17 ;  /* 0x000000ffff027224 */ /* 0x000fe200078e0011 */
[----:B--2---:R0:W-:Y:S04]  /*10e70*/  STL.64 [R1+0x1980], R18 ;  /* 0x0019801201007387 */ /* 0x0041e80000100a00 */
[----:B------:R-:W4:Y:S04]  /*10e80*/  LDL.LU.64 R16, [R1+0x890] ;  /* 0x0008900001107983 */ /* 0x000f280000300a00 */
[----:B0-----:R-:W4:Y:S04]  /*10e90*/  LDL.LU.64 R18, [R1+0x898] ;  /* 0x0008980001127983 */ /* 0x001f280000300a00 */
[----:B------:R-:W-:Y:S04]  /*10ea0*/  STL [R1+0x1030], R0 ;  /* 0x0010300001007387 */ /* 0x000fe80000100800 */
[----:B------:R-:W-:Y:S04]  /*10eb0*/  STL [R1+0x102c], R3 ;  /* 0x00102c0301007387 */ /* 0x000fe80000100800 */
[----:B------:R-:W-:Y:S04]  /*10ec0*/  STL [R1+0x1028], R2 ;  /* 0x0010280201007387 */ /* 0x000fe80000100800 */
[----:B------:R-:W-:Y:S01]  /*10ed0*/  STL [R1+0x1024], R28 ;  /* 0x0010241c01007387 */ /* 0x000fe20000100800 */
[C---:B------:R-:W-:Y:S08]  /*10ee0*/  HMMA.16816.F32.BF16 R4, R24.reuse, R4, R20 ;  /* 0x000000041804723c */ /* 0x040ff00000041814 */
[C---:B----4-:R-:W-:Y:S11]  /*10ef0*/  HMMA.16816.F32.BF16 R16, R24.reuse, R12, R16 ;  /* 0x0000000c1810723c */ /* 0x050ff60000041810 */
[----:B------:R-:W-:Y:S11]  /*10f00*/  @!UPT UIADD3 URZ, URZ, URZ, URZ ;  /* 0x0000003f3f3ff290 */ /* 0x000ff6000fffe03f */
[----:B------:R-:W-:Y:S02]  /*10f10*/  @!UPT UIADD3 URZ, URZ, URZ, URZ ;  /* 0x0000003f3f3ff290 */ /* 0x000fe4000fffe03f */
[----:B------:R-:W-:Y:S01]  /*10f20*/  IMAD.MOV.U32 R29, RZ, RZ, R19 ;  /* 0x000000ffff1d7224 */ /* 0x000fe200078e0013 */
[----:B------:R0:W-:Y:S04]  /*10f30*/  STL.64 [R1+0x890], R16 ;  /* 0x0008901001007387 */ /* 0x0001e80000100a00 */
[----:B------:R1:W-:Y:S04]  /*10f40*/  STL [R1+0x898], R18 ;  /* 0x0008981201007387 */ /* 0x0003e80000100800 */
[----:B---3--:R-:W-:Y:S04]  /*10f50*/  STL.64 [R1+0x18e0], R14 ;  /* 0x0018e00e01007387 */ /* 0x008fe80000100a00 */
[----:B------:R-:W-:Y:S04]  /*10f60*/  STL [R1+0x1034], R29 ;  /* 0x0010341d01007387 */ /* 0x000fe80000100800 */
[----:B0-----:R-:W2:Y:S04]  /*10f70*/  LDL.LU R16, [R1+0x3a0] ;  /* 0x0003a00001107983 */ /* 0x001ea80000300800 */
[----:B------:R-:W2:Y:S04]  /*10f80*/  LDL.LU R17, [R1+0x3a4] ;  /* 0x0003a40001117983 */ /* 0x000ea80000300800 */
[----:B-1----:R-:W3:Y:S04]  /*10f90*/  LDL.LU R18, [R1+0x3a8] ;  /* 0x0003a80001127983 */ /* 0x002ee80000300800 */
[----:B------:R-:W3:Y:S04]  /*10fa0*/  LDL.LU R19, [R1+0x3ac] ;  /* 0x0003ac0001137983 */ /* 0x000ee80000300800 */
[----:B------:R-:W4:Y:S04]  /*10fb0*/  LDL R22, [R1+0x118] ;  /* 0x0001180001167983 */ /* 0x000f280000100800 */
[----:B------:R-:W4:Y:S04]  /*10fc0*/  LDL R23, [R1+0x11c] ;  /* 0x00011c0001177983 */ /* 0x000f280000100800 */
[----:B----4-:R0:W-:Y:S04]  /*10fd0*/  STL.64 [R1+0x19c0], R22 ;  /* 0x0019c01601007387 */ /* 0x0101e80000100a00 */
[----:B------:R-:W4:Y:S04]  /*10fe0*/  LDL.LU.64 R20, [R1+0x8d0] ;  /* 0x0008d00001147983 */ /* 0x000f280000300a00 */
[----:B0-----:R-:W4:Y:S04]  /*10ff0*/  LDL.LU.64 R22, [R1+0x8d8] ;  /* 0x0008d80001167983 */ /* 0x001f280000300a00 */
[----:B---3--:R0:W-:Y:S04]  /*11000*/  STL.64 [R1+0x1990], R18 ;  /* 0x0019901201007387 */ /* 0x0081e80000100a00 */
[----:B--2---:R1:W-:Y:S04]  /*11010*/  STL.64 [R1+0x1988], R16 ;  /* 0x0019881001007387 */ /* 0x0043e80000100a00 */
[----:B0-----:R-:W2:Y:S04]  /*11020*/  LDL.64 R18, [R1+0xf8] ;  /* 0x0000f80001127983 */ /* 0x001ea80000100a00 */
[----:B--2---:R0:W-:Y:S04]  /*11030*/  STL.64 [R1+0x19a0], R18 ;  /* 0x0019a01201007387 */ /* 0x0041e80000100a00 */
[----:B-1----:R-:W2:Y:S04]  /*11040*/  LDL.LU R16, [R1+0x500] ;  /* 0x0005000001107983 */ /* 0x002ea80000300800 */
[----:B------:R-:W2:Y:S04]  /*11050*/  LDL.LU R17, [R1+0x504] ;  /* 0x0005040001117983 */ /* 0x000ea80000300800 */
[----:B0-----:R-:W3:Y:S04]  /*11060*/  LDL.LU R18, [R1+0x508] ;  /* 0x0005080001127983 */ /* 0x001ee80000300800 */
[----:B------:R-:W3:Y:S04]  /*11070*/  LDL.LU R19, [R1+0x50c] ;  /* 0x00050c0001137983 */ /* 0x000ee80000300800 */
[----:B---3--:R-:W-:Y:S04]  /*11080*/  STL.64 [R1+0x19b8], R18 ;  /* 0x0019b81201007387 */ /* 0x008fe80000100a00 */
[----:B--2---:R0:W-:Y:S04]  /*11090*/  STL.64 [R1+0x19b0], R16 ;  /* 0x0019b01001007387 */ /* 0x0041e80000100a00 */
[----:B0-----:R-:W2:Y:S04]  /*110a0*/  LDL.LU R16, [R1+0x680] ;  /* 0x0006800001107983 */ /* 0x001ea80000300800 */
[----:B------:R-:W2:Y:S04]  /*110b0*/  LDL.LU R17, [R1+0x684] ;  /* 0x0006840001117983 */ /* 0x000ea80000300800 */
[----:B------:R-:W2:Y:S04]  /*110c0*/  LDL.LU R18, [R1+0x688] ;  /* 0x0006880001127983 */ /* 0x000ea80000300800 */
[----:B------:R-:W2:Y:S04]  /*110d0*/  LDL.LU R19, [R1+0x68c] ;  /* 0x00068c0001137983 */ /* 0x000ea80000300800 */
[----:B------:R-:W3:Y:S01]  /*110e0*/  LDL.64 R14, [R1+0xd8] ;  /* 0x0000d800010e7983 */ /* 0x000ee20000100a00 */
[----:B----4-:R-:W-:Y:S01]  /*110f0*/  HMMA.16816.F32.BF16 R24, R24, R8, R20 ;  /* 0x000000081818723c */ /* 0x010fe20000041814 */
[----:B------:R-:W-:-:S02]  /*11100*/  IMAD.MOV.U32 R28, RZ, RZ, R7 ;  /* 0x000000ffff1c7224 */ /* 0x000fc400078e0007 */
[----:B------:R-:W-:Y:S02]  /*11110*/  IMAD.MOV.U32 R3, RZ, RZ, R5 ;  /* 0x000000ffff037224 */ /* 0x000fe400078e0005 */
[----:B------:R-:W-:Y:S02]  /*11120*/  IMAD.MOV.U32 R0, RZ, RZ, R4 ;  /* 0x000000ffff007224 */ /* 0x000fe400078e0004 */
[----:B------:R-:W-:Y:S01]  /*11130*/  IMAD.MOV.U32 R2, RZ, RZ, R6 ;  /* 0x000000ffff027224 */ /* 0x000fe200078e0006 */
[----:B------:R-:W0:Y:S02]  /*11140*/  S2R R5, SR_TID.X ;  /* 0x0000000000057919 */ /* 0x000e240000002100 */
[C---:B0-----:R-:W-:Y:S01]  /*11150*/  IMAD.SHL.U32 R4, R5.reuse, 0x2, RZ ;  /* 0x0000000205047824 */ /* 0x041fe200078e00ff */
[C---:B------:R-:W-:Y:S01]  /*11160*/  LOP3.LUT R6, R5.reuse, 0x7, RZ, 0xc0, !PT ;  /* 0x0000000705067812 */ /* 0x040fe200078ec0ff */
[C---:B------:R-:W-:Y:S01]  /*11170*/  IMAD.SHL.U32 R7, R5.reuse, 0x200, RZ ;  /* 0x0000020005077824 */ /* 0x040fe200078e00ff */
[----:B------:R-:W-:-:S02]  /*11180*/  LOP3.LUT R5, R5, 0xc0, RZ, 0xc0, !PT ;  /* 0x000000c005057812 */ /* 0x000fc400078ec0ff */
[----:B------:R-:W-:Y:S01]  /*11190*/  LOP3.LUT R4, R4, 0x10, RZ, 0xc0, !PT ;  /* 0x0000001004047812 */ /* 0x000fe200078ec0ff */
[----:B------:R-:W-:-:S03]  /*111a0*/  IMAD R6, R6, 0x410, RZ ;  /* 0x0000041006067824 */ /* 0x000fc600078e02ff */
[----:B------:R-:W-:Y:S01]  /*111b0*/  LEA.HI R29, R5, R4, RZ, 0x1f ;  /* 0x00000004051d7211 */ /* 0x000fe200078ff8ff */
[----:B---3--:R0:W-:Y:S04]  /*111c0*/  STL.64 [R1+0x1998], R14 ;  /* 0x0019980e01007387 */ /* 0x0081e80000100a00 */
[----:B------:R-:W3:Y:S04]  /*111d0*/  LDL.LU R12, [R1+0x4c0] ;  /* 0x0004c000010c7983 */ /* 0x000ee80000300800 */
[----:B------:R-:W3:Y:S04]  /*111e0*/  LDL.LU R13, [R1+0x4c4] ;  /* 0x0004c400010d7983 */ /* 0x000ee80000300800 */
[----:B0-----:R-:W3:Y:S04]  /*111f0*/  LDL.LU R14, [R1+0x4c8] ;  /* 0x0004c800010e7983 */ /* 0x001ee80000300800 */
[----:B------:R-:W3:Y:S04]  /*11200*/  LDL.LU R15, [R1+0x4cc] ;  /* 0x0004cc00010f7983 */ /* 0x000ee80000300800 */
[----:B------:R-:W-:Y:S04]  /*11210*/  STL [R1+0x10a8], R28 ;  /* 0x0010a81c01007387 */ /* 0x000fe80000100800 */
[----:B------:R-:W-:Y:S04]  /*11220*/  STL [R1+0x1040], R3 ;  /* 0x0010400301007387 */ /* 0x000fe80000100800 */
[----:B------:R-:W-:Y:S04]  /*11230*/  STL [R1+0x103c], R0 ;  /* 0x00103c0001007387 */ /* 0x000fe80000100800 */
[----:B------:R-:W-:Y:S04]  /*11240*/  STL [R1+0x1038], R2 ;  /* 0x0010380201007387 */ /* 0x000fe80000100800 */
[----:B------:R-:W2:Y:S04]  /*11250*/  LDL.LU.64 R22, [R1+0x19c0] ;  /* 0x0019c00001167983 */ /* 0x000ea80000300a00 */
[----:B------:R0:W-:Y:S04]  /*11260*/  STL.64 [R1+0xfa0], R26 ;  /* 0x000fa01a01007387 */ /* 0x0001e80000100a00 */
[----:B------:R-:W-:Y:S04]  /*11270*/  STL.64 [R1+0xf98], R24 ;  /* 0x000f981801007387 */ /* 0x000fe80000100a00 */
[----:B0-----:R-:W4:Y:S04]  /*11280*/  LDL.LU R26, [R1+0x38] ;  /* 0x00003800011a7983 */ /* 0x001f280000300800 */
[----:B------:R-:W4:Y:S01]  /*11290*/  LDL.LU R27, [R1+0x3c] ;  /* 0x00003c00011b7983 */ /* 0x000f220000300800 */
[----:B------:R-:W-:-:S02]  /*112a0*/  LOP3.LUT R7, R7, 0x2000, RZ, 0xc0, !PT ;  /* 0x0000200007077812 */ /* 0x000fc400078ec0ff */
[----:B------:R-:W-:-:S05]  /*112b0*/  LOP3.LUT R29, R6, R29, RZ, 0x3c, !PT ;  /* 0x0000001d061d7212 */ /* 0x000fca00078e3cff */
[----:B------:R-:W-:-:S05]  /*112c0*/  IMAD.IADD R29, R7, 0x1, R29 ;  /* 0x00000001071d7824 */ /* 0x000fca00078e021d */
[----:B------:R-:W2:Y:S04]  /*112d0*/  LDSM.16.MT88.4 R4, [R29+0x4000] ;  /* 0x004000001d04783b */ /* 0x000ea80000004200 */
[----:B------:R-:W0:Y:S01]  /*112e0*/  LDSM.16.MT88.4 R8, [R29+0x4080] ;  /* 0x004080001d08783b */ /* 0x000e220000004200 */
[C---:B--2---:R-:W-:Y:S03]  /*112f0*/  HMMA.16816.F32.BF16 R20, R4.reuse, R22, R16 ;  /* 0x000000160414723c */ /* 0x044fe60000041810 */
[----:B----4-:R1:W-:Y:S04]  /*11300*/  STL.64 [R1+0x18c8], R26 ;  /* 0x0018c81a01007387 */ /* 0x0103e80000100a00 */
[----:B------:R-:W2:Y:S04]  /*11310*/  LDL.LU R24, [R1+0x380] ;  /* 0x0003800001187983 */ /* 0x000ea80000300800 */
[----:B------:R-:W2:Y:S04]  /*11320*/  LDL.LU R25, [R1+0x384] ;  /* 0x0003840001197983 */ /* 0x000ea80000300800 */
[----:B-1----:R-:W2:Y:S04]  /*11330*/  LDL.LU R26, [R1+0x388] ;  /* 0x00038800011a7983 */ /* 0x002ea80000300800 */
[----:B------:R-:W2:Y:S04]  /*11340*/  LDL.LU R27, [R1+0x38c] ;  /* 0x00038c00011b7983 */ /* 0x000ea80000300800 */
[----:B0-----:R0:W-:Y:S04]  /*11350*/  STL.64 [R1+0x18a8], R10 ;  /* 0x0018a80a01007387 */ /* 0x0011e80000100a00 */
[----:B------:R-:W-:Y:S04]  /*11360*/  STL.64 [R1+0x18a0], R8 ;  /* 0x0018a00801007387 */ /* 0x000fe80000100a00 */
[----:B0-----:R-:W4:Y:S04]  /*11370*/  LDL.64 R10, [R1+0xe8] ;  /* 0x0000e800010a7983 */ /* 0x001f280000100a00 */
[----:B------:R-:W-:Y:S04]  /*11380*/  STL [R1+0x1878], R29 ;  /* 0x0018781d01007387 */ /* 0x000fe80000100800 */
[----:B------:R-:W2:Y:S04]  /*11390*/  LDL.LU.64 R18, [R1+0x19b8] ;  /* 0x0019b80001127983 */ /* 0x000ea80000300a00 */
[----:B------:R-:W2:Y:S04]  /*113a0*/  LDL.LU.64 R16, [R1+0x19b0] ;  /* 0x0019b00001107983 */ /* 0x000ea80000300a00 */
[----:B------:R-:W-:Y:S04]  /*113b0*/  STL.64 [R1+0x680], R20 ;  /* 0x0006801401007387 */ /* 0x000fe80000100a00 */
[----:B------:R0:W-:Y:S04]  /*113c0*/  STL.64 [R1+0x688], R22 ;  /* 0x0006881601007387 */ /* 0x0001e80000100a00 */
[----:B0-----:R-:W2:Y:S02]  /*113d0*/  LDL.LU.64 R22, [R1+0x19a8] ;  /* 0x0019a80001167983 */ /* 0x001ea40000300a00 */
[C---:B--2---:R-:W-:Y:S11]  /*113e0*/  HMMA.16816.F32.BF16 R16, R4.reuse, R22, R16 ;  /* 0x000000160410723c */ /* 0x044ff60000041810 */
[----:B------:R-:W-:Y:S11]  /*113f0*/  @!UPT UIADD3 URZ, URZ, URZ, URZ ;  /* 0x0000003f3f3ff290 */ /* 0x000ff6000fffe03f */
[----:B------:R-:W-:Y:S01]  /*11400*/  @!UPT UIADD3 URZ, URZ, URZ, URZ ;  /* 0x0000003f3f3ff290 */ /* 0x000fe2000fffe03f */
[----:B------:R-:W-:Y:S04]  /*11410*/  STL.64 [R1+0xc30], R16 ;  /* 0x000c301001007387 */ /* 0x000fe80000100a00 */
[----:B------:R0:W-:Y:S04]  /*11420*/  STL.64 [R1+0xc38], R18 ;  /* 0x000c381201007387 */ /* 0x0001e80000100a00 */
[----:B0-----:R-:W3:Y:S02]  /*11430*/  LDL.LU.64 R18, [R1+0x19a0] ;  /* 0x0019a00001127983 */ /* 0x001ee40000300a00 */
[----:B---3--:R-:W-:Y:S01]  /*11440*/  HMMA.16816.F32.BF16 R12, R4, R18, R12 ;  /* 0x00000012040c723c */ /* 0x008fe2000004180c */
[----:B------:R-:W-:-:S02]  /*11450*/  IMAD.MOV.U32 R2, RZ, RZ, R18 ;  /* 0x000000ffff027224 */ /* 0x000fc400078e0012 */
[----:B------:R-:W-:Y:S11]  /*11460*/  IMAD.MOV.U32 R0, RZ, RZ, R19 ;  /* 0x000000ffff007224 */ /* 0x000ff600078e0013 */
[----:B------:R-:W-:Y:S09]  /*11470*/  @!UPT UIADD3 URZ, URZ, URZ, URZ ;  /* 0x0000003f3f3ff290 */ /* 0x000ff2000fffe03f */
[----:B------:R-:W-:Y:S04]  /*11480*/  STL.64 [R1+0xc20], R12 ;  /* 0x000c200c01007387 */ /* 0x000fe80000100a00 */
[----:B------:R0:W-:Y:S04]  /*11490*/  STL.64 [R1+0xc28], R14 ;  /* 0x000c280e01007387 */ /* 0x0001e80000100a00 */
[----:B0-----:R-:W2:Y:S04]  /*114a0*/  LDL.LU.64 R14, [R1+0x1998] ;  /* 0x00199800010e7983 */ /* 0x001ea80000300a00 */
[----:B------:R-:W4:Y:S04]  /*114b0*/  LDL.LU.64 R18, [R1+0x1990] ;  /* 0x0019900001127983 */ /* 0x000f280000300a00 */
[----:B------:R-:W4:Y:S04]  /*114c0*/  LDL.LU.64 R16, [R1+0x1988] ;  /* 0x0019880001107983 */ /* 0x000f280000300a00 */
[----:B------:R-:W-:Y:S04]  /*114d0*/  STL [R1+0x1880], R0 ;  /* 0x0018800001007387 */ /* 0x000fe80000100800 */
[----:B------:R-:W-:Y:S01]  /*114e0*/  STL [R1+0x187c], R2 ;  /* 0x00187c0201007387 */ /* 0x000fe20000100800 */
[----:B----4-:R-:W-:Y:S11]  /*114f0*/  HMMA.16816.F32.BF16 R16, R4, R10, R16 ;  /* 0x0000000a0410723c */ /* 0x010ff60000041810 */
[----:B------:R-:W-:Y:S11]  /*11500*/  @!UPT UIADD3 URZ, URZ, URZ, URZ ;  /* 0x0000003f3f3ff290 */ /* 0x000ff6000fffe03f */
[----:B------:R-:W-:Y:S01]  /*11510*/  @!UPT UIADD3 URZ, URZ, URZ, URZ ;  /* 0x0000003f3f3ff290 */ /* 0x000fe2000fffe03f */
[----:B------:R-:W-:Y:S04]  /*11520*/  STL.64 [R1+0xc10], R16 ;  /* 0x000c101001007387 */ /* 0x000fe80000100a00 */
[----:B------:R0:W-:Y:S04]  /*11530*/  STL.64 [R1+0xc18], R18 ;  /* 0x000c181201007387 */ /* 0x0001e80000100a00 */
[----:B0-----:R-:W3:Y:S01]  /*11540*/  LDL.LU.64 R18, [R1+0x1980] ;  /* 0x0019800001127983 */ /* 0x001ee20000300a00 */
[----:B------:R-:W-:Y:S02]  /*11550*/  IMAD.MOV.U32 R16, RZ, RZ, R10 ;  /* 0x000000ffff107224 */ /* 0x000fe400078e000a */
[----:B------:R-:W-:-:S02]  /*11560*/  IMAD.MOV.U32 R3, RZ, RZ, R11 ;  /* 0x000000ffff037224 */ /* 0x000fc400078e000b */
[----:B--2---:R-:W-:Y:S03]  /*11570*/  HMMA.16816.F32.BF16 R8, R4, R14, R24 ;  /* 0x0000000e0408723c */ /* 0x004fe60000041818 */
[----:B------:R-:W-:Y:S04]  /*11580*/  STL [R1+0x1888], R3 ;  /* 0x0018880301007387 */ /* 0x000fe80000100800 */
[----:B------:R-:W-:Y:S01]  /*11590*/  STL [R1+0x1884], R16 ;  /* 0x0018841001007387 */ /* 0x000fe20000100800 */
[----:B------:R-:W-:Y:S02]  /*115a0*/  IMAD.MOV.U32 R21, RZ, RZ, R14 ;  /* 0x000000ffff157224 */ /* 0x000fe400078e000e */
[----:B------:R-:W-:Y:S01]  /*115b0*/  IMAD.MOV.U32 R20, RZ, RZ, R15 ;  /* 0x000000ffff147224 */ /* 0x000fe200078e000f */
[----:B---3--:R-:W-:Y:S11]  /*115c0*/  STL.64 [R1+0x1960], R18 ;  /* 0x0019601201007387 */ /* 0x008ff60000100a00 */
[----:B------:R-:W-:Y:S01]  /*115d0*/  @!UPT UIADD3 URZ, URZ, URZ, URZ ;  /* 0x0000003f3f3ff290 */ /* 0x000fe2000fffe03f */
[----:B------:R-:W-:Y:S04]  /*115e0*/  STL.64 [R1+0xc00], R8 ;  /* 0x000c000801007387 */ /* 0x000fe80000100a00 */
[----:B------:R0:W-:Y:S04]  /*115f0*/  STL.64 [R1+0xc08], R10 ;  /* 0x000c080a01007387 */ /* 0x0001e80000100a00 */
[----:B0-----:R-:W2:Y:S04]  /*11600*/  LDL R10, [R1+0x28] ;  /* 0x00002800010a7983 */ /* 0x001ea80000100800 */
[----:B------:R-:W2:Y:S04]  /*11610*/  LDL R11, [R1+0x2c] ;  /* 0x00002c00010b7983 */ /* 0x000ea80000100800 */
[----:B------:R-:W3:Y:S04]  /*11620*/  LDL.LU R24, [R1+0x2f0] ;  /* 0x0002f00001187983 */ /* 0x000ee80000300800 */
[----:B------:R-:W3:Y:S04]  /*11630*/  LDL.LU R25, [R1+0x2f4] ;  /* 0x0002f40001197983 */ /* 0x000ee80000300800 */
[----:B------:R-:W4:Y:S04]  /*11640*/  LDL.LU R26, [R1+0x2f8] ;  /* 0x0002f800011a7983 */ /* 0x000f280000300800 */
[----:B------:R-:W4:Y:S04]  /*11650*/  LDL.LU R27, [R1+0x2fc] ;  /* 0x0002fc00011b7983 */ /* 0x000f280000300800 */
[----:B------:R-:W2:Y:S04]  /*11660*/  LDL.LU R12, [R1+0x300] ;  /* 0x00030000010c7983 */ /* 0x000ea80000300800 */
[----:B------:R-:W2:Y:S04]  /*11670*/  LDL.LU R13, [R1+0x304] ;  /* 0x00030400010d7983 */ /* 0x000ea80000300800 */
[----:B------:R-:W2:Y:S04]  /*11680*/  LDL.LU R14, [R1+0x308] ;  /* 0x00030800010e7983 */ /* 0x000ea80000300800 */
[----:B------:R-:W2:Y:S04]  /*11690*/  LDL.LU R15, [R1+0x30c] ;  /* 0x00030c00010f7983 */ /* 0x000ea80000300800 */
[----:B--2---:R0:W-:Y:S04]  /*116a0*/  STL.64 [R1+0x18f0], R14 ;  /* 0x0018f00e01007387 */ /* 0x0041e80000100a00 */
[----:B------:R-:W-:Y:S04]  /*116b0*/  STL.64 [R1+0x18e8], R12 ;  /* 0x0018e80c01007387 */ /* 0x000fe80000100a00 */
[----:B0-----:R-:W2:Y:S04]  /*116c0*/  LDL R14, [R1+0x68] ;  /* 0x00006800010e7983 */ /* 0x001ea80000100800 */
[----:B------:R-:W2:Y:S04]  /*116d0*/  LDL R15, [R1+0x6c] ;  /* 0x00006c00010f7983 */ /* 0x000ea80000100800 */
[----:B--2---:R0:W-:Y:S04]  /*116e0*/  STL.64 [R1+0x1900], R14 ;  /* 0x0019000e01007387 */ /* 0x0041e80000100a00 */
[----:B0-----:R-:W2:Y:S04]  /*116f0*/  LDL.64 R14, [R1+0x78] ;  /* 0x00007800010e7983 */ /* 0x001ea80000100a00 */
[----:B--2---:R-:W-:Y:S04]  /*11700*/  STL.64 [R1+0x1918], R14 ;  /* 0x0019180e01007387 */ /* 0x004fe80000100a00 */
[----:B----4-:R0:W-:Y:S04]  /*11710*/  STL.64 [R1+0x18d8], R26 ;  /* 0x0018d81a01007387 */ /* 0x0101e80000100a00 */
[----:B---3--:R1:W-:Y:S04]  /*11720*/  STL.64 [R1+0x18d0], R24 ;  /* 0x0018d01801007387 */ /* 0x0083e80000100a00 */
[----:B0-----:R-:W2:Y:S04]  /*11730*/  LDL.64 R26, [R1+0x58] ;  /* 0x00005800011a7983 */ /* 0x001ea80000100a00 */
[----:B--2---:R0:W-:Y:S04]  /*11740*/  STL.64 [R1+0x18f8], R26 ;  /* 0x0018f81a01007387 */ /* 0x0041e80000100a00 */
[----:B-1----:R-:W2:Y:S04]  /*11750*/  LDL.LU R24, [R1+0x310] ;  /* 0x0003100001187983 */ /* 0x002ea80000300800 */
[----:B------:R-:W2:Y:S04]  /*11760*/  LDL.LU R25, [R1+0x314] ;  /* 0x0003140001197983 */ /* 0x000ea80000300800 */
[----:B0-----:R-:W3:Y:S04]  /*11770*/  LDL.LU R26, [R1+0x318] ;  /* 0x00031800011a7983 */ /* 0x001ee80000300800 */
[----:B------:R-:W3:Y:S04]  /*11780*/  LDL.LU R27, [R1+0x31c] ;  /* 0x00031c00011b7983 */ /* 0x000ee80000300800 */
[----:B------:R-:W4:Y:S04]  /*11790*/  LDL R14, [R1+0x88] ;  /* 0x00008800010e7983 */ /* 0x000f280000100800 */
[----:B------:R-:W4:Y:S04]  /*117a0*/  LDL R15, [R1+0x8c] ;  /* 0x00008c00010f7983 */ /* 0x000f280000100800 */
[----:B----4-:R-:W-:Y:S04]  /*117b0*/  STL.64 [R1+0x1930], R14 ;  /* 0x0019300e01007387 */ /* 0x010fe80000100a00 */
[----:B---3--:R-:W-:Y:S04]  /*117c0*/  STL.64 [R1+0x1910], R26 ;  /* 0x0019101a01007387 */ /* 0x008fe80000100a00 */
[----:B--2---:R0:W-:Y:S04]  /*117d0*/  STL.64 [R1+0x1908], R24 ;  /* 0x0019081801007387 */ /* 0x0041e80000100a00 */
[----:B0-----:R-:W2:Y:S04]  /*117e0*/  LDL.LU R24, [R1+0x320] ;  /* 0x0003200001187983 */ /* 0x001ea80000300800 */
[----:B------:R-:W2:Y:S04]  /*117f0*/  LDL.LU R25, [R1+0x324] ;  /* 0x0003240001197983 */ /* 0x000ea80000300800 */
[----:B------:R-:W3:Y:S04]  /*11800*/  LDL.LU R26, [R1+0x328] ;  /* 0x00032800011a7983 */ /* 0x000ee80000300800 */
[----:B------:R-:W3:Y:S04]  /*11810*/  LDL.LU R27, [R1+0x32c] ;  /* 0x00032c00011b7983 */ /* 0x000ee80000300800 */
[----:B------:R-:W4:Y:S04]  /*11820*/  LDL.LU R16, [R1+0x360] ;  /* 0x0003600001107983 */ /* 0x000f280000300800 */
[----:B------:R-:W4:Y:S04]  /*11830*/  LDL.LU R17, [R1+0x364] ;  /* 0x0003640001117983 */ /* 0x000f280000300800 */
[----:B------:R-:W2:Y:S04]  /*11840*/  LDL.LU R18, [R1+0x368] ;  /* 0x0003680001127983 */ /* 0x000ea80000300800 */
[----:B------:R-:W2:Y:S04]  /*11850*/  LDL.LU R19, [R1+0x36c] ;  /* 0x00036c0001137983 */ /* 0x000ea80000300800 */
[----:B--2---:R0:W-:Y:S04]  /*11860*/  STL.64 [R1+0x1970], R18 ;  /* 0x0019701201007387 */ /* 0x0041e80000100a00 */
[----:B----4-:R-:W-:Y:S04]  /*11870*/  STL.64 [R1+0x1968], R16 ;  /* 0x0019681001007387 */ /* 0x010fe80000100a00 */
[----:B------:R-:W2:Y:S04]  /*11880*/  LDL R14, [R1+0x98] ;  /* 0x00009800010e7983 */ /* 0x000ea80000100800 */
[----:B------:R-:W2:Y:S04]  /*11890*/  LDL R15, [R1+0x9c] ;  /* 0x00009c00010f7983 */ /* 0x000ea80000100800 */
[----:B0-----:R-:W4:Y:S04]  /*118a0*/  LDL.64 R18, [R1+0xc8] ;  /* 0x0000c80001127983 */ /* 0x001f280000100a00 */
[----:B--2---:R0:W-:Y:S04]  /*118b0*/  STL.64 [R1+0x1948], R14 ;  /* 0x0019480e01007387 */ /* 0x0041e80000100a00 */
[----:B------:R-:W2:Y:S04]  /*118c0*/  LDL.LU R12, [R1+0x350] ;  /* 0x00035000010c7983 */ /* 0x000ea80000300800 */
[----:B------:R-:W2:Y:S04]  /*118d0*/  LDL.LU R13, [R1+0x354] ;  /* 0x00035400010d7983 */ /* 0x000ea80000300800 */
[----:B0-----:R-:W2:Y:S04]  /*118e0*/  LDL.LU R14, [R1+0x358] ;  /* 0x00035800010e7983 */ /* 0x001ea80000300800 */
[----:B------:R-:W2:Y:S04]  /*118f0*/  LDL.LU R15, [R1+0x35c] ;  /* 0x00035c00010f7983 */ /* 0x000ea80000300800 */
[----:B--2---:R0:W-:Y:S04]  /*11900*/  STL.64 [R1+0x1958], R14 ;  /* 0x0019580e01007387 */ /* 0x0041e80000100a00 */
[----:B------:R1:W-:Y:S04]  /*11910*/  STL.64 [R1+0x1950], R12 ;  /* 0x0019500c01007387 */ /* 0x0003e80000100a00 */
[----:B0-----:R-:W2:Y:S04]  /*11920*/  LDL.64 R14, [R1+0xb8] ;  /* 0x0000b800010e7983 */ /* 0x001ea80000100a00 */
[----:B--2---:R0:W-:Y:S04]  /*11930*/  STL.64 [R1+0x1978], R14 ;  /* 0x0019780e01007387 */ /* 0x0041e80000100a00 */
[----:B-1----:R-:W2:Y:S04]  /*11940*/  LDL.LU R12, [R1+0x370] ;  /* 0x00037000010c7983 */ /* 0x002ea80000300800 */
[----:B------:R-:W2:Y:S04]  /*11950*/  LDL.LU R13, [R1+0x374] ;  /* 0x00037400010d7983 */ /* 0x000ea80000300800 */
[----:B0-----:R-:W2:Y:S04]  /*11960*/  LDL.LU R14, [R1+0x378] ;  /* 0x00037800010e7983 */ /* 0x001ea80000300800 */
[----:B------:R-:W2:Y:S04]  /*11970*/  LDL.LU R15, [R1+0x37c] ;  /* 0x00037c00010f7983 */ /* 0x000ea80000300800 */
[----:B---3--:R-:W-:Y:S04]  /*11980*/  STL.64 [R1+0x1928], R26 ;  /* 0x0019281a01007387 */ /* 0x008fe80000100a00 */
[----:B------:R0:W-:Y:S04]  /*11990*/  STL.64 [R1+0x1920], R24 ;  /* 0x0019201801007387 */ /* 0x0001e80000100a00 */
[----:B0-----:R-:W3:Y:S04]  /*119a0*/  LDL.LU R24, [R1+0x330] ;  /* 0x0003300001187983 */ /* 0x001ee80000300800 */
[----:B------:R-:W3:Y:S04]  /*119b0*/  LDL.LU R25, [R1+0x334] ;  /* 0x0003340001197983 */ /* 0x000ee80000300800 */
[----:B------:R-:W3:Y:S04]  /*119c0*/  LDL.LU R26, [R1+0x338] ;  /* 0x00033800011a7983 */ /* 0x000ee80000300800 */
[----:B------:R-:W3:Y:S01]  /*119d0*/  LDL.LU R27, [R1+0x33c] ;  /* 0x00033c00011b7983 */ /* 0x000ee20000300800 */
[----:B----4-:R-:W-:-:S02]  /*119e0*/  IMAD.MOV.U32 R2, RZ, RZ, R18 ;  /* 0x000000ffff027224 */ /* 0x010fc400078e0012 */
[----:B------:R-:W-:Y:S01]  /*119f0*/  IMAD.MOV.U32 R29, RZ, RZ, R19 ;  /* 0x000000ffff1d7224 */ /* 0x000fe200078e0013 */
[C---:B--2---:R-:W-:Y:S01]  /*11a00*/  HMMA.16816.F32.BF16 R12, R4.reuse, R18, R12 ;  /* 0x00000012040c723c */ /* 0x044fe2000004180c */
[----:B---3--:R-:W-:Y:S04]  /*11a10*/  STL.64 [R1+0x1940], R26 ;  /* 0x0019401a01007387 */ /* 0x008fe80000100a00 */
[----:B------:R0:W-:Y:S04]  /*11a20*/  STL.64 [R1+0x1938], R24 ;  /* 0x0019381801007387 */ /* 0x0001e80000100a00 */
[----:B0-----:R-:W2:Y:S04]  /*11a30*/  LDL.LU R24, [R1+0x340] ;  /* 0x0003400001187983 */ /* 0x001ea80000300800 */
[----:B------:R-:W2:Y:S04]  /*11a40*/  LDL.LU R25, [R1+0x344] ;  /* 0x0003440001197983 */ /* 0x000ea80000300800 */
[----:B------:R-:W2:Y:S04]  /*11a50*/  LDL.LU R26, [R1+0x348] ;  /* 0x00034800011a7983 */ /* 0x000ea80000300800 */
[----:B------:R-:W2:Y:S04]  /*11a60*/  LDL.LU R27, [R1+0x34c] ;  /* 0x00034c00011b7983 */ /* 0x000ea80000300800 */
[----:B------:R0:W-:Y:S04]  /*11a70*/  STL.64 [R1+0x18c0], R10 ;  /* 0x0018c00a01007387 */ /* 0x0001e80000100a00 */
[----:B------:R-:W3:Y:S04]  /*11a80*/  LDL.LU R8, [R1+0x2e0] ;  /* 0x0002e00001087983 */ /* 0x000ee80000300800 */
[----:B------:R-:W3:Y:S04]  /*11a90*/  LDL.LU R9, [R1+0x2e4] ;  /* 0x0002e40001097983 */ /* 0x000ee80000300800 */
[----:B0-----:R-:W3:Y:S04]  /*11aa0*/  LDL.LU R10, [R1+0x2e8] ;  /* 0x0002e800010a7983 */ /* 0x001ee80000300800 */
[----:B------:R-:W3:Y:S04]  /*11ab0*/  LDL.LU R11, [R1+0x2ec] ;  /* 0x0002ec00010b7983 */ /* 0x000ee80000300800 */
[----:B------:R-:W-:Y:S04]  /*11ac0*/  STL [R1+0x188c], R21 ;  /* 0x00188c1501007387 */ /* 0x000fe80000100800 */
[----:B------:R-:W-:Y:S04]  /*11ad0*/  STL.64 [R1+0xbf0], R12 ;  /* 0x000bf00c01007387 */ /* 0x000fe80000100a00 */
[----:B------:R0:W-:Y:S04]  /*11ae0*/  STL.64 [R1+0xbf8], R14 ;  /* 0x000bf80e01007387 */ /* 0x0001e80000100a00 */
[----:B0-----:R-:W4:Y:S04]  /*11af0*/  LDL.LU.64 R14, [R1+0x1978] ;  /* 0x00197800010e7983 */ /* 0x001f280000300a00 */
[----:B------:R-:W4:Y:S04]  /*11b00*/  LDL.LU.64 R18, [R1+0x1970] ;  /* 0x0019700001127983 */ /* 0x000f280000300a00 */
[----:B------:R-:W4:Y:S02]  /*11b10*/  LDL.LU.64 R16, [R1+0x1968] ;  /* 0x0019680001107983 */ /* 0x000f240000300a00 */
[----:B----4-:R-:W-:Y:S01]  /*11b20*/  HMMA.16816.F32.BF16 R16, R4, R14, R16 ;  /* 0x0000000e0410723c */ /* 0x010fe20000041810 */
[----:B------:R-:W-:Y:S11]  /*11b30*/  IMAD.MOV.U32 R0, RZ, RZ, R15 ;  /* 0x000000ffff007224 */ /* 0x000ff600078e000f */
[----:B------:R-:W-:Y:S11]  /*11b40*/  @!UPT UIADD3 URZ, URZ, URZ, URZ ;  /* 0x0000003f3f3ff290 */ /* 0x000ff6000fffe03f */
[----:B------:R0:W-:Y:S04]  /*11b50*/  STL.64 [R1+0xbe0], R16 ;  /* 0x000be01001007387 */ /* 0x0001e80000100a00 */
[----:B------:R1:W-:Y:S01]  /*11b60*/  STL.64 [R1+0xbe8], R18 ;  /* 0x000be81201007387 */ /* 0x0003e20000100a00 */
[----:B0-----:R-:W-:-:S03]  /*11b70*/  IMAD.MOV.U32 R16, RZ, RZ, R14 ;  /* 0x000000ffff107224 */ /* 0x001fc600078e000e */
[----:B-1----:R-:W4:Y:S04]  /*11b80*/  LDL.LU.64 R18, [R1+0x1960] ;  /* 0x0019600001127983 */ /* 0x002f280000300a00 */
[----:B------:R-:W4:Y:S04]  /*11b90*/  LDL.LU.64 R14, [R1+0x1958] ;  /* 0x00195800010e7983 */ /* 0x000f280000300a00 */
[----:B------:R-:W4:Y:S02]  /*11ba0*/  LDL.LU.64 R12, [R1+0x1950] ;  /* 0x00195000010c7983 */ /* 0x000f240000300a00 */
[C---:B----4-:R-:W-:Y:S11]  /*11bb0*/  HMMA.16816.F32.BF16 R12, R4.reuse, R18, R12 ;  /* 0x00000012040c723c */ /* 0x050ff6000004180c */
[----:B------:R-:W-:Y:S11]  /*11bc0*/  @!UPT UIADD3 URZ, URZ, URZ, URZ ;  /* 0x0000003f3f3ff290 */ /* 0x000ff6000fffe03f */
[----:B------:R-:W-:Y:S01]  /*11bd0*/  @!UPT UIADD3 URZ, URZ, URZ, URZ ;  /* 0x0000003f3f3ff290 */ /* 0x000fe2000fffe03f */
[----:B------:R-:W-:Y:S04]  /*11be0*/  STL.64 [R1+0xbd0], R12 ;  /* 0x000bd00c01007387 */ /* 0x000fe80000100a00 */
[----:B------:R0:W-:Y:S04]  /*11bf0*/  STL.64 [R1+0xbd8], R14 ;  /* 0x000bd80e01007387 */ /* 0x0001e80000100a00 */
[----:B0-----:R-:W2:Y:S04]  /*11c00*/  LDL.LU.64 R14, [R1+0x1948] ;  /* 0x00194800010e7983 */ /* 0x001ea80000300a00 */
[----:B------:R-:W-:Y:S04]  /*11c10*/  STL.64 [R1+0x1898], R18 ;  /* 0x0018981201007387 */ /* 0x000fe80000100a00 */
[----:B------:R0:W-:Y:S04]  /*11c20*/  STL [R1+0x1890], R16 ;  /* 0x0018901001007387 */ /* 0x0001e80000100800 */
[----:B0-----:R-:W4:Y:S04]  /*11c30*/  LDL.LU R16, [R1+0x670] ;  /* 0x0006700001107983 */ /* 0x001f280000300800 */
[----:B------:R-:W4:Y:S04]  /*11c40*/  LDL.LU R17, [R1+0x674] ;  /* 0x0006740001117983 */ /* 0x000f280000300800 */
[----:B------:R-:W3:Y:S04]  /*11c50*/  LDL.LU R18, [R1+0x678] ;  /* 0x0006780001127983 */ /* 0x000ee80000300800 */
[----:B------:R-:W3:Y:S01]  /*11c60*/  LDL.LU R19, [R1+0x67c] ;  /* 0x00067c0001137983 */ /* 0x000ee20000300800 */
[C---:B--2---:R-:W-:Y:S03]  /*11c70*/  HMMA.16816.F32.BF16 R12, R4.reuse, R14, R24 ;  /* 0x0000000e040c723c */ /* 0x044fe60000041818 */
[----:B---3--:R-:W-:Y:S04]  /*11c80*/  STL.64 [R1+0x18b8], R18 ;  /* 0x0018b81201007387 */ /* 0x008fe80000100a00 */
[----:B----4-:R0:W-:Y:S04]  /*11c90*/  STL.64 [R1+0x18b0], R16 ;  /* 0x0018b01001007387 */ /* 0x0101e80000100a00 */
[----:B0-----:R-:W2:Y:S04]  /*11ca0*/  LDL.LU R16, [R1+0x1c0] ;  /* 0x0001c00001107983 */ /* 0x001ea80000300800 */
[----:B------:R-:W2:Y:S04]  /*11cb0*/  LDL.LU R17, [R1+0x1c4] ;  /* 0x0001c40001117983 */ /* 0x000ea80000300800 */
[----:B------:R-:W2:Y:S04]  /*11cc0*/  LDL.LU R18, [R1+0x1c8] ;  /* 0x0001c80001127983 */ /* 0x000ea80000300800 */
[----:B------:R-:W2:Y:S04]  /*11cd0*/  LDL.LU R19, [R1+0x1cc] ;  /* 0x0001cc0001137983 */ /* 0x000ea80000300800 */
[----:B------:R-:W3:Y:S04]  /*11ce0*/  LDL.LU.64 R26, [R1+0x1940] ;  /* 0x00194000011a7983 */ /* 0x000ee80000300a00 */
[----:B------:R-:W3:Y:S04]  /*11cf0*/  LDL.LU.64 R24, [R1+0x1938] ;  /* 0x0019380001187983 */ /* 0x000ee80000300a00 */
[----:B------:R-:W-:Y:S04]  /*11d00*/  STL.64 [R1+0xbc0], R12 ;  /* 0x000bc00c01007387 */ /* 0x000fe80000100a00 */
[----:B------:R0:W-:Y:S04]  /*11d10*/  STL.64 [R1+0xbc8], R14 ;  /* 0x000bc80e01007387 */ /* 0x0001e80000100a00 */
[----:B0-----:R-:W3:Y:S02]  /*11d20*/  LDL.LU.64 R14, [R1+0x1930] ;  /* 0x00193000010e7983 */ /* 0x001ee40000300a00 */
[C---:B---3--:R-:W-:Y:S02]  /*11d30*/  HMMA.16816.F32.BF16 R12, R4.reuse, R14, R24 ;  /* 0x0000000e040c723c */ /* 0x048fe40000041818 */
[----:B------:R-:W3:Y:S04]  /*11d40*/  LDL.LU.64 R26, [R1+0x1928] ;  /* 0x00192800011a7983 */ /* 0x000ee80000300a00 */
[----:B------:R-:W3:Y:S11]  /*11d50*/  LDL.LU.64 R24, [R1+0x1920] ;  /* 0x0019200001187983 */ /* 0x000ef60000300a00 */
[----:B------:R-:W-:Y:S06]  /*11d60*/  @!UPT UIADD3 URZ, URZ, URZ, URZ ;  /* 0x0000003f3f3ff290 */ /* 0x000fec000fffe03f */
        /* <DEDUP_REMOVED lines=9> */
[----:B0-----:R-:W3:Y:S04]  /*11e00*/  LDL.LU.64 R26, [R1+0x1910] ;  /* 0x00191000011a7983 */ /* 0x001ee80000300a00 */
[----:B------:R-:W3:Y:S04]  /*11e10*/  LDL.LU.64 R24, [R1+0x1908] ;  /* 0x0019080001187983 */ /* 0x000ee80000300a00 */
[----:B------:R-:W3:Y:S02]  /*11e20*/  LDL.LU.64 R14, [R1+0x1900] ;  /* 0x00190000010e7983 */ /* 0x000ee40000300a00 */
[C---:B---3--:R-:W-:Y:S02]  /*11e30*/  HMMA.16816.F32.BF16 R12, R4.reuse, R14, R24 ;  /* 0x0000000e040c723c */ /* 0x048fe40000041818 */
[----:B------:R-:W3:Y:S11]  /*11e40*/  LDL.LU.64 R26, [R1+0x18f8] ;  /* 0x0018f800011a7983 */ /* 0x000ef60000300a00 */
[----:B------:R-:W-:Y:S10]  /*11e50*/  @!UPT UIADD3 URZ, URZ, URZ, URZ ;  /* 0x0000003f3f3ff290 */ /* 0x000ff4000fffe03f */
[----:B------:R-:W-:Y:S04]  /*11e60*/  STL.64 [R1+0xb90], R12 ;  /* 0x000b900c01007387 */ /* 0x000fe80000100a00 */
[----:B------:R0:W-:Y:S04]  /*11e70*/  STL.64 [R1+0xb98], R14 ;  /* 0x000b980e01007387 */ /* 0x0001e80000100a00 */
[----:B0-----:R-:W3:Y:S04]  /*11e80*/  LDL.LU.64 R14, [R1+0x18f0] ;  /* 0x0018f000010e7983 */ /* 0x001ee80000300a00 */
[----:B------:R-:W3:Y:S02]  /*11e90*/  LDL.LU.64 R12, [R1+0x18e8] ;  /* 0x0018e800010c7983 */ /* 0x000ee40000300a00 */
[C---:B---3--:R-:W-:Y:S11]  /*11ea0*/  HMMA.16816.F32.BF16 R12, R4.reuse, R26, R12 ;  /* 0x0000001a040c723c */ /* 0x048ff6000004180c */
[----:B------:R-:W-:Y:S11]  /*11eb0*/  @!UPT UIADD3 URZ, URZ, URZ, URZ ;  /* 0x0000003f3f3ff290 */ /* 0x000ff6000fffe03f */
[----:B------:R-:W-:Y:S01]  /*11ec0*/  @!UPT UIADD3 URZ, URZ, URZ, URZ ;  /* 0x0000003f3f3ff290 */ /* 0x000fe2000fffe03f */
[----:B------:R0:W-:Y:S04]  /*11ed0*/  STL.64 [R1+0xb80], R12 ;  /* 0x000b800c01007387 */ /* 0x0001e80000100a00 */
[----:B------:R1:W-:Y:S01]  /*11ee0*/  STL.64 [R1+0xb88], R14 ;  /* 0x000b880e01007387 */ /* 0x0003e20000100a00 */
[----:B0-----:R-:W-:Y:S02]  /*11ef0*/  IMAD.MOV.U32 R13, RZ, RZ, R26 ;  /* 0x000000ffff0d7224 */ /* 0x001fe400078e001a */
[----:B------:R-:W-:Y:S01]  /*11f00*/  IMAD.MOV.U32 R12, RZ, RZ, R27 ;  /* 0x000000ffff0c7224 */ /* 0x000fe200078e001b */
[----:B-1----:R-:W3:Y:S04]  /*11f10*/  LDL.LU.64 R14, [R1+0x18e0] ;  /* 0x0018e000010e7983 */ /* 0x002ee80000300a00 */
[----:B------:R-:W3:Y:S04]  /*11f20*/  LDL.LU.64 R26, [R1+0x18d8] ;  /* 0x0018d800011a7983 */ /* 0x000ee80000300a00 */
[----:B------:R-:W3:Y:S02]  /*11f30*/  LDL.LU.64 R24, [R1+0x18d0] ;  /* 0x0018d00001187983 */ /* 0x000ee40000300a00 */
[C---:B---3--:R-:W-:Y:S11]  /*11f40*/  HMMA.16816.F32.BF16 R24, R4.reuse, R14, R24 ;  /* 0x0000000e0418723c */ /* 0x048ff60000041818 */
[----:B------:R-:W-:Y:S11]  /*11f50*/  @!UPT UIADD3 URZ, URZ, URZ, URZ ;  /* 0x0000003f3f3ff290 */ /* 0x000ff6000fffe03f */
[----:B------:R-:W-:Y:S01]  /*11f60*/  @!UPT UIADD3 URZ, URZ, URZ, URZ ;  /* 0x0000003f3f3ff290 */ /* 0x000fe2000fffe03f */
[----:B------:R-:W-:Y:S04]  /*11f70*/  STL.64 [R1+0xb70], R24 ;  /* 0x000b701801007387 */ /* 0x000fe80000100a00 */
[----:B------:R0:W-:Y:S04]  /*11f80*/  STL.64 [R1+0xb78], R26 ;  /* 0x000b781a01007387 */ /* 0x0001e80000100a00 */
[----:B0-----:R-:W3:Y:S04]  /*11f90*/  LDL.LU.64 R26, [R1+0x18c8] ;  /* 0x0018c800011a7983 */ /* 0x001ee80000300a00 */
[----:B------:R-:W-:Y:S01]  /*11fa0*/  STL.64 [R1+0x17b0], R14 ;  /* 0x0017b00e01007387 */ /* 0x000fe20000100a00 */
[C---:B---3--:R-:W-:Y:S11]  /*11fb0*/  HMMA.16816.F32.BF16 R8, R4.reuse, R26, R8 ;  /* 0x0000001a0408723c */ /* 0x048ff60000041808 */
[----:B------:R-:W-:Y:S11]  /*11fc0*/  @!UPT UIADD3 URZ, URZ, URZ, URZ ;  /* 0x0000003f3f3ff290 */ /* 0x000ff6000fffe03f */
[----:B------:R-:W-:Y:S01]  /*11fd0*/  @!UPT UIADD3 URZ, URZ, URZ, URZ ;  /* 0x0000003f3f3ff290 */ /* 0x000fe2000fffe03f */
[----:B------:R-:W-:Y:S04]  /*11fe0*/  STL.64 [R1+0xb60], R8 ;  /* 0x000b600801007387 */ /* 0x000fe80000100a00 */
[----:B------:R0:W-:Y:S04]  /*11ff0*/  STL.64 [R1+0xb68], R10 ;  /* 0x000b680a01007387 */ /* 0x0001e80000100a00 */
[----:B0-----:R-:W2:Y:S04]  /*12000*/  LDL.LU.64 R10, [R1+0x18c0] ;  /* 0x0018c000010a7983 */ /* 0x001ea80000300a00 */
[----:B------:R0:W-:Y:S04]  /*12010*/  STL.64 [R1+0x1780], R26 ;  /* 0x0017801a01007387 */ /* 0x0001e80000100a00 */
[----:B------:R-:W3:Y:S04]  /*12020*/  LDL.LU R24, [R1+0x4f0] ;  /* 0x0004f00001187983 */ /* 0x000ee80000300800 */
[----:B------:R-:W3:Y:S04]  /*12030*/  LDL.LU R25, [R1+0x4f4] ;  /* 0x0004f40001197983 */ /* 0x000ee80000300800 */
[----:B0-----:R-:W3:Y:S04]  /*12040*/  LDL.LU R26, [R1+0x4f8] ;  /* 0x0004f800011a7983 */ /* 0x001ee80000300800 */
[----:B------:R-:W3:Y:S01]  /*12050*/  LDL.LU R27, [R1+0x4fc] ;  /* 0x0004fc00011b7983 */ /* 0x000ee20000300800 */
[----:B--2---:R-:W-:Y:S03]  /*12060*/  HMMA.16816.F32.BF16 R4, R4, R10, R16 ;  /* 0x0000000a0404723c */ /* 0x004fe60000041810 */
[----:B------:R-:W2:Y:S04]  /*12070*/  LDL.LU.64 R18, [R1+0x18b8] ;  /* 0x0018b80001127983 */ /* 0x000ea80000300a00 */
[----:B------:R-:W2:Y:S04]  /*12080*/  LDL.LU.64 R16, [R1+0x18b0] ;  /* 0x0018b00001107983 */ /* 0x000ea80000300a00 */
[----:B------:R-:W2:Y:S04]  /*12090*/  LDL.LU.64 R10, [R1+0x18a8] ;  /* 0x0018a800010a7983 */ /* 0x000ea80000300a00 */
[----:B------:R-:W2:Y:S08]  /*120a0*/  LDL.LU.64 R8, [R1+0x18a0] ;  /* 0x0018a00001087983 */ /* 0x000eb00000300a00 */
[----:B------:R-:W-:Y:S04]  /*120b0*/  STL.64 [R1+0xb50], R4 ;  /* 0x000b500401007387 */ /* 0x000fe80000100a00 */
[----:B------:R0:W-:Y:S04]  /*120c0*/  STL.64 [R1+0xb58], R6 ;  /* 0x000b580601007387 */ /* 0x0001e80000100a00 */
[----:B0-----:R-:W4:Y:S04]  /*120d0*/  LDL.64 R6, [R1+0x28] ;  /* 0x0000280001067983 */ /* 0x001f280000100a00 */
[----:B----4-:R0:W-:Y:S04]  /*120e0*/  STL.64 [R1+0x1778], R6 ;  /* 0x0017780601007387 */ /* 0x0101e80000100a00 */
[----:B0-----:R-:W2:Y:S02]  /*120f0*/  LDL.64 R6, [R1+0x118] ;  /* 0x0001180001067983 */ /* 0x001ea40000100a00 */
[C---:B--2---:R-:W-:Y:S11]  /*12100*/  HMMA.16816.F32.BF16 R16, R8.reuse, R6, R16 ;  /* 0x000000060810723c */ /* 0x044ff60000041810 */
[----:B------:R-:W-:Y:S11]  /*12110*/  @!UPT UIADD3 URZ, URZ, URZ, URZ ;  /* 0x0000003f3f3ff290 */ /* 0x000ff6000fffe03f */
[----:B------:R-:W-:Y:S01]  /*12120*/  @!UPT UIADD3 URZ, URZ, URZ, URZ ;  /* 0x0000003f3f3ff290 */ /* 0x000fe2000fffe03f */
[----:B------:R-:W-:Y:S04]  /*12130*/  STL.64 [R1+0x500], R16 ;  /* 0x0005001001007387 */ /* 0x000fe80000100a00 */
[----:B------:R0:W-:Y:S04]  /*12140*/  STL.64 [R1+0x508], R18 ;  /* 0x0005081201007387 */ /* 0x0001e80000100a00 */
[----:B0-----:R-:W2:Y:S01]  /*12150*/  LDL.LU.64 R18, [R1+0x1898] ;  /* 0x0018980001127983 */ /* 0x001ea20000300a00 */
[----:B------:R-:W-:Y:S02]  /*12160*/  IMAD.MOV.U32 R28, RZ, RZ, R6 ;  /* 0x000000ffff1c7224 */ /* 0x000fe400078e0006 */
[----:B------:R-:W-:Y:S01]  /*12170*/  IMAD.MOV.U32 R17, RZ, RZ, R7 ;  /* 0x000000ffff117224 */ /* 0x000fe200078e0007 */
[----:B------:R-:W4:Y:S01]  /*12180*/  LDL.LU R16, [R1+0x1890] ;  /* 0x0018900001107983 */ /* 0x000f220000300800 */
[----:B---3--:R-:W-:Y:S03]  /*12190*/  HMMA.16816.F32.BF16 R4, R8, R22, R24 ;  /* 0x000000160804723c */ /* 0x008fe60000041818 */
[----:B--2---:R-:W-:Y:S04]  /*121a0*/  STL.64 [R1+0x1808], R18 ;  /* 0x0018081201007387 */ /* 0x004fe80000100a00 */
[----:B------:R-:W-:Y:S04]  /*121b0*/  STL [R1+0x1800], R17 ;  /* 0x0018001101007387 */ /* 0x000fe80000100800 */
[----:B------:R-:W2:Y:S11]  /*121c0*/  LDL.LU R24, [R1+0x1a0] ;  /* 0x0001a00001187983 */ /* 0x000eb60000300800 */
[----:B------:R-:W-:Y:S01]  /*121d0*/  @!UPT UIADD3 URZ, URZ, URZ, URZ ;  /* 0x0000003f3f3ff290 */ /* 0x000fe2000fffe03f */
[----:B------:R-:W-:Y:S04]  /*121e0*/  STL.64 [R1+0x4c0], R4 ;  /* 0x0004c00401007387 */ /* 0x000fe80000100a00 */
[----:B------:R-:W-:Y:S04]  /*121f0*/  STL.64 [R1+0x4c8], R6 ;  /* 0x0004c80601007387 */ /* 0x000fe80000100a00 */
[----:B------:R-:W2:Y:S04]  /*12200*/  LDL.LU R25, [R1+0x1a4] ;  /* 0x0001a40001197983 */ /* 0x000ea80000300800 */
[----:B------:R-:W3:Y:S04]  /*12210*/  LDL.LU R26, [R1+0x1a8] ;  /* 0x0001a800011a7983 */ /* 0x000ee80000300800 */
[----:B------:R-:W3:Y:S04]  /*12220*/  LDL.LU R27, [R1+0x1ac] ;  /* 0x0001ac00011b7983 */ /* 0x000ee80000300800 */
[----:B---3--:R0:W-:Y:S04]  /*12230*/  STL.64 [R1+0x1790], R26 ;  /* 0x0017901a01007387 */ /* 0x0081e80000100a00 */
[----:B--2---:R-:W-:Y:S01]  /*12240*/  STL.64 [R1+0x1788], R24 ;  /* 0x0017881801007387 */ /* 0x004fe20000100a00 */
[----:B0-----:R-:W-:-:S02]  /*12250*/  IMAD.MOV.U32 R26, RZ, RZ, R13 ;  /* 0x000000ffff1a7224 */ /* 0x001fc400078e000d */
[----:B------:R-:W-:-:S05]  /*12260*/  IMAD.MOV.U32 R27, RZ, RZ, R12 ;  /* 0x000000ffff1b7224 */ /* 0x000fca00078e000c */
[----:B------:R-:W-:Y:S04]  /*12270*/  STL.64 [R1+0x17a8], R26 ;  /* 0x0017a81a01007387 */ /* 0x000fe80000100a00 */
[----:B------:R-:W2:Y:S04]  /*12280*/  LDL.LU R4, [R1+0x190] ;  /* 0x0001900001047983 */ /* 0x000ea80000300800 */
[----:B------:R-:W2:Y:S04]  /*12290*/  LDL.LU R5, [R1+0x194] ;  /* 0x0001940001057983 */ /* 0x000ea80000300800 */
[----:B------:R-:W3:Y:S04]  /*122a0*/  LDL.LU R6, [R1+0x198] ;  /* 0x0001980001067983 */ /* 0x000ee80000300800 */
[----:B------:R-:W3:Y:S04]  /*122b0*/  LDL.LU R7, [R1+0x19c] ;  /* 0x00019c0001077983 */ /* 0x000ee80000300800 */
[----:B------:R-:W2:Y:S04]  /*122c0*/  LDL.LU R12, [R1+0x260] ;  /* 0x00026000010c7983 */ /* 0x000ea80000300800 */
[----:B------:R-:W2:Y:S04]  /*122d0*/  LDL.LU R13, [R1+0x264] ;  /* 0x00026400010d7983 */ /* 0x000ea80000300800 */
[----:B------:R-:W2:Y:S04]  /*122e0*/  LDL.LU R14, [R1+0x268] ;  /* 0x00026800010e7983 */ /* 0x000ea80000300800 */
[----:B------:R-:W2:Y:S01]  /*122f0*/  LDL.LU R15, [R1+0x26c] ;  /* 0x00026c00010f7983 */ /* 0x000ea20000300800 */
[----:B----4-:R-:W-:-:S02]  /*12300*/  IMAD.MOV.U32 R18, RZ, RZ, R16 ;  /* 0x000000ffff127224 */ /* 0x010fc400078e0010 */
[----:B------:R-:W-:Y:S01]  /*12310*/  IMAD.MOV.U32 R19, RZ, RZ, R0 ;  /* 0x000000ffff137224 */ /* 0x000fe200078e0000 */
[----:B--2---:R0:W-:Y:S04]  /*12320*/  STL.64 [R1+0x17c0], R14 ;  /* 0x0017c00e01007387 */ /* 0x0041e80000100a00 */
[----:B------:R-:W-:Y:S01]  /*12330*/  STL.64 [R1+0x17b8], R12 ;  /* 0x0017b80c01007387 */ /* 0x000fe20000100a00 */
[----:B0-----:R-:W-:-:S03]  /*12340*/  IMAD.MOV.U32 R14, RZ, RZ, R21 ;  /* 0x000000ffff0e7224 */ /* 0x001fc600078e0015 */
[----:B------:R-:W2:Y:S01]  /*12350*/  LDL.LU R21, [R1+0x188c] ;  /* 0x00188c0001157983 */ /* 0x000ea20000300800 */
[----:B------:R-:W-:-:S03]  /*12360*/  IMAD.MOV.U32 R15, RZ, RZ, R3 ;  /* 0x000000ffff0f7224 */ /* 0x000fc600078e0003 */
[----:B------:R-:W4:Y:S04]  /*12370*/  LDL.LU R3, [R1+0x1888] ;  /* 0x0018880001037983 */ /* 0x000f280000300800 */
[----:B------:R-:W2:Y:S04]  /*12380*/  LDL.LU R16, [R1+0x1884] ;  /* 0x0018840001107983 */ /* 0x000ea80000300800 */
[----:B------:R-:W2:Y:S04]  /*12390*/  LDL.LU R0, [R1+0x1880] ;  /* 0x0018800001007983 */ /* 0x000ea80000300800 */
[----:B------:R-:W-:Y:S04]  /*123a0*/  STL.64 [R1+0x1818], R18 ;  /* 0x0018181201007387 */ /* 0x000fe80000100a00 */
[----:B------:R0:W-:Y:S04]  /*123b0*/  STL.64 [R1+0x17d0], R14 ;  /* 0x0017d00e01007387 */ /* 0x0001e80000100a00 */
[----:B0-----:R-:W2:Y:S04]  /*123c0*/  LDL.64 R14, [R1+0x88] ;  /* 0x00008800010e7983 */ /* 0x001ea80000100a00 */
[----:B--2---:R-:W-:Y:S04]  /*123d0*/  STL.64 [R1+0x17e8], R14 ;  /* 0x0017e80e01007387 */ /* 0x004fe80000100a00 */
[----:B------:R-:W2:Y:S01]  /*123e0*/  LDL.64 R26, [R1+0x68] ;  /* 0x00006800011a7983 */ /* 0x000ea20000100a00 */
[----:B------:R-:W-:-:S02]  /*123f0*/  IMAD.MOV.U32 R18, RZ, RZ, R2 ;  /* 0x000000ffff127224 */ /* 0x000fc400078e0002 */
[----:B------:R-:W-:Y:S01]  /*12400*/  IMAD.MOV.U32 R19, RZ, RZ, R29 ;  /* 0x000000ffff137224 */ /* 0x000fe200078e001d */
[----:B--2---:R0:W-:Y:S04]  /*12410*/  STL.64 [R1+0x17c8], R26 ;  /* 0x0017c81a01007387 */ /* 0x0041e80000100a00 */
[----:B------:R-:W2:Y:S04]  /*12420*/  LDL.LU R24, [R1+0x270] ;  /* 0x0002700001187983 */ /* 0x000ea80000300800 */
[----:B------:R-:W2:Y:S04]  /*12430*/  LDL.LU R25, [R1+0x274] ;  /* 0x0002740001197983 */ /* 0x000ea80000300800 */
[----:B0-----:R-:W2:Y:S04]  /*12440*/  LDL.LU R26, [R1+0x278] ;  /* 0x00027800011a7983 */ /* 0x001ea80000300800 */
[----:B------:R-:W2:Y:S04]  /*12450*/  LDL.LU R27, [R1+0x27c] ;  /* 0x00027c00011b7983 */ /* 0x000ea80000300800 */
[----:B------:R-:W2:Y:S04]  /*12460*/  LDL.LU R2, [R1+0x187c] ;  /* 0x00187c0001027983 */ /* 0x000ea80000300800 */
[----:B------:R-:W2:Y:S04]  /*12470*/  LDL.LU R29, [R1+0x1878] ;  /* 0x00187800011d7983 */ /* 0x000ea80000300800 */
[----:B------:R-:W-:Y:S04]  /*12480*/  STL.64 [R1+0x1830], R18 ;  /* 0x0018301201007387 */ /* 0x000fe80000100a00 */
[----:B------:R-:W2:Y:S04]  /*12490*/  LDL.64 R14, [R1+0x98] ;  /* 0x00009800010e7983 */ /* 0x000ea80000100a00 */
[----:B--2---:R0:W-:Y:S04]  /*124a0*/  STL.64 [R1+0x1810], R14 ;  /* 0x0018100e01007387 */ /* 0x0041e80000100a00 */
[----:B------:R-:W2:Y:S04]  /*124b0*/  LDL.LU R12, [R1+0x2b0] ;  /* 0x0002b000010c7983 */ /* 0x000ea80000300800 */
[----:B------:R-:W2:Y:S04]  /*124c0*/  LDL.LU R13, [R1+0x2b4] ;  /* 0x0002b400010d7983 */ /* 0x000ea80000300800 */
[----:B0-----:R-:W2:Y:S04]  /*124d0*/  LDL.LU R14, [R1+0x2b8] ;  /* 0x0002b800010e7983 */ /* 0x001ea80000300800 */
[----:B------:R-:W2:Y:S01]  /*124e0*/  LDL.LU R15, [R1+0x2bc] ;  /* 0x0002bc00010f7983 */ /* 0x000ea20000300800 */
[----:B------:R-:W-:-:S02]  /*124f0*/  IMAD.MOV.U32 R18, RZ, RZ, R21 ;  /* 0x000000ffff127224 */ /* 0x000fc400078e0015 */
[----:B------:R-:W-:-:S05]  /*12500*/  IMAD.MOV.U32 R19, RZ, RZ, R20 ;  /* 0x000000ffff137224 */ /* 0x000fca00078e0014 */
[----:B------:R-:W-:Y:S04]  /*12510*/  STL.64 [R1+0x1848], R18 ;  /* 0x0018481201007387 */ /* 0x000fe80000100a00 */
[----:B--2---:R-:W-:Y:S04]  /*12520*/  STL.64 [R1+0x1828], R14 ;  /* 0x0018280e01007387 */ /* 0x004fe80000100a00 */
[----:B------:R0:W-:Y:S04]  /*12530*/  STL.64 [R1+0x1820], R12 ;  /* 0x0018200c01007387 */ /* 0x0001e80000100a00 */
[----:B0-----:R-:W2:Y:S04]  /*12540*/  LDL.LU R12, [R1+0x2c0] ;  /* 0x0002c000010c7983 */ /* 0x001ea80000300800 */
[----:B------:R-:W2:Y:S04]  /*12550*/  LDL.LU R13, [R1+0x2c4] ;  /* 0x0002c400010d7983 */ /* 0x000ea80000300800 */
[----:B------:R-:W2:Y:S04]  /*12560*/  LDL.LU R14, [R1+0x2c8] ;  /* 0x0002c800010e7983 */ /* 0x000ea80000300800 */
[----:B------:R-:W2:Y:S01]  /*12570*/  LDL.LU R15, [R1+0x2cc] ;  /* 0x0002cc00010f7983 */ /* 0x000ea20000300800 */
[----:B------:R-:W-:-:S02]  /*12580*/  IMAD.MOV.U32 R18, RZ, RZ, R16 ;  /* 0x000000ffff127224 */ /* 0x000fc400078e0010 */
[----:B----4-:R-:W-:-:S05]  /*12590*/  IMAD.MOV.U32 R19, RZ, RZ, R3 ;  /* 0x000000ffff137224 */ /* 0x010fca00078e0003 */
[----:B------:R-:W-:Y:S04]  /*125a0*/  STL.64 [R1+0x1860], R18 ;  /* 0x0018601201007387 */ /* 0x000fe80000100a00 */
[----:B--2---:R-:W-:Y:S04]  /*125b0*/  STL.64 [R1+0x1840], R14 ;  /* 0x0018400e01007387 */ /* 0x004fe80000100a00 */
[----:B------:R0:W-:Y:S04]  /*125c0*/  STL.64 [R1+0x1838], R12 ;  /* 0x0018380c01007387 */ /* 0x0001e80000100a00 */
[----:B0-----:R-:W2:Y:S04]  /*125d0*/  LDL.LU R12, [R1+0x2d0] ;  /* 0x0002d000010c7983 */ /* 0x001ea80000300800 */
[----:B------:R-:W2:Y:S04]  /*125e0*/  LDL.LU R13, [R1+0x2d4] ;  /* 0x0002d400010d7983 */ /* 0x000ea80000300800 */
[----:B------:R-:W4:Y:S04]  /*125f0*/  LDL.LU R14, [R1+0x2d8] ;  /* 0x0002d800010e7983 */ /* 0x000f280000300800 */
[----:B------:R-:W4:Y:S04]  /*12600*/  LDL.LU R15, [R1+0x2dc] ;  /* 0x0002dc00010f7983 */ /* 0x000f280000300800 */
[----:B----4-:R-:W-:Y:S04]  /*12610*/  STL.64 [R1+0x1858], R14 ;  /* 0x0018580e01007387 */ /* 0x010fe80000100a00 */
[----:B--2---:R0:W-:Y:S04]  /*12620*/  STL.64 [R1+0x1850], R12 ;  /* 0x0018500c01007387 */ /* 0x0041e80000100a00 */
        /* <DEDUP_REMOVED lines=8> */
[----:B------:R-:W2:Y:S04]  /*126b0*/  LDL.LU R14, [R1+0x4b8] ;  /* 0x0004b800010e7983 */ /* 0x000ea80000300800 */
[----:B------:R-:W2:Y:S04]  /*126c0*/  LDL.LU R15, [R1+0x4bc] ;  /* 0x0004bc00010f7983 */ /* 0x000ea80000300800 */
[----:B------:R-:W-:Y:S04]  /*126d0*/  STL.64 [R1+0x17e0], R26 ;  /* 0x0017e01a01007387 */ /* 0x000fe80000100a00 */
[----:B------:R0:W-:Y:S04]  /*126e0*/  STL.64 [R1+0x17d8], R24 ;  /* 0x0017d81801007387 */ /* 0x0001e80000100a00 */
[----:B0-----:R-:W4:Y:S04]  /*126f0*/  LDL.LU R24, [R1+0x280] ;  /* 0x0002800001187983 */ /* 0x001f280000300800 */
[----:B------:R-:W4:Y:S04]  /*12700*/  LDL.LU R25, [R1+0x284] ;  /* 0x0002840001197983 */ /* 0x000f280000300800 */
[----:B------:R-:W3:Y:S04]  /*12710*/  LDL.LU R26, [R1+0x288] ;  /* 0x00028800011a7983 */ /* 0x000ee80000300800 */
[----:B------:R-:W3:Y:S01]  /*12720*/  LDL.LU R27, [R1+0x28c] ;  /* 0x00028c00011b7983 */ /* 0x000ee20000300800 */
[----:B------:R-:W-:-:S02]  /*12730*/  IMAD.MOV.U32 R18, RZ, RZ, R2 ;  /* 0x000000ffff127224 */ /* 0x000fc400078e0002 */
[----:B------:R-:W-:-:S07]  /*12740*/  IMAD.MOV.U32 R19, RZ, RZ, R0 ;  /* 0x000000ffff137224 */ /* 0x000fce00078e0000 */
[C---:B--2---:R-:W-:Y:S01]  /*12750*/  HMMA.16816.F32.BF16 R16, R8.reuse, R18, R12 ;  /* 0x000000120810723c */ /* 0x044fe2000004180c */
[----:B---3--:R-:W-:Y:S04]  /*12760*/  STL.64 [R1+0x17f8], R26 ;  /* 0x0017f81a01007387 */ /* 0x008fe80000100a00 */
[----:B----4-:R0:W-:Y:S04]  /*12770*/  STL.64 [R1+0x17f0], R24 ;  /* 0x0017f01801007387 */ /* 0x0101e80000100a00 */
[----:B0-----:R-:W2:Y:S04]  /*12780*/  LDL.LU R24, [R1+0x290] ;  /* 0x0002900001187983 */ /* 0x001ea80000300800 */
[----:B------:R-:W2:Y:S04]  /*12790*/  LDL.LU R25, [R1+0x294] ;  /* 0x0002940001197983 */ /* 0x000ea80000300800 */
[----:B------:R-:W2:Y:S04]  /*127a0*/  LDL.LU R26, [R1+0x298] ;  /* 0x00029800011a7983 */ /* 0x000ea80000300800 */
[----:B------:R-:W2:Y:S04]  /*127b0*/  LDL.LU R27, [R1+0x29c] ;  /* 0x00029c00011b7983 */ /* 0x000ea80000300800 */
[----:B------:R-:W-:Y:S04]  /*127c0*/  STL.64 [R1+0x17a0], R6 ;  /* 0x0017a00601007387 */ /* 0x000fe80000100a00 */
[----:B------:R0:W-:Y:S04]  /*127d0*/  STL.64 [R1+0x1798], R4 ;  /* 0x0017980401007387 */ /* 0x0001e80000100a00 */
[----:B0-----:R-:W3:Y:S04]  /*127e0*/  LDL.LU R4, [R1+0x1b0] ;  /* 0x0001b00001047983 */ /* 0x001ee80000300800 */
[----:B------:R-:W3:Y:S04]  /*127f0*/  LDL.LU R5, [R1+0x1b4] ;  /* 0x0001b40001057983 */ /* 0x000ee80000300800 */
[----:B------:R-:W3:Y:S04]  /*12800*/  LDL.LU R6, [R1+0x1b8] ;  /* 0x0001b80001067983 */ /* 0x000ee80000300800 */
[----:B------:R-:W3:Y:S04]  /*12810*/  LDL.LU R7, [R1+0x1bc] ;  /* 0x0001bc0001077983 */ /* 0x000ee80000300800 */
[----:B------:R0:W-:Y:S04]  /*12820*/  STL.64 [R1+0x1760], R22 ;  /* 0x0017601601007387 */ /* 0x0001e80000100a00 */
[----:B------:R-:W4:Y:S04]  /*12830*/  LDL.LU R20, [R1+0x2a0] ;  /* 0x0002a00001147983 */ /* 0x000f280000300800 */
[----:B------:R-:W4:Y:S04]  /*12840*/  LDL.LU R21, [R1+0x2a4] ;  /* 0x0002a40001157983 */ /* 0x000f280000300800 */
[----:B0-----:R-:W4:Y:S04]  /*12850*/  LDL.LU R22, [R1+0x2a8] ;  /* 0x0002a80001167983 */ /* 0x001f280000300800 */
[----:B------:R-:W4:Y:S04]  /*12860*/  LDL.LU R23, [R1+0x2ac] ;  /* 0x0002ac0001177983 */ /* 0x000f280000300800 */
[----:B------:R-:W2:Y:S04]  /*12870*/  LDL.LU.64 R14, [R1+0x1870] ;  /* 0x00187000010e7983 */ /* 0x000ea80000300a00 */
[----:B------:R-:W2:Y:S04]  /*12880*/  LDL.LU.64 R12, [R1+0x1868] ;  /* 0x00186800010c7983 */ /* 0x000ea80000300a00 */
[----:B------:R-:W-:Y:S04]  /*12890*/  STL.64 [R1+0x4b0], R16 ;  /* 0x0004b01001007387 */ /* 0x000fe80000100a00 */
[----:B------:R0:W-:Y:S04]  /*128a0*/  STL.64 [R1+0x4b8], R18 ;  /* 0x0004b81201007387 */ /* 0x0001e80000100a00 */
[----:B0-----:R-:W2:Y:S02]  /*128b0*/  LDL.LU.64 R18, [R1+0x1860] ;  /* 0x0018600001127983 */ /* 0x001ea40000300a00 */
[C---:B--2---:R-:W-:Y:S02]  /*128c0*/  HMMA.16816.F32.BF16 R16, R8.reuse, R18, R12 ;  /* 0x000000120810723c */ /* 0x044fe4000004180c */
[----:B------:R-:W2:Y:S04]  /*128d0*/  LDL.LU.64 R14, [R1+0x1858] ;  /* 0x00185800010e7983 */ /* 0x000ea80000300a00 */
[----:B------:R-:W2:Y:S11]  /*128e0*/  LDL.LU.64 R12, [R1+0x1850] ;  /* 0x00185000010c7983 */ /* 0x000eb60000300a00 */
[----:B------:R-:W-:Y:S06]  /*128f0*/  @!UPT UIADD3 URZ, URZ, URZ, URZ ;  /* 0x0000003f3f3ff290 */ /* 0x000fec000fffe03f */
        /* <DEDUP_REMOVED lines=18> */
[----:B------:R-:W2:Y:S11]  /*12a20*/  LDL.LU.64 R14, [R1+0x1810] ;  /* 0x00181000010e7983 */ /* 0x000eb60000300a00 */
[----:B------:R-:W-:Y:S10]  /*12a30*/  @!UPT UIADD3 URZ, URZ, URZ, URZ ;  /* 0x0000003f3f3ff290 */ /* 0x000ff4000fffe03f */
[----:B------:R-:W-:Y:S04]  /*12a40*/  STL.64 [R1+0x960], R16 ;  /* 0x0009601001007387 */ /* 0x000fe80000100a00 */
[----:B------:R0:W-:Y:S04]  /*12a50*/  STL.64 [R1+0x968], R18 ;  /* 0x0009681201007387 */ /* 0x0001e80000100a00 */
[----:B0-----:R-:W4:Y:S04]  /*12a60*/  LDL.LU.64 R18, [R1+0x1808] ;  /* 0x0018080001127983 */ /* 0x001f280000300a00 */
[----:B------:R-:W2:Y:S01]  /*12a70*/  LDL.LU R17, [R1+0x1800] ;  /* 0x0018000001117983 */ /* 0x000ea20000300800 */
[C---:B----4-:R-:W-:Y:S11]  /*12a80*/  HMMA.16816.F32.BF16 R20, R8.reuse, R18, R20 ;  /* 0x000000120814723c */ /* 0x050ff60000041814 */
[----:B------:R-:W-:Y:S11]  /*12a90*/  @!UPT UIADD3 URZ, URZ, URZ, URZ ;  /* 0x0000003f3f3ff290 */ /* 0x000ff6000fffe03f */
[----:B------:R-:W-:Y:S01]  /*12aa0*/  @!UPT UIADD3 URZ, URZ, URZ, URZ ;  /* 0x0000003f3f3ff290 */ /* 0x000fe2000fffe03f */
[----:B------:R0:W-:Y:S04]  /*12ab0*/  STL.64 [R1+0x970], R20 ;  /* 0x0009701401007387 */ /* 0x0001e80000100a00 */
[----:B------:R1:W-:Y:S04]  /*12ac0*/  STL.64 [R1+0x978], R22 ;  /* 0x0009781601007387 */ /* 0x0003e80000100a00 */
[----:B0-----:R-:W4:Y:S04]  /*12ad0*/  LDL.LU R20, [R1+0x760] ;  /* 0x0007600001147983 */ /* 0x001f280000300800 */
[----:B------:R-:W4:Y:S04]  /*12ae0*/  LDL.LU R21, [R1+0x764] ;  /* 0x0007640001157983 */ /* 0x000f280000300800 */
[----:B-1----:R-:W3:Y:S04]  /*12af0*/  LDL.LU R22, [R1+0x768] ;  /* 0x0007680001167983 */ /* 0x002ee80000300800 */
[----:B------:R-:W3:Y:S01]  /*12b00*/  LDL.LU R23, [R1+0x76c] ;  /* 0x00076c0001177983 */ /* 0x000ee20000300800 */
[----:B--2---:R-:W-:Y:S01]  /*12b10*/  HMMA.16816.F32.BF16 R24, R8, R14, R24 ;  /* 0x0000000e0818723c */ /* 0x004fe20000041818 */
[----:B------:R-:W-:-:S02]  /*12b20*/  IMAD.MOV.U32 R2, RZ, RZ, R14 ;  /* 0x000000ffff027224 */ /* 0x000fc400078e000e */
[----:B------:R-:W-:Y:S01]  /*12b30*/  IMAD.MOV.U32 R0, RZ, RZ, R15 ;  /* 0x000000ffff007224 */ /* 0x000fe200078e000f */
[----:B---3--:R-:W-:Y:S04]  /*12b40*/  STL.64 [R1+0x1770], R22 ;  /* 0x0017701601007387 */ /* 0x008fe80000100a00 */
[----:B----4-:R0:W-:Y:S04]  /*12b50*/  STL.64 [R1+0x1768], R20 ;  /* 0x0017681401007387 */ /* 0x0101e80000100a00 */
[----:B0-----:R-:W2:Y:S04]  /*12b60*/  LDL.LU R20, [R1+0x10] ;  /* 0x0000100001147983 */ /* 0x001ea80000300800 */
[----:B------:R-:W2:Y:S04]  /*12b70*/  LDL.LU R21, [R1+0x14] ;  /* 0x0000140001157983 */ /* 0x000ea80000300800 */
[----:B------:R-:W2:Y:S04]  /*12b80*/  LDL.LU R22, [R1+0x18] ;  /* 0x0000180001167983 */ /* 0x000ea80000300800 */
[----:B------:R-:W2:Y:S04]  /*12b90*/  LDL.LU R23, [R1+0x1c] ;  /* 0x00001c0001177983 */ /* 0x000ea80000300800 */
[----:B------:R-:W-:Y:S04]  /*12ba0*/  STL.64 [R1+0x1740], R18 ;  /* 0x0017401201007387 */ /* 0x000fe80000100a00 */
[----:B------:R-:W-:Y:S04]  /*12bb0*/  STL.64 [R1+0x980], R24 ;  /* 0x0009801801007387 */ /* 0x000fe80000100a00 */
[----:B------:R0:W-:Y:S04]  /*12bc0*/  STL.64 [R1+0x988], R26 ;  /* 0x0009881a01007387 */ /* 0x0001e80000100a00 */
[----:B0-----:R-:W3:Y:S04]  /*12bd0*/  LDL.LU.64 R26, [R1+0x17f8] ;  /* 0x0017f800011a7983 */ /* 0x001ee80000300a00 */
[----:B------:R-:W3:Y:S04]  /*12be0*/  LDL.LU.64 R24, [R1+0x17f0] ;  /* 0x0017f00001187983 */ /* 0x000ee80000300a00 */
[----:B------:R-:W3:Y:S02]  /*12bf0*/  LDL.LU.64 R14, [R1+0x17e8] ;  /* 0x0017e800010e7983 */ /* 0x000ee40000300a00 */
        /* <DEDUP_REMOVED lines=24> */
[----:B------:R-:W4:Y:S02]  /*12d80*/  LDL.LU.64 R26, [R1+0x17a8] ;  /* 0x0017a800011a7983 */ /* 0x000f240000300a00 */
[C---:B----4-:R-:W-:Y:S02]  /*12d90*/  HMMA.16816.F32.BF16 R24, R8.reuse, R26, R4 ;  /* 0x0000001a0818723c */ /* 0x050fe40000041804 */
[----:B------:R-:W4:Y:S04]  /*12da0*/  LDL.LU.64 R6, [R1+0x17a0] ;  /* 0x0017a00001067983 */ /* 0x000f280000300a00 */
[----:B------:R-:W4:Y:S11]  /*12db0*/  LDL.LU.64 R4, [R1+0x1798] ;  /* 0x0017980001047983 */ /* 0x000f360000300a00 */
[----:B------:R-:W-:Y:S06]  /*12dc0*/  @!UPT UIADD3 URZ, URZ, URZ, URZ ;  /* 0x0000003f3f3ff290 */ /* 0x000fec000fffe03f */
[----:B------:R-:W-:Y:S04]  /*12dd0*/  STL.64 [R1+0xb40], R24 ;  /* 0x000b401801007387 */ /* 0x000fe80000100a00 */
[----:B------:R0:W-:Y:S04]  /*12de0*/  STL.64 [R1+0xb48], R26 ;  /* 0x000b481a01007387 */ /* 0x0001e80000100a00 */
[----:B0-----:R-:W3:Y:S04]  /*12df0*/  LDL.LU.64 R26, [R1+0x1790] ;  /* 0x00179000011a7983 */ /* 0x001ee80000300a00 */
[----:B------:R-:W3:Y:S02]  /*12e00*/  LDL.LU.64 R24, [R1+0x1788] ;  /* 0x0017880001187983 */ /* 0x000ee40000300a00 */
[C---:B---3--:R-:W-:Y:S11]  /*12e10*/  HMMA.16816.F32.BF16 R24, R8.reuse, R14, R24 ;  /* 0x0000000e0818723c */ /* 0x048ff60000041818 */
[----:B------:R-:W-:Y:S11]  /*12e20*/  @!UPT UIADD3 URZ, URZ, URZ, URZ ;  /* 0x0000003f3f3ff290 */ /* 0x000ff6000fffe03f */
[----:B------:R-:W-:Y:S01]  /*12e30*/  @!UPT UIADD3 URZ, URZ, URZ, URZ ;  /* 0x0000003f3f3ff290 */ /* 0x000fe2000fffe03f */
[----:B------:R-:W-:Y:S04]  /*12e40*/  STL.64 [R1+0xb30], R24 ;  /* 0x000b301801007387 */ /* 0x000fe80000100a00 */
[----:B------:R0:W-:Y:S04]  /*12e50*/  STL.64 [R1+0xb38], R26 ;  /* 0x000b381a01007387 */ /* 0x0001e80000100a00 */
[----:B0-----:R-:W4:Y:S04]  /*12e60*/  LDL.LU.64 R26, [R1+0x1780] ;  /* 0x00178000011a7983 */ /* 0x001f280000300a00 */
[----:B------:R-:W-:Y:S01]  /*12e70*/  STL.64 [R1+0x16b8], R14 ;  /* 0x0016b80e01007387 */ /* 0x000fe20000100a00 */
[C---:B----4-:R-:W-:Y:S11]  /*12e80*/  HMMA.16816.F32.BF16 R4, R8.reuse, R26, R4 ;  /* 0x0000001a0804723c */ /* 0x050ff60000041804 */
[----:B------:R-:W-:Y:S11]  /*12e90*/  @!UPT UIADD3 URZ, URZ, URZ, URZ ;  /* 0x0000003f3f3ff290 */ /* 0x000ff6000fffe03f */
[----:B------:R-:W-:Y:S01]  /*12ea0*/  @!UPT UIADD3 URZ, URZ, URZ, URZ ;  /* 0x0000003f3f3ff290 */ /* 0x000fe2000fffe03f */
[----:B------:R-:W-:Y:S04]  /*12eb0*/  STL.64 [R1+0xb20], R4 ;  /* 0x000b200401007387 */ /* 0x000fe80000100a00 */
[----:B------:R0:W-:Y:S04]  /*12ec0*/  STL.64 [R1+0xb28], R6 ;  /* 0x000b280601007387 */ /* 0x0001e80000100a00 */
[----:B0-----:R-:W2:Y:S02]  /*12ed0*/  LDL.LU.64 R6, [R1+0x1778] ;  /* 0x0017780001067983 */ /* 0x001ea40000300a00 */
[----:B--2---:R-:W-:Y:S02]  /*12ee0*/  HMMA.16816.F32.BF16 R8, R8, R6, R20 ;  /* 0x000000060808723c */ /* 0x004fe40000041814 */
[----:B------:R-:W2:Y:S04]  /*12ef0*/  LDL.LU.64 R22, [R1+0x1770] ;  /* 0x0017700001167983 */ /* 0x000ea80000300a00 */
[----:B------:R-:W2:Y:S01]  /*12f00*/  LDL.LU.64 R20, [R1+0x1768] ;  /* 0x0017680001147983 */ /* 0x000ea20000300a00 */
[----:B------:R-:W-:-:S02]  /*12f10*/  IMAD.MOV.U32 R25, RZ, RZ, R6 ;  /* 0x000000ffff197224 */ /* 0x000fc400078e0006 */
[----:B------:R-:W-:Y:S02]  /*12f20*/  IMAD.MOV.U32 R24, RZ, RZ, R7 ;  /* 0x000000ffff187224 */ /* 0x000fe400078e0007 */
[----:B------:R-:W-:Y:S11]  /*12f30*/  LDSM.16.MT88.4 R4, [R29+0x4100] ;  /* 0x004100001d04783b */ /* 0x000ff60000004200 */
[----:B------:R-:W-:Y:S01]  /*12f40*/  @!UPT UIADD3 URZ, URZ, URZ, URZ ;  /* 0x0000003f3f3ff290 */ /* 0x000fe2000fffe03f */
[----:B------:R-:W-:Y:S04]  /*12f50*/  STL.64 [R1+0xb00], R8 ;  /* 0x000b000801007387 */ /* 0x000fe80000100a00 */
[----:B------:R-:W-:Y:S04]  /*12f60*/  STL.64 [R1+0xb08], R10 ;  /* 0x000b080a01007387 */ /* 0x000fe80000100a00 */
[----:B------:R-:W0:Y:S04]  /*12f70*/  LDSM.16.MT88.4 R8, [R29+0x4180] ;  /* 0x004180001d08783b */ /* 0x000e280000004200 */
[----:B------:R-:W-:Y:S04]  /*12f80*/  STL.64 [R1+0x1670], R26 ;  /* 0x0016701a01007387 */ /* 0x000fe80000100a00 */
[----:B------:R1:W-:Y:S04]  /*12f90*/  STL.64 [R1+0x1668], R24 ;  /* 0x0016681801007387 */ /* 0x0003e80000100a00 */
[----:B-1----:R-:W3:Y:S04]  /*12fa0*/  LDL.LU R24, [R1+0x660] ;  /* 0x0006600001187983 */ /* 0x002ee80000300800 */
[----:B------:R-:W3:Y:S04]  /*12fb0*/  LDL.LU R25, [R1+0x664] ;  /* 0x0006640001197983 */ /* 0x000ee80000300800 */
[----:B------:R-:W3:Y:S04]  /*12fc0*/  LDL.LU R26, [R1+0x668] ;  /* 0x00066800011a7983 */ /* 0x000ee80000300800 */
[----:B------:R-:W3:Y:S04]  /*12fd0*/  LDL.LU R27, [R1+0x66c] ;  /* 0x00066c00011b7983 */ /* 0x000ee80000300800 */
[----:B0-----:R0:W-:Y:S04]  /*12fe0*/  STL.64 [R1+0x1650], R10 ;  /* 0x0016500a01007387 */ /* 0x0011e80000100a00 */
[----:B------:R2:W-:Y:S01]  /*12ff0*/  STL.64 [R1+0x1648], R8 ;  /* 0x0016480801007387 */ /* 0x0005e20000100a00 */
[----:B0-----:R-:W-:-:S02]  /*13000*/  IMAD.MOV.U32 R10, RZ, RZ, R28 ;  /* 0x000000ffff0a7224 */ /* 0x001fc400078e001c */
[----:B------:R-:W-:-:S07]  /*13010*/  IMAD.MOV.U32 R11, RZ, RZ, R17 ;  /* 0x000000ffff0b7224 */ /* 0x000fce00078e0011 */
[C---:B--2---:R-:W-:Y:S01]  /*13020*/  HMMA.16816.F32.BF16 R8, R4.reuse, R10, R20 ;  /* 0x0000000a0408723c */ /* 0x044fe20000041814 */
[----:B------:R-:W3:Y:S11]  /*13030*/  LDL.LU.64 R22, [R1+0x1760] ;  /* 0x0017600001167983 */ /* 0x000ef60000300a00 */
[----:B------:R-:W-:Y:S11]  /*13040*/  @!UPT UIADD3 URZ, URZ, URZ, URZ ;  /* 0x0000003f3f3ff290 */ /* 0x000ff6000fffe03f */
[----:B------:R0:W-:Y:S04]  /*13050*/  STL.64 [R1+0x390], R8 ;  /* 0x0003900801007387 */ /* 0x0001e80000100a00 */
[----:B------:R1:W-:Y:S04]  /*13060*/  STL.64 [R1+0x398], R10 ;  /* 0x0003980a01007387 */ /* 0x0003e80000100a00 */
[----:B0-----:R-:W2:Y:S01]  /*13070*/  LDL.LU R8, [R1+0x180] ;  /* 0x0001800001087983 */ /* 0x001ea20000300800 */
[----:B---3--:R-:W-:Y:S11]  /*13080*/  HMMA.16816.F32.BF16 R24, R4, R22, R24 ;  /* 0x000000160418723c */ /* 0x008ff60000041818 */
[----:B------:R-:W-:Y:S11]  /*13090*/  @!UPT UIADD3 URZ, URZ, URZ, URZ ;  /* 0x0000003f3f3ff290 */ /* 0x000ff6000fffe03f */
[----:B------:R-:W-:Y:S01]  /*130a0*/  @!UPT UIADD3 URZ, URZ, URZ, URZ ;  /* 0x0000003f3f3ff290 */ /* 0x000fe2000fffe03f */
[----:B------:R0:W-:Y:S04]  /*130b0*/  STL.64 [R1+0x3a0], R24 ;  /* 0x0003a01801007387 */ /* 0x0001e80000100a00 */
[----:B------:R3:W-:Y:S04]  /*130c0*/  STL.64 [R1+0x3a8], R26 ;  /* 0x0003a81a01007387 */ /* 0x0007e80000100a00 */
[----:B------:R-:W2:Y:S04]  /*130d0*/  LDL.LU R9, [R1+0x184] ;  /* 0x0001840001097983 */ /* 0x000ea80000300800 */
[----:B-1----:R-:W4:Y:S04]  /*130e0*/  LDL.LU R10, [R1+0x188] ;  /* 0x00018800010a7983 */ /* 0x002f280000300800 */
[----:B------:R-:W4:Y:S04]  /*130f0*/  LDL.LU R11, [R1+0x18c] ;  /* 0x00018c00010b7983 */ /* 0x000f280000300800 */
[----:B0-----:R-:W2:Y:S04]  /*13100*/  LDL.LU R24, [R1+0x240] ;  /* 0x0002400001187983 */ /* 0x001ea80000300800 */
[----:B------:R-:W2:Y:S04]  /*13110*/  LDL.LU R25, [R1+0x244] ;  /* 0x0002440001197983 */ /* 0x000ea80000300800 */
[----:B---3--:R-:W3:Y:S04]  /*13120*/  LDL.LU R26, [R1+0x248] ;  /* 0x00024800011a7983 */ /* 0x008ee80000300800 */
[----:B------:R-:W3:Y:S04]  /*13130*/  LDL.LU R27, [R1+0x24c] ;  /* 0x00024c00011b7983 */ /* 0x000ee80000300800 */
[----:B---3--:R0:W-:Y:S04]  /*13140*/  STL.64 [R1+0x1680], R26 ;  /* 0x0016801a01007387 */ /* 0x0081e80000100a00 */
[----:B--2---:R-:W-:Y:S04]  /*13150*/  STL.64 [R1+0x1678], R24 ;  /* 0x0016781801007387 */ /* 0x004fe80000100a00 */
[----:B0-----:R-:W2:Y:S04]  /*13160*/  LDL.64 R26, [R1+0x58] ;  /* 0x00005800011a7983 */ /* 0x001ea80000100a00 */
[----:B--2---:R0:W-:Y:S02]  /*13170*/  STL.64 [R1+0x1698], R26 ;  /* 0x0016981a01007387 */ /* 0x0041e40000100a00 */
[----:B0-----:R-:W-:-:S02]  /*13180*/  IMAD.MOV.U32 R26, RZ, RZ, R13 ;  /* 0x000000ffff1a7224 */ /* 0x001fc400078e000d */
[----:B------:R-:W-:-:S05]  /*13190*/  IMAD.MOV.U32 R27, RZ, RZ, R12 ;  /* 0x000000ffff1b7224 */ /* 0x000fca00078e000c */
[----:B------:R-:W-:Y:S04]  /*131a0*/  STL.64 [R1+0x16b0], R26 ;  /* 0x0016b01a01007387 */ /* 0x000fe80000100a00 */
[----:B----4-:R-:W-:Y:S04]  /*131b0*/  STL.64 [R1+0x1660], R10 ;  /* 0x0016600a01007387 */ /* 0x010fe80000100a00 */
[----:B------:R0:W-:Y:S04]  /*131c0*/  STL.64 [R1+0x1658], R8 ;  /* 0x0016580801007387 */ /* 0x0001e80000100a00 */
        /* <DEDUP_REMOVED lines=9> */
[----:B----4-:R-:W-:Y:S01]  /*13260*/  STL.64 [R1+0x16c0], R12 ;  /* 0x0016c00c01007387 */ /* 0x010fe20000100a00 */
[----:B0-----:R-:W-:-:S02]  /*13270*/  IMAD.MOV.U32 R14, RZ, RZ, R16 ;  /* 0x000000ffff0e7224 */ /* 0x001fc400078e0010 */
[----:B------:R-:W-:-:S05]  /*13280*/  IMAD.MOV.U32 R15, RZ, RZ, R3 ;  /* 0x000000ffff0f7224 */ /* 0x000fca00078e0003 */
[----:B------:R-:W-:Y:S04]  /*13290*/  STL.64 [R1+0x16d8], R14 ;  /* 0x0016d80e01007387 */ /* 0x000fe80000100a00 */
[----:B------:R-:W2:Y:S04]  /*132a0*/  LDL.64 R26, [R1+0x78] ;  /* 0x00007800011a7983 */ /* 0x000ea80000100a00 */
[----:B--2---:R0:W-:Y:S04]  /*132b0*/  STL.64 [R1+0x16d0], R26 ;  /* 0x0016d01a01007387 */ /* 0x0041e80000100a00 */
[----:B------:R-:W2:Y:S04]  /*132c0*/  LDL.LU R24, [R1+0x450] ;  /* 0x0004500001187983 */ /* 0x000ea80000300800 */
[----:B------:R-:W2:Y:S04]  /*132d0*/  LDL.LU R25, [R1+0x454] ;  /* 0x0004540001197983 */ /* 0x000ea80000300800 */
[----:B0-----:R-:W4:Y:S04]  /*132e0*/  LDL.LU R26, [R1+0x458] ;  /* 0x00045800011a7983 */ /* 0x001f280000300800 */
[----:B------:R-:W4:Y:S01]  /*132f0*/  LDL.LU R27, [R1+0x45c] ;  /* 0x00045c00011b7983 */ /* 0x000f220000300800 */
[----:B------:R-:W-:-:S02]  /*13300*/  IMAD.MOV.U32 R14, RZ, RZ, R2 ;  /* 0x000000ffff0e7224 */ /* 0x000fc400078e0002 */
[----:B------:R-:W-:Y:S01]  /*13310*/  IMAD.MOV.U32 R15, RZ, RZ, R0 ;  /* 0x000000ffff0f7224 */ /* 0x000fe200078e0000 */
[----:B----4-:R-:W-:Y:S04]  /*13320*/  STL.64 [R1+0x16e8], R26 ;  /* 0x0016e81a01007387 */ /* 0x010fe80000100a00 */
[----:B--2---:R-:W-:Y:S04]  /*13330*/  STL.64 [R1+0x16e0], R24 ;  /* 0x0016e01801007387 */ /* 0x004fe80000100a00 */
[----:B------:R0:W-:Y:S04]  /*13340*/  STL.64 [R1+0x16f0], R14 ;  /* 0x0016f00e01007387 */ /* 0x0001e80000100a00 */
[----:B------:R-:W2:Y:S04]  /*13350*/  LDL.LU R12, [R1+0x470] ;  /* 0x00047000010c7983 */ /* 0x000ea80000300800 */
[----:B------:R-:W2:Y:S04]  /*13360*/  LDL.LU R13, [R1+0x474] ;  /* 0x00047400010d7983 */ /* 0x000ea80000300800 */
[----:B0-----:R-:W4:Y:S04]  /*13370*/  LDL.LU R14, [R1+0x478] ;  /* 0x00047800010e7983 */ /* 0x001f280000300800 */
[----:B------:R-:W4:Y:S04]  /*13380*/  LDL.LU R15, [R1+0x47c] ;  /* 0x00047c00010f7983 */ /* 0x000f280000300800 */
[----:B----4-:R0:W-:Y:S04]  /*13390*/  STL.64 [R1+0x1700], R14 ;  /* 0x0017000e01007387 */ /* 0x0101e80000100a00 */
[----:B--2---:R-:W-:Y:S04]  /*133a0*/  STL.64 [R1+0x16f8], R12 ;  /* 0x0016f80c01007387 */ /* 0x004fe80000100a00 */
[----:B0-----:R-:W2:Y:S04]  /*133b0*/  LDL.64 R14, [R1+0xb8] ;  /* 0x0000b800010e7983 */ /* 0x001ea80000100a00 */
[----:B--2---:R0:W-:Y:S04]  /*133c0*/  STL.64 [R1+0x1718], R14 ;  /* 0x0017180e01007387 */ /* 0x0041e80000100a00 */
[----:B0-----:R-:W2:Y:S04]  /*133d0*/  LDL.64 R14, [R1+0xc8] ;  /* 0x0000c800010e7983 */ /* 0x001ea80000100a00 */
[----:B--2---:R0:W-:Y:S04]  /*133e0*/  STL.64 [R1+0x1730], R14 ;  /* 0x0017300e01007387 */ /* 0x0041e80000100a00 */
[----:B------:R-:W2:Y:S04]  /*133f0*/  LDL.LU R24, [R1+0x460] ;  /* 0x0004600001187983 */ /* 0x000ea80000300800 */
[----:B------:R-:W2:Y:S04]  /*13400*/  LDL.LU R25, [R1+0x464] ;  /* 0x0004640001197983 */ /* 0x000ea80000300800 */
[----:B------:R-:W4:Y:S04]  /*13410*/  LDL.LU R26, [R1+0x468] ;  /* 0x00046800011a7983 */ /* 0x000f280000300800 */
[----:B------:R-:W4:Y:S04]  /*13420*/  LDL.LU R27, [R1+0x46c] ;  /* 0x00046c00011b7983 */ /* 0x000f280000300800 */
[----:B------:R-:W2:Y:S04]  /*13430*/  LDL.LU R16, [R1+0x4e0] ;  /* 0x0004e00001107983 */ /* 0x000ea80000300800 */
[----:B------:R-:W2:Y:S04]  /*13440*/  LDL.LU R17, [R1+0x4e4] ;  /* 0x0004e40001117983 */ /* 0x000ea80000300800 */
[----:B------:R-:W2:Y:S04]  /*13450*/  LDL.LU R18, [R1+0x4e8] ;  /* 0x0004e80001127983 */ /* 0x000ea80000300800 */
[----:B------:R-:W2:Y:S04]  /*13460*/  LDL.LU R19, [R1+0x4ec] ;  /* 0x0004ec0001137983 */ /* 0x000ea80000300800 */
[----:B--2---:R1:W-:Y:S01]  /*13470*/  STL.64 [R1+0x1750], R18 ;  /* 0x0017501201007387 */ /* 0x0043e20000100a00 */
[----:B------:R-:W-:Y:S02]  /*13480*/  STL.64 [R1+0x1748], R16 ;  /* 0x0017481001007387 */ /* 0x000fe40000100a00 */
[----:B0-----:R-:W2:Y:S01]  /*13490*/  LDL.64 R14, [R1+0xd8] ;  /* 0x0000d800010e7983 */ /* 0x001ea20000100a00 */
[----:B-1----:R-:W3:Y:S04]  /*134a0*/  LDL.64 R18, [R1+0xf8] ;  /* 0x0000f80001127983 */ /* 0x002ee80000100a00 */
[----:B--2---:R0:W-:Y:S04]  /*134b0*/  STL.64 [R1+0x1738], R14 ;  /* 0x0017380e01007387 */ /* 0x0041e80000100a00 */
[----:B0-----:R-:W2:Y:S04]  /*134c0*/  LDL.64 R14, [R1+0xe8] ;  /* 0x0000e800010e7983 */ /* 0x001ea80000100a00 */
[----:B--2---:R0:W-:Y:S01]  /*134d0*/  STL.64 [R1+0x1758], R14 ;  /* 0x0017580e01007387 */ /* 0x0041e20000100a00 */
[----:B------:R-:W2:Y:S02]  /*134e0*/  LDL.LU R12, [R1+0x620] ;  /* 0x00062000010c7983 */ /* 0x000ea40000300800 */
[----:B------:R-:W2:Y:S01]  /*134f0*/  LDL.LU R13, [R1+0x624] ;  /* 0x00062400010d7983 */ /* 0x000ea20000300800 */
[----:B0-----:R-:W2:Y:S01]  /*13500*/  LDL.LU R14, [R1+0x628] ;  /* 0x00062800010e7983 */ /* 0x001ea20000300800 */
[----:B------:R-:W2:Y:S02]  /*13510*/  LDL.LU R15, [R1+0x62c] ;  /* 0x00062c00010f7983 */ /* 0x000ea40000300800 */
[----:B----4-:R-:W-:Y:S02]  /*13520*/  STL.64 [R1+0x1710], R26 ;  /* 0x0017101a01007387 */ /* 0x010fe40000100a00 */
[----:B------:R0:W-:Y:S02]  /*13530*/  STL.64 [R1+0x1708], R24 ;  /* 0x0017081801007387 */ /* 0x0001e40000100a00 */
[----:B0-----:R-:W4:Y:S01]  /*13540*/  LDL.LU R24, [R1+0x480] ;  /* 0x0004800001187983 */ /* 0x001f220000300800 */
[----:B------:R-:W4:Y:S02]  /*13550*/  LDL.LU R25, [R1+0x484] ;  /* 0x0004840001197983 */ /* 0x000f240000300800 */
[----:B------:R-:W2:Y:S02]  /*13560*/  LDL.LU R26, [R1+0x488] ;  /* 0x00048800011a7983 */ /* 0x000ea40000300800 */
[----:B------:R-:W2:Y:S02]  /*13570*/  LDL.LU R27, [R1+0x48c] ;  /* 0x00048c00011b7983 */ /* 0x000ea40000300800 */
[----:B--2---:R-:W-:Y:S01]  /*13580*/  STL.64 [R1+0x1728], R26 ;  /* 0x0017281a01007387 */ /* 0x004fe20000100a00 */
[----:B----4-:R0:W-:Y:S03]  /*13590*/  STL.64 [R1+0x1720], R24 ;  /* 0x0017201801007387 */ /* 0x0101e60000100a00 */
[----:B0-----:R-:W2:Y:S01]  /*135a0*/  LDL.LU R24, [R1+0x490] ;  /* 0x0004900001187983 */ /* 0x001ea20000300800 */
[----:B------:R-:W2:Y:S02]  /*135b0*/  LDL.LU R25, [R1+0x494] ;  /* 0x0004940001197983 */ /* 0x000ea40000300800 */
[----:B------:R-:W2:Y:S02]  /*135c0*/  LDL.LU R26, [R1+0x498] ;  /* 0x00049800011a7983 */ /* 0x000ea40000300800 */
[----:B------:R-:W2:Y:S01]  /*135d0*/  LDL.LU R27, [R1+0x49c] ;  /* 0x00049c00011b7983 */ /* 0x000ea20000300800 */
[----:B---3--:R-:W-:Y:S01]  /*135e0*/  STL.64 [R1+0x1690], R10 ;  /* 0x0016900a01007387 */ /* 0x008fe20000100a00 */
[----:B------:R0:W-:Y:S03]  /*135f0*/  STL.64 [R1+0x1688], R8 ;  /* 0x0016880801007387 */ /* 0x0001e60000100a00 */
[----:B0-----:R-:W3:Y:S01]  /*13600*/  LDL.LU R8, [R1+0x250] ;  /* 0x0002500001087983 */ /* 0x001ee20000300800 */
[----:B------:R-:W3:Y:S02]  /*13610*/  LDL.LU R9, [R1+0x254] ;  /* 0x0002540001097983 */ /* 0x000ee40000300800 */
[----:B------:R-:W4:Y:S02]  /*13620*/  LDL.LU R10, [R1+0x258] ;  /* 0x00025800010a7983 */ /* 0x000f240000300800 */
[----:B------:R-:W4:Y:S01]  /*13630*/  LDL.LU R11, [R1+0x25c] ;  /* 0x00025c00010b7983 */ /* 0x000f220000300800 */
[----:B------:R-:W-:Y:S01]  /*13640*/  HMMA.16816.F32.BF16 R12, R4, R18, R12 ;  /* 0x00000012040c723c */ /* 0x000fe2000004180c */
[----:B------:R-:W-:-:S02]  /*13650*/  IMAD.MOV.U32 R2, RZ, RZ, R18 ;  /* 0x000000ffff027224 */ /* 0x000fc400078e0012 */
[----:B------:R-:W-:Y:S01]  /*13660*/  IMAD.MOV.U32 R0, RZ, RZ, R19 ;  /* 0x000000ffff007224 */ /* 0x000fe200078e0013 */
[----:B----4-:R-:W-:Y:S01]  /*13670*/  STL.64 [R1+0x16a8], R10 ;  /* 0x0016a80a01007387 */ /* 0x010fe20000100a00 */
[----:B---3--:R0:W-:Y:S03]  /*13680*/  STL.64 [R1+0x16a0], R8 ;  /* 0x0016a00801007387 */ /* 0x0081e60000100a00 */
[----:B0-----:R-:W3:Y:S01]  /*13690*/  LDL.LU R8, [R1+0x430] ;  /* 0x0004300001087983 */ /* 0x001ee20000300800 */
[----:B------:R-:W3:Y:S02]  /*136a0*/  LDL.LU R9, [R1+0x434] ;  /* 0x0004340001097983 */ /* 0x000ee40000300800 */
[----:B------:R-:W3:Y:S02]  /*136b0*/  LDL.LU R10, [R1+0x438] ;  /* 0x00043800010a7983 */ /* 0x000ee40000300800 */
[----:B------:R-:W3:Y:S01]  /*136c0*/  LDL.LU R11, [R1+0x43c] ;  /* 0x00043c00010b7983 */ /* 0x000ee20000300800 */
[----:B------:R0:W-:Y:S01]  /*136d0*/  STL.64 [R1+0x1630], R22 ;  /* 0x0016301601007387 */ /* 0x0001e20000100a00 */
[----:B------:R-:W4:Y:S02]  /*136e0*/  LDL.LU R20, [R1+0x4a0] ;  /* 0x0004a00001147983 */ /* 0x000f240000300800 */
[----:B------:R-:W4:Y:S01]  /*136f0*/  LDL.LU R21, [R1+0x4a4] ;  /* 0x0004a40001157983 */ /* 0x000f220000300800 */
[----:B0-----:R-:W4:Y:S01]  /*13700*/  LDL.LU R22, [R1+0x4a8] ;  /* 0x0004a80001167983 */ /* 0x001f220000300800 */
[----:B------:R-:W4:Y:S04]  /*13710*/  LDL.LU R23, [R1+0x4ac] ;  /* 0x0004ac0001177983 */ /* 0x000f280000300800 */
[----:B------:R-:W-:Y:S02]  /*13720*/  STL.64 [R1+0x620], R12 ;  /* 0x0006200c01007387 */ /* 0x000fe40000100a00 */
[----:B------:R0:W-:Y:S02]  /*13730*/  STL.64 [R1+0x628], R14 ;  /* 0x0006280e01007387 */ /* 0x0001e40000100a00 */
[----:B0-----:R-:W2:Y:S01]  /*13740*/  LDL.LU.64 R14, [R1+0x1758] ;  /* 0x00175800010e7983 */ /* 0x001ea20000300a00 */
[----:B------:R-:W2:Y:S02]  /*13750*/  LDL.LU.64 R18, [R1+0x1750] ;  /* 0x0017500001127983 */ /* 0x000ea40000300a00 */
[----:B------:R-:W2:Y:S02]  /*13760*/  LDL.LU.64 R16, [R1+0x1748] ;  /* 0x0017480001107983 */ /* 0x000ea40000300a00 */
[C---:B--2---:R-:W-:Y:S01]  /*13770*/  HMMA.16816.F32.BF16 R16, R4.reuse, R14, R16 ;  /* 0x0000000e0410723c */ /* 0x044fe20000041810 */
[----:B------:R-:W-:Y:S11]  /*13780*/  IMAD.MOV.U32 R3, RZ, RZ, R15 ;  /* 0x000000ffff037224 */ /* 0x000ff600078e000f */
[----:B------:R-:W-:Y:S11]  /*13790*/  @!UPT UIADD3 URZ, URZ, URZ, URZ ;  /* 0x0000003f3f3ff290 */ /* 0x000ff6000fffe03f */
[----:B------:R0:W-:Y:S01]  /*137a0*/  STL.64 [R1+0x4e0], R16 ;  /* 0x0004e01001007387 */ /* 0x0001e20000100a00 */
[----:B------:R1:W-:Y:S02]  /*137b0*/  STL.64 [R1+0x4e8], R18 ;  /* 0x0004e81201007387 */ /* 0x0003e40000100a00 */
[----:B0-----:R-:W-:Y:S01]  /*137c0*/  IMAD.MOV.U32 R16, RZ, RZ, R14 ;  /* 0x000000ffff107224 */ /* 0x001fe200078e000e */
[----:B-1----:R-:W2:Y:S01]  /*137d0*/  LDL.LU.64 R18, [R1+0x1740] ;  /* 0x0017400001127983 */ /* 0x002ea20000300a00 */
[----:B------:R-:W4:Y:S02]  /*137e0*/  LDL.LU.64 R14, [R1+0x1738] ;  /* 0x00173800010e7983 */ /* 0x000f240000300a00 */
[C---:B----4-:R-:W-:Y:S01]  /*137f0*/  HMMA.16816.F32.BF16 R20, R4.reuse, R14, R20 ;  /* 0x0000000e0414723c */ /* 0x050fe20000041814 */
[----:B------:R-:W-:Y:S11]  /*13800*/  IMAD.MOV.U32 R17, RZ, RZ, R15 ;  /* 0x000000ffff117224 */ /* 0x000ff600078e000f */
[----:B------:R-:W-:Y:S11]  /*13810*/  @!UPT UIADD3 URZ, URZ, URZ, URZ ;  /* 0x0000003f3f3ff290 */ /* 0x000ff6000fffe03f */
[----:B------:R0:W-:Y:S01]  /*13820*/  STL.64 [R1+0x4a0], R20 ;  /* 0x0004a01401007387 */ /* 0x0001e20000100a00 */
[----:B------:R1:W-:Y:S02]  /*13830*/  STL.64 [R1+0x4a8], R22 ;  /* 0x0004a81601007387 */ /* 0x0003e40000100a00 */
[----:B0-----:R-:W-:Y:S02]  /*13840*/  IMAD.MOV.U32 R20, RZ, RZ, R14 ;  /* 0x000000ffff147224 */ /* 0x001fe400078e000e */
[----:B------:R-:W4:Y:S02]  /*13850*/  LDL.LU.64 R14, [R1+0x1730] ;  /* 0x00173000010e7983 */ /* 0x000f240000300a00 */
[C---:B----4-:R-:W-:Y:S01]  /*13860*/  HMMA.16816.F32.BF16 R24, R4.reuse, R14, R24 ;  /* 0x0000000e0418723c */ /* 0x050fe20000041818 */
[----:B-1----:R-:W-:Y:S02]  /*13870*/  IMAD.MOV.U32 R22, RZ, RZ, R14 ;  /* 0x000000ffff167224 */ /* 0x002fe400078e000e */
[----:B------:R-:W-:Y:S11]  /*13880*/  IMAD.MOV.U32 R21, RZ, RZ, R15 ;  /* 0x000000ffff157224 */ /* 0x000ff600078e000f */
[----:B------:R-:W-:Y:S09]  /*13890*/  @!UPT UIADD3 URZ, URZ, URZ, URZ ;  /* 0x0000003f3f3ff290 */ /* 0x000ff2000fffe03f */
[----:B------:R-:W-:Y:S01]  /*138a0*/  STL.64 [R1+0x490], R24 ;  /* 0x0004901801007387 */ /* 0x000fe20000100a00 */
[----:B------:R0:W-:Y:S03]  /*138b0*/  STL.64 [R1+0x498], R26 ;  /* 0x0004981a01007387 */ /* 0x0001e60000100a00 */
[----:B0-----:R-:W4:Y:S01]  /*138c0*/  LDL.LU.64 R26, [R1+0x1728] ;  /* 0x00172800011a7983 */ /* 0x001f220000300a00 */
[----:B------:R-:W4:Y:S02]  /*138d0*/  LDL.LU.64 R24, [R1+0x1720] ;  /* 0x0017200001187983 */ /* 0x000f240000300a00 */
[----:B------:R-:W4:Y:S02]  /*138e0*/  LDL.LU.64 R14, [R1+0x1718] ;  /* 0x00171800010e7983 */ /* 0x000f240000300a00 */
[----:B----4-:R-:W-:Y:S01]  /*138f0*/  HMMA.16816.F32.BF16 R24, R4, R14, R24 ;  /* 0x0000000e0418723c */ /* 0x010fe20000041818 */
[----:B------:R-:W-:-:S02]  /*13900*/  IMAD.MOV.U32 R28, RZ, RZ, R14 ;  /* 0x000000ffff1c7224 */ /* 0x000fc400078e000e */
[----:B------:R-:W-:Y:S11]  /*13910*/  IMAD.MOV.U32 R23, RZ, RZ, R15 ;  /* 0x000000ffff177224 */ /* 0x000ff600078e000f */
[----:B------:R-:W-:Y:S09]  /*13920*/  @!UPT UIADD3 URZ, URZ, URZ, URZ ;  /* 0x0000003f3f3ff290 */ /* 0x000ff2000fffe03f */
[----:B------:R-:W-:Y:S01]  /*13930*/  STL.64 [R1+0x480], R24 ;  /* 0x0004801801007387 */ /* 0x000fe20000100a00 */
[----:B------:R0:W-:Y:S03]  /*13940*/  STL.64 [R1+0x488], R26 ;  /* 0x0004881a01007387 */ /* 0x0001e60000100a00 */
[----:B0-----:R-:W4:Y:S01]  /*13950*/  LDL.LU.64 R26, [R1+0x1710] ;  /* 0x00171000011a7983 */ /* 0x001f220000300a00 */
[----:B------:R-:W4:Y:S02]  /*13960*/  LDL.LU.64 R24, [R1+0x1708] ;  /* 0x0017080001187983 */ /* 0x000f240000300a00 */
[----:B------:R-:W2:Y:S02]  /*13970*/  LDL.LU.64 R14, [R1+0x1700] ;  /* 0x00170000010e7983 */ /* 0x000ea40000300a00 */
[----:B------:R-:W2:Y:S02]  /*13980*/  LDL.LU.64 R12, [R1+0x16f8] ;  /* 0x0016f800010c7983 */ /* 0x000ea40000300a00 */
[C---:B--2---:R-:W-:Y:S11]  /*13990*/  HMMA.16816.F32.BF16 R12, R4.reuse, R18, R12 ;  /* 0x00000012040c723c */ /* 0x044ff6000004180c */
[----:B------:R-:W-:Y:S11]  /*139a0*/  @!UPT UIADD3 URZ, URZ, URZ, URZ ;  /* 0x0000003f3f3ff290 */ /* 0x000ff6000fffe03f */
[----:B------:R-:W-:Y:S01]  /*139b0*/  @!UPT UIADD3 URZ, URZ, URZ, URZ ;  /* 0x0000003f3f3ff290 */ /* 0x000fe2000fffe03f */
[----:B------:R-:W-:Y:S01]  /*139c0*/  STL.64 [R1+0x470], R12 ;  /* 0x0004700c01007387 */ /* 0x000fe20000100a00 */
[----:B------:R0:W-:Y:S03]  /*139d0*/  STL.64 [R1+0x478], R14 ;  /* 0x0004780e01007387 */ /* 0x0001e60000100a00 */
[----:B0-----:R-:W4:Y:S01]  /*139e0*/  LDL.LU.64 R14, [R1+0x16f0] ;  /* 0x0016f000010e7983 */ /* 0x001f220000300a00 */
[----:B------:R-:W-:Y:S01]  /*139f0*/  STL.64 [R1+0x15b0], R18 ;  /* 0x0015b01201007387 */ /* 0x000fe20000100a00 */
[C---:B----4-:R-:W-:Y:S02]  /*13a00*/  HMMA.16816.F32.BF16 R12, R4.reuse, R14, R24 ;  /* 0x0000000e040c723c */ /* 0x050fe40000041818 */
[----:B------:R-:W2:Y:S01]  /*13a10*/  LDL.LU.64 R26, [R1+0x16e8] ;  /* 0x0016e800011a7983 */ /* 0x000ea20000300a00 */
[----:B------:R-:W2:Y:S11]  /*13a20*/  LDL.LU.64 R24, [R1+0x16e0] ;  /* 0x0016e00001187983 */ /* 0x000eb60000300a00 */
[----:B------:R-:W-:Y:S09]  /*13a30*/  @!UPT UIADD3 URZ, URZ, URZ, URZ ;  /* 0x0000003f3f3ff290 */ /* 0x000ff2000fffe03f */
[----:B------:R-:W-:Y:S01]  /*13a40*/  STL.64 [R1+0x460], R12 ;  /* 0x0004600c01007387 */ /* 0x000fe20000100a00 */
[----:B------:R0:W-:Y:S03]  /*13a50*/  STL.64 [R1+0x468], R14 ;  /* 0x0004680e01007387 */ /* 0x0001e60000100a00 */
[----:B0-----:R-:W2:Y:S02]  /*13a60*/  LDL.LU.64 R14, [R1+0x16d8] ;  /* 0x0016d800010e7983 */ /* 0x001ea40000300a00 */
[C---:B--2---:R-:W-:Y:S02]  /*13a70*/  HMMA.16816.F32.BF16 R12, R4.reuse, R14, R24 ;  /* 0x0000000e040c723c */ /* 0x044fe40000041818 */
[----:B------:R-:W2:Y:S11]  /*13a80*/  LDL.LU.64 R26, [R1+0x16d0] ;  /* 0x0016d000011a7983 */ /* 0x000eb60000300a00 */
[----:B------:R-:W-:Y:S10]  /*13a90*/  @!UPT UIADD3 URZ, URZ, URZ, URZ ;  /* 0x0000003f3f3ff290 */ /* 0x000ff4000fffe03f */
[----:B------:R-:W-:Y:S01]  /*13aa0*/  STL.64 [R1+0x910], R12 ;  /* 0x0009100c01007387 */ /* 0x000fe20000100a00 */
[----:B------:R0:W-:Y:S03]  /*13ab0*/  STL.64 [R1+0x918], R14 ;  /* 0x0009180e01007387 */ /* 0x0001e60000100a00 */
[----:B0-----:R-:W2:Y:S01]  /*13ac0*/  LDL.LU.64 R14, [R1+0x16c8] ;  /* 0x0016c800010e7983 */ /* 0x001ea20000300a00 */
[----:B------:R-:W2:Y:S02]  /*13ad0*/  LDL.LU.64 R12, [R1+0x16c0] ;  /* 0x0016c000010c7983 */ /* 0x000ea40000300a00 */
[C---:B--2---:R-:W-:Y:S11]  /*13ae0*/  HMMA.16816.F32.BF16 R12, R4.reuse, R26, R12 ;  /* 0x0000001a040c723c */ /* 0x044ff6000004180c */
[----:B------:R-:W-:Y:S11]  /*13af0*/  @!UPT UIADD3 URZ, URZ, URZ, URZ ;  /* 0x0000003f3f3ff290 */ /* 0x000ff6000fffe03f */
[----:B------:R-:W-:Y:S01]  /*13b00*/  @!UPT UIADD3 URZ, URZ, URZ, URZ ;  /* 0x0000003f3f3ff290 */ /* 0x000fe2000fffe03f */
[----:B------:R0:W-:Y:S01]  /*13b10*/  STL.64 [R1+0x920], R12 ;  /* 0x0009200c01007387 */ /* 0x0001e20000100a00 */
[----:B------:R1:W-:Y:S02]  /*13b20*/  STL.64 [R1+0x928], R14 ;  /* 0x0009280e01007387 */ /* 0x0003e40000100a00 */
[----:B0-----:R-:W-:Y:S01]  /*13b30*/  IMAD.MOV.U32 R13, RZ, RZ, R26 ;  /* 0x000000ffff0d7224 */ /* 0x001fe200078e001a */
[----:B-1----:R-:W2:Y:S01]  /*13b40*/  LDL.LU.64 R14, [R1+0x16b8] ;  /* 0x0016b800010e7983 */ /* 0x002ea20000300a00 */
[----:B------:R-:W-:Y:S02]  /*13b50*/  IMAD.MOV.U32 R12, RZ, RZ, R27 ;  /* 0x000000ffff0c7224 */ /* 0x000fe400078e001b */
[----:B------:R-:W3:Y:S02]  /*13b60*/  LDL.LU.64 R26, [R1+0x16b0] ;  /* 0x0016b000011a7983 */ /* 0x000ee40000300a00 */
[C---:B---3--:R-:W-:Y:S01]  /*13b70*/  HMMA.16816.F32.BF16 R24, R4.reuse, R26, R8 ;  /* 0x0000001a0418723c */ /* 0x048fe20000041808 */
[----:B------:R-:W3:Y:S01]  /*13b80*/  LDL.LU.64 R10, [R1+0x16a8] ;  /* 0x0016a800010a7983 */ /* 0x000ee20000300a00 */
[----:B------:R-:W3:Y:S11]  /*13b90*/  LDL.LU.64 R8, [R1+0x16a0] ;  /* 0x0016a00001087983 */ /* 0x000ef60000300a00 */
[----:B------:R-:W-:Y:S10]  /*13ba0*/  @!UPT UIADD3 URZ, URZ, URZ, URZ ;  /* 0x0000003f3f3ff290 */ /* 0x000ff4000fffe03f */
[----:B------:R-:W-:Y:S01]  /*13bb0*/  STL.64 [R1+0x950], R24 ;  /* 0x0009501801007387 */ /* 0x000fe20000100a00 */
[----:B------:R0:W-:Y:S03]  /*13bc0*/  STL.64 [R1+0x958], R26 ;  /* 0x0009581a01007387 */ /* 0x0001e60000100a00 */
[----:B0-----:R-:W3:Y:S02]  /*13bd0*/  LDL.LU.64 R26, [R1+0x1698] ;  /* 0x00169800011a7983 */ /* 0x001ee40000300a00 */
[C---:B---3--:R-:W-:Y:S01]  /*13be0*/  HMMA.16816.F32.BF16 R8, R4.reuse, R26, R8 ;  /* 0x0000001a0408723c */ /* 0x048fe20000041808 */
[----:B------:R-:W-:Y:S02]  /*13bf0*/  IMAD.MOV.U32 R19, RZ, RZ, R26 ;  /* 0x000000ffff137224 */ /* 0x000fe400078e001a */
[----:B------:R-:W-:Y:S11]  /*13c00*/  IMAD.MOV.U32 R18, RZ, RZ, R27 ;  /* 0x000000ffff127224 */ /* 0x000ff600078e001b */
[----:B------:R-:W-:Y:S09]  /*13c10*/  @!UPT UIADD3 URZ, URZ, URZ, URZ ;  /* 0x0000003f3f3ff290 */ /* 0x000ff2000fffe03f */
[----:B------:R-:W-:Y:S01]  /*13c20*/  STL.64 [R1+0xaf0], R8 ;  /* 0x000af00801007387 */ /* 0x000fe20000100a00 */
[----:B------:R0:W-:Y:S03]  /*13c30*/  STL.64 [R1+0xaf8], R10 ;  /* 0x000af80a01007387 */ /* 0x0001e60000100a00 */
[----:B0-----:R-:W3:Y:S01]  /*13c40*/  LDL.LU.64 R10, [R1+0x1690] ;  /* 0x00169000010a7983 */ /* 0x001ee20000300a00 */
[----:B------:R-:W3:Y:S02]  /*13c50*/  LDL.LU.64 R8, [R1+0x1688] ;  /* 0x0016880001087983 */ /* 0x000ee40000300a00 */
[----:B------:R-:W2:Y:S02]  /*13c60*/  LDL.LU.64 R26, [R1+0x1680] ;  /* 0x00168000011a7983 */ /* 0x000ea40000300a00 */
[----:B------:R-:W2:Y:S02]  /*13c70*/  LDL.LU.64 R24, [R1+0x1678] ;  /* 0x0016780001187983 */ /* 0x000ea40000300a00 */
[C---:B--2---:R-:W-:Y:S11]  /*13c80*/  HMMA.16816.F32.BF16 R24, R4.reuse, R14, R24 ;  /* 0x0000000e0418723c */ /* 0x044ff60000041818 */
[----:B------:R-:W-:Y:S11]  /*13c90*/  @!UPT UIADD3 URZ, URZ, URZ, URZ ;  /* 0x0000003f3f3ff290 */ /* 0x000ff6000fffe03f */
[----:B------:R-:W-:Y:S01]  /*13ca0*/  @!UPT UIADD3 URZ, URZ, URZ, URZ ;  /* 0x0000003f3f3ff290 */ /* 0x000fe2000fffe03f */
[----:B------:R-:W-:Y:S01]  /*13cb0*/  STL.64 [R1+0xae0], R24 ;  /* 0x000ae01801007387 */ /* 0x000fe20000100a00 */
[----:B------:R0:W-:Y:S03]  /*13cc0*/  STL.64 [R1+0xae8], R26 ;  /* 0x000ae81a01007387 */ /* 0x0001e60000100a00 */
[----:B0-----:R-:W3:Y:S01]  /*13cd0*/  LDL.LU.64 R26, [R1+0x1670] ;  /* 0x00167000011a7983 */ /* 0x001ee20000300a00 */
[----:B------:R-:W2:Y:S02]  /*13ce0*/  LDL.LU.64 R24, [R1+0x1668] ;  /* 0x0016680001187983 */ /* 0x000ea40000300a00 */
[----:B------:R-:W-:Y:S01]  /*13cf0*/  STL.64 [R1+0x1530], R14 ;  /* 0x0015300e01007387 */ /* 0x000fe20000100a00 */
[----:B---3--:R-:W-:Y:S11]  /*13d00*/  HMMA.16816.F32.BF16 R8, R4, R26, R8 ;  /* 0x0000001a0408723c */ /* 0x008ff60000041808 */
[----:B------:R-:W-:Y:S11]  /*13d10*/  @!UPT UIADD3 URZ, URZ, URZ, URZ ;  /* 0x0000003f3f3ff290 */ /* 0x000ff6000fffe03f */
[----:B------:R-:W-:Y:S01]  /*13d20*/  @!UPT UIADD3 URZ, URZ, URZ, URZ ;  /* 0x0000003f3f3ff290 */ /* 0x000fe2000fffe03f */
[----:B------:R-:W-:Y:S01]  /*13d30*/  STL.64 [R1+0xad0], R8 ;  /* 0x000ad00801007387 */ /* 0x000fe20000100a00 */
[----:B------:R0:W-:Y:S03]  /*13d40*/  STL.64 [R1+0xad8], R10 ;  /* 0x000ad80a01007387 */ /* 0x0001e60000100a00 */
[----:B0-----:R-:W3:Y:S01]  /*13d50*/  LDL.LU.64 R10, [R1+0x1660] ;  /* 0x00166000010a7983 */ /* 0x001ee20000300a00 */
[----:B------:R-:W3:Y:S02]  /*13d60*/  LDL.LU.64 R8, [R1+0x1658] ;  /* 0x0016580001087983 */ /* 0x000ee40000300a00 */
[----:B------:R2:W-:Y:S02]  /*13d70*/  STL.64 [R1+0x1528], R26 ;  /* 0x0015281a01007387 */ /* 0x0005e40000100a00 */
[----:B--2---:R-:W-:Y:S02]  /*13d80*/  IMAD.MOV.U32 R26, RZ, RZ, R25 ;  /* 0x000000ffff1a7224 */ /* 0x004fe400078e0019 */
[----:B------:R-:W-:-:S02]  /*13d90*/  IMAD.MOV.U32 R27, RZ, RZ, R24 ;  /* 0x000000ffff1b7224 */ /* 0x000fc400078e0018 */
[----:B------:R-:W-:Y:S02]  /*13da0*/  IMAD.MOV.U32 R14, RZ, RZ, R19 ;  /* 0x000000ffff0e7224 */ /* 0x000fe400078e0013 */
[----:B------:R-:W-:-:S03]  /*13db0*/  IMAD.MOV.U32 R15, RZ, RZ, R18 ;  /* 0x000000ffff0f7224 */ /* 0x000fc600078e0012 */
[----:B---3--:R-:W-:Y:S01]  /*13dc0*/  HMMA.16816.F32.BF16 R4, R4, R26, R8 ;  /* 0x0000001a0404723c */ /* 0x008fe20000041808 */
[----:B------:R-:W2:Y:S01]  /*13dd0*/  LDL.LU.64 R10, [R1+0x1650] ;  /* 0x00165000010a7983 */ /* 0x000ea20000300a00 */
[----:B------:R-:W2:Y:S11]  /*13de0*/  LDL.LU.64 R8, [R1+0x1648] ;  /* 0x0016480001087983 */ /* 0x000eb60000300a00 */
[----:B------:R-:W-:Y:S10]  /*13df0*/  @!UPT UIADD3 URZ, URZ, URZ, URZ ;  /* 0x0000003f3f3ff290 */ /* 0x000ff4000fffe03f */
[----:B------:R-:W-:Y:S01]  /*13e00*/  STL.64 [R1+0xac0], R4 ;  /* 0x000ac00401007387 */ /* 0x000fe20000100a00 */
[----:B------:R-:W-:Y:S02]  /*13e10*/  STL.64 [R1+0xac8], R6 ;  /* 0x000ac80601007387 */ /* 0x000fe40000100a00 */
[----:B------:R0:W-:Y:S02]  /*13e20*/  STL.64 [R1+0x1548], R14 ;  /* 0x0015480e01007387 */ /* 0x0001e40000100a00 */
[----:B------:R-:W3:Y:S01]  /*13e30*/  LDL.LU R24, [R1+0x160] ;  /* 0x0001600001187983 */ /* 0x000ee20000300800 */
[----:B------:R-:W3:Y:S01]  /*13e40*/  LDL.LU R25, [R1+0x164] ;  /* 0x0001640001197983 */ /* 0x000ee20000300800 */
[----:B------:R-:W4:Y:S02]  /*13e50*/  LDL.LU R26, [R1+0x168] ;  /* 0x00016800011a7983 */ /* 0x000f240000300800 */
[----:B------:R-:W4:Y:S01]  /*13e60*/  LDL.LU R27, [R1+0x16c] ;  /* 0x00016c00011b7983 */ /* 0x000f220000300800 */
[----:B0-----:R-:W2:Y:S04]  /*13e70*/  LDL.64 R14, [R1+0x68] ;  /* 0x00006800010e7983 */ /* 0x001ea80000100a00 */
[----:B--2---:R0:W-:Y:S01]  /*13e80*/  STL.64 [R1+0x1560], R14 ;  /* 0x0015600e01007387 */ /* 0x0041e20000100a00 */
[----:B----4-:R-:W-:Y:S02]  /*13e90*/  STL.64 [R1+0x1540], R26 ;  /* 0x0015401a01007387 */ /* 0x010fe40000100a00 */
[----:B---3--:R1:W-:Y:S02]  /*13ea0*/  STL.64 [R1+0x1538], R24 ;  /* 0x0015381801007387 */ /* 0x0083e40000100a00 */
[----:B0-----:R-:W-:-:S02]  /*13eb0*/  IMAD.MOV.U32 R14, RZ, RZ, R13 ;  /* 0x000000ffff0e7224 */ /* 0x001fc400078e000d */
[----:B------:R-:W-:Y:S01]  /*13ec0*/  IMAD.MOV.U32 R15, RZ, RZ, R12 ;  /* 0x000000ffff0f7224 */ /* 0x000fe200078e000c */
[----:B-1----:R-:W2:Y:S01]  /*13ed0*/  LDL.LU R24, [R1+0x170] ;  /* 0x0001700001187983 */ /* 0x002ea20000300800 */
[----:B------:R-:W2:Y:S02]  /*13ee0*/  LDL.LU R25, [R1+0x174] ;  /* 0x0001740001197983 */ /* 0x000ea40000300800 */
[----:B------:R-:W3:Y:S02]  /*13ef0*/  LDL.LU R26, [R1+0x178] ;  /* 0x00017800011a7983 */ /* 0x000ee40000300800 */
[----:B------:R-:W3:Y:S01]  /*13f00*/  LDL.LU R27, [R1+0x17c] ;  /* 0x00017c00011b7983 */ /* 0x000ee20000300800 */
[----:B------:R0:W-:Y:S04]  /*13f10*/  STL.64 [R1+0x1578], R14 ;  /* 0x0015780e01007387 */ /* 0x0001e80000100a00 */
[----:B0-----:R-:W4:Y:S04]  /*13f20*/  LDL.64 R14, [R1+0x88] ;  /* 0x00008800010e7983 */ /* 0x001f280000100a00 */
[----:B----4-:R0:W-:Y:S04]  /*13f30*/  STL.64 [R1+0x1590], R14 ;  /* 0x0015900e01007387 */ /* 0x0101e80000100a00 */
[----:B0-----:R-:W4:Y:S04]  /*13f40*/  LDL.64 R14, [R1+0x98] ;  /* 0x00009800010e7983 */ /* 0x001f280000100a00 */
[----:B----4-:R-:W-:Y:S01]  /*13f50*/  STL.64 [R1+0x15a8], R14 ;  /* 0x0015a80e01007387 */ /* 0x010fe20000100a00 */
[----:B---3--:R-:W-:Y:S02]  /*13f60*/  STL.64 [R1+0x1558], R26 ;  /* 0x0015581a01007387 */ /* 0x008fe40000100a00 */
[----:B--2---:R0:W-:Y:S02]  /*13f70*/  STL.64 [R1+0x1550], R24 ;  /* 0x0015501801007387 */ /* 0x0041e40000100a00 */
[----:B0-----:R-:W2:Y:S01]  /*13f80*/  LDL.LU R24, [R1+0x3b0] ;  /* 0x0003b00001187983 */ /* 0x001ea20000300800 */
[----:B------:R-:W2:Y:S02]  /*13f90*/  LDL.LU R25, [R1+0x3b4] ;  /* 0x0003b40001197983 */ /* 0x000ea40000300800 */
[----:B------:R-:W3:Y:S02]  /*13fa0*/  LDL.LU R26, [R1+0x3b8] ;  /* 0x0003b800011a7983 */ /* 0x000ee40000300800 */
[----:B------:R-:W3:Y:S01]  /*13fb0*/  LDL.LU R27, [R1+0x3bc] ;  /* 0x0003bc00011b7983 */ /* 0x000ee20000300800 */
[----:B------:R-:W4:Y:S01]  /*13fc0*/  LDL.LU R12, [R1+0x3f0] ;  /* 0x0003f000010c7983 */ /* 0x000f220000300800 */
[----:B------:R-:W4:Y:S02]  /*13fd0*/  LDL.LU R13, [R1+0x3f4] ;  /* 0x0003f400010d7983 */ /* 0x000f240000300800 */
[----:B------:R-:W2:Y:S02]  /*13fe0*/  LDL.LU R14, [R1+0x3f8] ;  /* 0x0003f800010e7983 */ /* 0x000ea40000300800 */
[----:B------:R-:W2:Y:S02]  /*13ff0*/  LDL.LU R15, [R1+0x3fc] ;  /* 0x0003fc00010f7983 */ /* 0x000ea40000300800 */
[----:B------:R-:W-:-:S02]  /*14000*/  IMAD.MOV.U32 R18, RZ, RZ, R28 ;  /* 0x000000ffff127224 */ /* 0x000fc400078e001c */
[----:B------:R-:W-:Y:S01]  /*14010*/  IMAD.MOV.U32 R19, RZ, RZ, R23 ;  /* 0x000000ffff137224 */ /* 0x000fe200078e0017 */
[----:B--2---:R-:W-:Y:S01]  /*14020*/  STL.64 [R1+0x15c0], R14 ;  /* 0x0015c00e01007387 */ /* 0x004fe20000100a00 */
[----:B----4-:R0:W-:Y:S03]  /*14030*/  STL.64 [R1+0x15b8], R12 ;  /* 0x0015b80c01007387 */ /* 0x0101e60000100a00 */
[----:B------:R1:W-:Y:S01]  /*14040*/  STL.64 [R1+0x15c8], R18 ;  /* 0x0015c81201007387 */ /* 0x0003e20000100a00 */
[----:B0-----:R-:W2:Y:S01]  /*14050*/  LDL.LU R12, [R1+0x400] ;  /* 0x00040000010c7983 */ /* 0x001ea20000300800 */
[----:B------:R-:W2:Y:S02]  /*14060*/  LDL.LU R13, [R1+0x404] ;  /* 0x00040400010d7983 */ /* 0x000ea40000300800 */
[----:B------:R-:W4:Y:S02]  /*14070*/  LDL.LU R14, [R1+0x408] ;  /* 0x00040800010e7983 */ /* 0x000f240000300800 */
[----:B------:R-:W4:Y:S02]  /*14080*/  LDL.LU R15, [R1+0x40c] ;  /* 0x00040c00010f7983 */ /* 0x000f240000300800 */
[----:B-1----:R-:W-:-:S02]  /*14090*/  IMAD.MOV.U32 R18, RZ, RZ, R22 ;  /* 0x000000ffff127224 */ /* 0x002fc400078e0016 */
[----:B------:R-:W-:Y:S01]  /*140a0*/  IMAD.MOV.U32 R19, RZ, RZ, R21 ;  /* 0x000000ffff137224 */ /* 0x000fe200078e0015 */
[----:B----4-:R-:W-:Y:S01]  /*140b0*/  STL.64 [R1+0x15d8], R14 ;  /* 0x0015d80e01007387 */ /* 0x010fe20000100a00 */
[----:B--2---:R0:W-:Y:S03]  /*140c0*/  STL.64 [R1+0x15d0], R12 ;  /* 0x0015d00c01007387 */ /* 0x0041e60000100a00 */
        /* <DEDUP_REMOVED lines=8> */
[----:B--2---:R-:W-:Y:S03]  /*14150*/  STL.64 [R1+0x15e8], R12 ;  /* 0x0015e80c01007387 */ /* 0x004fe60000100a00 */
[----:B------:R0:W-:Y:S02]  /*14160*/  STL.64 [R1+0x15f8], R18 ;  /* 0x0015f81201007387 */ /* 0x0001e40000100a00 */
[----:B0-----:R-:W-:Y:S02]  /*14170*/  IMAD.MOV.U32 R18, RZ, RZ, R16 ;  /* 0x000000ffff127224 */ /* 0x001fe400078e0010 */
[----:B------:R-:W-:-:S05]  /*14180*/  IMAD.MOV.U32 R19, RZ, RZ, R3 ;  /* 0x000000ffff137224 */ /* 0x000fca00078e0003 */
[----:B------:R0:W-:Y:S01]  /*14190*/  STL.64 [R1+0x1610], R18 ;  /* 0x0016101201007387 */ /* 0x0001e20000100a00 */
[----:B------:R-:W2:Y:S02]  /*141a0*/  LDL.LU R12, [R1+0x420] ;  /* 0x00042000010c7983 */ /* 0x000ea40000300800 */
[----:B------:R-:W2:Y:S02]  /*141b0*/  LDL.LU R13, [R1+0x424] ;  /* 0x00042400010d7983 */ /* 0x000ea40000300800 */
[----:B------:R-:W4:Y:S01]  /*141c0*/  LDL.LU R14, [R1+0x428] ;  /* 0x00042800010e7983 */ /* 0x000f220000300800 */
[----:B------:R-:W4:Y:S01]  /*141d0*/  LDL.LU R15, [R1+0x42c] ;  /* 0x00042c00010f7983 */ /* 0x000f220000300800 */
[----:B0-----:R-:W-:Y:S02]  /*141e0*/  IMAD.MOV.U32 R18, RZ, RZ, R2 ;  /* 0x000000ffff127224 */ /* 0x001fe400078e0002 */
[----:B------:R-:W-:-:S05]  /*141f0*/  IMAD.MOV.U32 R19, RZ, RZ, R0 ;  /* 0x000000ffff137224 */ /* 0x000fca00078e0000 */
[----:B------:R-:W-:Y:S04]  /*14200*/  STL.64 [R1+0x1628], R18 ;  /* 0x0016281201007387 */ /* 0x000fe80000100a00 */
[----:B----4-:R-:W-:Y:S01]  /*14210*/  STL.64 [R1+0x1608], R14 ;  /* 0x0016080e01007387 */ /* 0x010fe20000100a00 */
[----:B--2---:R0:W-:Y:S03]  /*14220*/  STL.64 [R1+0x1600], R12 ;  /* 0x0016000c01007387 */ /* 0x0041e60000100a00 */
[----:B0-----:R-:W2:Y:S01]  /*14230*/  LDL.LU R12, [R1+0x4d0] ;  /* 0x0004d000010c7983 */ /* 0x001ea20000300800 */
[----:B------:R-:W2:Y:S02]  /*14240*/  LDL.LU R13, [R1+0x4d4] ;  /* 0x0004d400010d7983 */ /* 0x000ea40000300800 */
[----:B------:R-:W4:Y:S02]  /*14250*/  LDL.LU R14, [R1+0x4d8] ;  /* 0x0004d800010e7983 */ /* 0x000f240000300800 */
[----:B------:R-:W4:Y:S01]  /*14260*/  LDL.LU R15, [R1+0x4dc] ;  /* 0x0004dc00010f7983 */ /* 0x000f220000300800 */
[----:B------:R-:W2:Y:S01]  /*14270*/  LDL.LU R16, [R1+0x650] ;  /* 0x0006500001107983 */ /* 0x000ea20000300800 */
[----:B------:R-:W2:Y:S02]  /*14280*/  LDL.LU R17, [R1+0x654] ;  /* 0x0006540001117983 */ /* 0x000ea40000300800 */
[----:B------:R-:W2:Y:S02]  /*14290*/  LDL.LU R18, [R1+0x658] ;  /* 0x0006580001127983 */ /* 0x000ea40000300800 */
[----:B------:R-:W2:Y:S02]  /*142a0*/  LDL.LU R19, [R1+0x65c] ;  /* 0x00065c0001137983 */ /* 0x000ea40000300800 */
[----:B--2---:R-:W-:Y:S01]  /*142b0*/  STL.64 [R1+0x1640], R18 ;  /* 0x0016401201007387 */ /* 0x004fe20000100a00 */
[----:B------:R0:W-:Y:S03]  /*142c0*/  STL.64 [R1+0x1638], R16 ;  /* 0x0016381001007387 */ /* 0x0001e60000100a00 */
[----:B0-----:R-:W2:Y:S01]  /*142d0*/  LDL.LU R16, [R1+0x750] ;  /* 0x0007500001107983 */ /* 0x001ea20000300800 */
[----:B------:R-:W2:Y:S02]  /*142e0*/  LDL.LU R17, [R1+0x754] ;  /* 0x0007540001117983 */ /* 0x000ea40000300800 */
[----:B------:R-:W2:Y:S02]  /*142f0*/  LDL.LU R18, [R1+0x758] ;  /* 0x0007580001127983 */ /* 0x000ea40000300800 */
[----:B------:R-:W2:Y:S01]  /*14300*/  LDL.LU R19, [R1+0x75c] ;  /* 0x00075c0001137983 */ /* 0x000ea20000300800 */
[----:B------:R-:W2:Y:S01]  /*14310*/  LDL.64 R22, [R1+0x118] ;  /* 0x0001180001167983 */ /* 0x000ea20000100a00 */
[----:B----4-:R-:W-:Y:S02]  /*14320*/  STL.64 [R1+0x1620], R14 ;  /* 0x0016200e01007387 */ /* 0x010fe40000100a00 */
[----:B------:R0:W-:Y:S02]  /*14330*/  STL.64 [R1+0x1618], R12 ;  /* 0x0016180c01007387 */ /* 0x0001e40000100a00 */
[----:B0-----:R-:W4:Y:S01]  /*14340*/  LDL.LU R12, [R1+0x610] ;  /* 0x00061000010c7983 */ /* 0x001f220000300800 */
[----:B------:R-:W4:Y:S02]  /*14350*/  LDL.LU R13, [R1+0x614] ;  /* 0x00061400010d7983 */ /* 0x000f240000300800 */
[----:B------:R-:W4:Y:S02]  /*14360*/  LDL.LU R14, [R1+0x618] ;  /* 0x00061800010e7983 */ /* 0x000f240000300800 */
[----:B------:R-:W4:Y:S01]  /*14370*/  LDL.LU R15, [R1+0x61c] ;  /* 0x00061c00010f7983 */ /* 0x000f220000300800 */
[----:B---3--:R-:W-:Y:S01]  /*14380*/  STL.64 [R1+0x1570], R26 ;  /* 0x0015701a01007387 */ /* 0x008fe20000100a00 */
[----:B------:R0:W-:Y:S03]  /*14390*/  STL.64 [R1+0x1568], R24 ;  /* 0x0015681801007387 */ /* 0x0001e60000100a00 */
[----:B0-----:R-:W3:Y:S01]  /*143a0*/  LDL.LU R24, [R1+0x3c0] ;  /* 0x0003c00001187983 */ /* 0x001ee20000300800 */
[----:B------:R-:W3:Y:S02]  /*143b0*/  LDL.LU R25, [R1+0x3c4] ;  /* 0x0003c40001197983 */ /* 0x000ee40000300800 */
[----:B------:R-:W2:Y:S02]  /*143c0*/  LDL.LU R26, [R1+0x3c8] ;  /* 0x0003c800011a7983 */ /* 0x000ea40000300800 */
[----:B------:R-:W2:Y:S02]  /*143d0*/  LDL.LU R27, [R1+0x3cc] ;  /* 0x0003cc00011b7983 */ /* 0x000ea40000300800 */
[----:B--2---:R-:W-:Y:S01]  /*143e0*/  STL.64 [R1+0x1588], R26 ;  /* 0x0015881a01007387 */ /* 0x004fe20000100a00 */
[----:B---3--:R0:W-:Y:S03]  /*143f0*/  STL.64 [R1+0x1580], R24 ;  /* 0x0015801801007387 */ /* 0x0081e60000100a00 */
[----:B0-----:R-:W2:Y:S01]  /*14400*/  LDL.LU R24, [R1+0x3d0] ;  /* 0x0003d00001187983 */ /* 0x001ea20000300800 */
[----:B------:R-:W2:Y:S02]  /*14410*/  LDL.LU R25, [R1+0x3d4] ;  /* 0x0003d40001197983 */ /* 0x000ea40000300800 */
[----:B------:R-:W3:Y:S02]  /*14420*/  LDL.LU R26, [R1+0x3d8] ;  /* 0x0003d800011a7983 */ /* 0x000ee40000300800 */
[----:B------:R-:W3:Y:S01]  /*14430*/  LDL.LU R27, [R1+0x3dc] ;  /* 0x0003dc00011b7983 */ /* 0x000ee20000300800 */
[----:B------:R-:W-:Y:S01]  /*14440*/  HMMA.16816.F32.BF16 R16, R8, R22, R16 ;  /* 0x000000160810723c */ /* 0x000fe20000041810 */
[----:B---3--:R-:W-:Y:S01]  /*14450*/  STL.64 [R1+0x15a0], R26 ;  /* 0x0015a01a01007387 */ /* 0x008fe20000100a00 */
[----:B--2---:R0:W-:Y:S03]  /*14460*/  STL.64 [R1+0x1598], R24 ;  /* 0x0015981801007387 */ /* 0x0041e60000100a00 */
[----:B0-----:R-:W2:Y:S01]  /*14470*/  LDL.LU R24, [R1+0x3e0] ;  /* 0x0003e00001187983 */ /* 0x001ea20000300800 */
[----:B------:R-:W2:Y:S02]  /*14480*/  LDL.LU R25, [R1+0x3e4] ;  /* 0x0003e40001197983 */ /* 0x000ea40000300800 */
[----:B------:R-:W2:Y:S02]  /*14490*/  LDL.LU R26, [R1+0x3e8] ;  /* 0x0003e800011a7983 */ /* 0x000ea40000300800 */
[----:B------:R-:W2:Y:S01]  /*144a0*/  LDL.LU R27, [R1+0x3ec] ;  /* 0x0003ec00011b7983 */ /* 0x000ea20000300800 */
[----:B------:R-:W3:Y:S01]  /*144b0*/  LDL.64 R6, [R1+0x28] ;  /* 0x0000280001067983 */ /* 0x000ee20000100a00 */
[----:B------:R-:W-:-:S02]  /*144c0*/  IMAD.MOV.U32 R2, RZ, RZ, R22 ;  /* 0x000000ffff027224 */ /* 0x000fc400078e0016 */
[----:B------:R-:W-:Y:S01]  /*144d0*/  IMAD.MOV.U32 R0, RZ, RZ, R23 ;  /* 0x000000ffff007224 */ /* 0x000fe200078e0017 */
[----:B---3--:R0:W-:Y:S01]  /*144e0*/  STL.64 [R1+0x1520], R6 ;  /* 0x0015200601007387 */ /* 0x0081e20000100a00 */
[----:B------:R-:W3:Y:S02]  /*144f0*/  LDL.LU R4, [R1+0x150] ;  /* 0x0001500001047983 */ /* 0x000ee40000300800 */
[----:B------:R-:W3:Y:S01]  /*14500*/  LDL.LU R5, [R1+0x154] ;  /* 0x0001540001057983 */ /* 0x000ee20000300800 */
[----:B0-----:R-:W3:Y:S01]  /*14510*/  LDL.LU R6, [R1+0x158] ;  /* 0x0001580001067983 */ /* 0x001ee20000300800 */
[----:B------:R-:W3:Y:S03]  /*14520*/  LDL.LU R7, [R1+0x15c] ;  /* 0x00015c0001077983 */ /* 0x000ee60000300800 */
[----:B------:R-:W-:Y:S02]  /*14530*/  STL.64 [R1+0x2d0], R16 ;  /* 0x0002d01001007387 */ /* 0x000fe40000100a00 */
[----:B------:R0:W-:Y:S02]  /*14540*/  STL.64 [R1+0x2d8], R18 ;  /* 0x0002d81201007387 */ /* 0x0001e40000100a00 */
[----:B0-----:R-:W2:Y:S01]  /*14550*/  LDL.LU.64 R18, [R1+0x1640] ;  /* 0x0016400001127983 */ /* 0x001ea20000300a00 */
[----:B------:R-:W2:Y:S02]  /*14560*/  LDL.LU.64 R16, [R1+0x1638] ;  /* 0x0016380001107983 */ /* 0x000ea40000300a00 */
[----:B------:R-:W2:Y:S02]  /*14570*/  LDL.LU.64 R22, [R1+0x1630] ;  /* 0x0016300001167983 */ /* 0x000ea40000300a00 */
[C---:B--2---:R-:W-:Y:S11]  /*14580*/  HMMA.16816.F32.BF16 R16, R8.reuse, R22, R16 ;  /* 0x000000160810723c */ /* 0x044ff60000041810 */
[----:B------:R-:W-:Y:S11]  /*14590*/  @!UPT UIADD3 URZ, URZ, URZ, URZ ;  /* 0x0000003f3f3ff290 */ /* 0x000ff6000fffe03f */
[----:B------:R-:W-:Y:S01]  /*145a0*/  @!UPT UIADD3 URZ, URZ, URZ, URZ ;  /* 0x0000003f3f3ff290 */ /* 0x000fe2000fffe03f */
[----:B------:R-:W-:Y:S01]  /*145b0*/  STL.64 [R1+0x360], R16 ;  /* 0x0003601001007387 */ /* 0x000fe20000100a00 */
[----:B------:R0:W-:Y:S03]  /*145c0*/  STL.64 [R1+0x368], R18 ;  /* 0x0003681201007387 */ /* 0x0001e60000100a00 */
[----:B0-----:R-:W4:Y:S02]  /*145d0*/  LDL.LU.64 R18, [R1+0x1628] ;  /* 0x0016280001127983 */ /* 0x001f240000300a00 */
        /* <DEDUP_REMOVED lines=35> */
[C---:B--2---:R-:W-:Y:S11]  /*14810*/  HMMA.16816.F32.BF16 R12, R8.reuse, R18, R12 ;  /* 0x00000012080c723c */ /* 0x044ff6000004180c */
[----:B------:R-:W-:Y:S11]  /*14820*/  @!UPT UIADD3 URZ, URZ, URZ, URZ ;  /* 0x0000003f3f3ff290 */ /* 0x000ff6000fffe03f */
[----:B------:R-:W-:Y:S01]  /*14830*/  @!UPT UIADD3 URZ, URZ, URZ, URZ ;  /* 0x0000003f3f3ff290 */ /* 0x000fe2000fffe03f */
[----:B------:R-:W-:Y:S01]  /*14840*/  STL.64 [R1+0x3f0], R12 ;  /* 0x0003f00c01007387 */ /* 0x000fe20000100a00 */
[----:B------:R0:W-:Y:S03]  /*14850*/  STL.64 [R1+0x3f8], R14 ;  /* 0x0003f80e01007387 */ /* 0x0001e60000100a00 */
[----:B0-----:R-:W2:Y:S01]  /*14860*/  LDL.LU.64 R14, [R1+0x15a8] ;  /* 0x0015a800010e7983 */ /* 0x001ea20000300a00 */
[----:B------:R0:W-:Y:S02]  /*14870*/  STL.64 [R1+0x14e8], R18 ;  /* 0x0014e81201007387 */ /* 0x0001e40000100a00 */
[----:B0-----:R-:W-:Y:S02]  /*14880*/  IMAD.MOV.U32 R18, RZ, RZ, R2 ;  /* 0x000000ffff127224 */ /* 0x001fe400078e0002 */
[----:B------:R-:W-:Y:S01]  /*14890*/  IMAD.MOV.U32 R19, RZ, RZ, R0 ;  /* 0x000000ffff137224 */ /* 0x000fe200078e0000 */
[----:B--2---:R-:W-:Y:S01]  /*148a0*/  HMMA.16816.F32.BF16 R24, R8, R14, R24 ;  /* 0x0000000e0818723c */ /* 0x004fe20000041818 */
[----:B------:R-:W-:-:S02]  /*148b0*/  IMAD.MOV.U32 R2, RZ, RZ, R14 ;  /* 0x000000ffff027224 */ /* 0x000fc400078e000e */
[----:B------:R-:W-:Y:S11]  /*148c0*/  IMAD.MOV.U32 R0, RZ, RZ, R15 ;  /* 0x000000ffff007224 */ /* 0x000ff600078e000f */
[----:B------:R-:W-:Y:S09]  /*148d0*/  @!UPT UIADD3 URZ, URZ, URZ, URZ ;  /* 0x0000003f3f3ff290 */ /* 0x000ff2000fffe03f */
[----:B------:R-:W-:Y:S01]  /*148e0*/  STL.64 [R1+0x3e0], R24 ;  /* 0x0003e01801007387 */ /* 0x000fe20000100a00 */
[----:B------:R0:W-:Y:S03]  /*148f0*/  STL.64 [R1+0x3e8], R26 ;  /* 0x0003e81a01007387 */ /* 0x0001e60000100a00 */
[----:B0-----:R-:W2:Y:S01]  /*14900*/  LDL.LU.64 R26, [R1+0x15a0] ;  /* 0x0015a000011a7983 */ /* 0x001ea20000300a00 */
[----:B------:R-:W2:Y:S02]  /*14910*/  LDL.LU.64 R24, [R1+0x1598] ;  /* 0x0015980001187983 */ /* 0x000ea40000300a00 */
[----:B------:R-:W2:Y:S02]  /*14920*/  LDL.LU.64 R14, [R1+0x1590] ;  /* 0x00159000010e7983 */ /* 0x000ea40000300a00 */
[----:B------:R-:W-:Y:S01]  /*14930*/  STL [R1+0x149c], R0 ;  /* 0x00149c0001007387 */ /* 0x000fe20000100800 */
[----:B------:R-:W-:Y:S01]  /*14940*/  STL [R1+0x1498], R2 ;  /* 0x0014980201007387 */ /* 0x000fe20000100800 */
        /* <DEDUP_REMOVED lines=9> */
[C---:B--2---:R-:W-:Y:S01]  /*149e0*/  HMMA.16816.F32.BF16 R12, R8.reuse, R14, R24 ;  /* 0x0000000e080c723c */ /* 0x044fe20000041818 */
[----:B------:R-:W2:Y:S01]  /*149f0*/  LDL.LU.64 R26, [R1+0x1570] ;  /* 0x00157000011a7983 */ /* 0x000ea20000300a00 */
[----:B------:R-:W2:Y:S11]  /*14a00*/  LDL.LU.64 R24, [R1+0x1568] ;  /* 0x0015680001187983 */ /* 0x000eb60000300a00 */
[----:B------:R-:W-:Y:S10]  /*14a10*/  @!UPT UIADD3 URZ, URZ, URZ, URZ ;  /* 0x0000003f3f3ff290 */ /* 0x000ff4000fffe03f */
[----:B------:R-:W-:Y:S01]  /*14a20*/  STL.64 [R1+0x8f0], R12 ;  /* 0x0008f00c01007387 */ /* 0x000fe20000100a00 */
[----:B------:R0:W-:Y:S03]  /*14a30*/  STL.64 [R1+0x8f8], R14 ;  /* 0x0008f80e01007387 */ /* 0x0001e60000100a00 */
[----:B0-----:R-:W2:Y:S02]  /*14a40*/  LDL.LU.64 R14, [R1+0x1560] ;  /* 0x00156000010e7983 */ /* 0x001ea40000300a00 */
[C---:B--2---:R-:W-:Y:S01]  /*14a50*/  HMMA.16816.F32.BF16 R24, R8.reuse, R14, R24 ;  /* 0x0000000e0818723c */ /* 0x044fe20000041818 */
[----:B------:R-:W-:Y:S02]  /*14a60*/  IMAD.MOV.U32 R0, RZ, RZ, R14 ;  /* 0x000000ffff007224 */ /* 0x000fe400078e000e */
        /* <DEDUP_REMOVED lines=19> */
[----:B0-----:R-:W3:Y:S02]  /*14ba0*/  LDL.LU.64 R26, [R1+0x1528] ;  /* 0x00152800011a7983 */ /* 0x001ee40000300a00 */
[C---:B---3--:R-:W-:Y:S11]  /*14bb0*/  HMMA.16816.F32.BF16 R4, R8.reuse, R26, R4 ;  /* 0x0000001a0804723c */ /* 0x048ff60000041804 */
[----:B------:R-:W-:Y:S11]  /*14bc0*/  @!UPT UIADD3 URZ, URZ, URZ, URZ ;  /* 0x0000003f3f3ff290 */ /* 0x000ff6000fffe03f */
[----:B------:R-:W-:Y:S01]  /*14bd0*/  @!UPT UIADD3 URZ, URZ, URZ, URZ ;  /* 0x0000003f3f3ff290 */ /* 0x000fe2000fffe03f */
[----:B------:R-:W-:Y:S01]  /*14be0*/  STL.64 [R1+0xa90], R4 ;  /* 0x000a900401007387 */ /* 0x000fe20000100a00 */
[----:B------:R0:W-:Y:S03]  /*14bf0*/  STL.64 [R1+0xa98], R6 ;  /* 0x000a980601007387 */ /* 0x0001e60000100a00 */
[----:B0-----:R-:W2:Y:S01]  /*14c00*/  LDL.LU.64 R6, [R1+0x1520] ;  /* 0x0015200001067983 */ /* 0x001ea20000300a00 */
[----:B------:R0:W-:Y:S02]  /*14c10*/  STL.64 [R1+0x1408], R26 ;  /* 0x0014081a01007387 */ /* 0x0001e40000100a00 */
[----:B------:R-:W2:Y:S02]  /*14c20*/  LDL.LU R24, [R1] ;  /* 0x0000000001187983 */ /* 0x000ea40000300800 */
[----:B------:R-:W2:Y:S01]  /*14c30*/  LDL.LU R25, [R1+0x4] ;  /* 0x0000040001197983 */ /* 0x000ea20000300800 */
[----:B0-----:R-:W2:Y:S01]  /*14c40*/  LDL.LU R26, [R1+0x8] ;  /* 0x00000800011a7983 */ /* 0x001ea20000300800 */
[----:B------:R-:W2:Y:S02]  /*14c50*/  LDL.LU R27, [R1+0xc] ;  /* 0x00000c00011b7983 */ /* 0x000ea40000300800 */
[----:B--2---:R-:W-:Y:S07]  /*14c60*/  HMMA.16816.F32.BF16 R8, R8, R6, R24 ;  /* 0x000000060808723c */ /* 0x004fee0000041818 */
[----:B------:R-:W-:-:S02]  /*14c70*/  IMAD.MOV.U32 R24, RZ, RZ, R6 ;  /* 0x000000ffff187224 */ /* 0x000fc400078e0006 */
[----:B------:R-:W-:Y:S02]  /*14c80*/  IMAD.MOV.U32 R12, RZ, RZ, R7 ;  /* 0x000000ffff0c7224 */ /* 0x000fe400078e0007 */
[----:B------:R-:W0:Y:S11]  /*14c90*/  LDSM.16.MT88.4 R4, [R29+0x4200] ;  /* 0x004200001d04783b */ /* 0x000e360000004200 */
[----:B------:R-:W-:Y:S01]  /*14ca0*/  @!UPT UIADD3 URZ, URZ, URZ, URZ ;  /* 0x0000003f3f3ff290 */ /* 0x000fe2000fffe03f */
[----:B------:R-:W-:Y:S01]  /*14cb0*/  STL.64 [R1+0xa80], R8 ;  /* 0x000a800801007387 */ /* 0x000fe20000100a00 */
[----:B------:R-:W-:Y:S02]  /*14cc0*/  STL.64 [R1+0xa88], R10 ;  /* 0x000a880a01007387 */ /* 0x000fe40000100a00 */
[----:B------:R1:W-:Y:S02]  /*14cd0*/  STL [R1+0x1500], R24 ;  /* 0x0015001801007387 */ /* 0x0003e40000100800 */
[----:B------:R-:W2:Y:S01]  /*14ce0*/  LDSM.16.MT88.4 R8, [R29+0x4280] ;  /* 0x004280001d08783b */ /* 0x000ea20000004200 */
[----:B-1----:R-:W0:Y:S03]  /*14cf0*/  LDL.LU R24, [R1+0x7b0] ;  /* 0x0007b00001187983 */ /* 0x002e260000300800 */
[----:B------:R-:W0:Y:S02]  /*14d00*/  LDL.LU R25, [R1+0x7b4] ;  /* 0x0007b40001197983 */ /* 0x000e240000300800 */
[----:B------:R-:W0:Y:S02]  /*14d10*/  LDL.LU R26, [R1+0x7b8] ;  /* 0x0007b800011a7983 */ /* 0x000e240000300800 */
[----:B------:R-:W0:Y:S01]  /*14d20*/  LDL.LU R27, [R1+0x7bc] ;  /* 0x0007bc00011b7983 */ /* 0x000e220000300800 */
[----:B------:R1:W-:Y:S01]  /*14d30*/  STL.64 [R1+0x14b8], R14 ;  /* 0x0014b80e01007387 */ /* 0x0003e20000100a00 */
[----:B------:R-:W-:Y:S03]  /*14d40*/  STL [R1+0x14b0], R12 ;  /* 0x0014b00c01007387 */ /* 0x000fe60000100800 */
[----:B-1----:R-:W3:Y:S01]  /*14d50*/  LDL.64 R14, [R1+0xb8] ;  /* 0x0000b800010e7983 */ /* 0x002ee20000100a00 */
[C---:B0-----:R-:W-:Y:S03]  /*14d60*/  HMMA.16816.F32.BF16 R16, R4.reuse, R18, R24 ;  /* 0x000000120410723c */ /* 0x041fe60000041818 */
[----:B---3--:R-:W-:Y:S01]  /*14d70*/  STL.64 [R1+0x14d0], R14 ;  /* 0x0014d00e01007387 */ /* 0x008fe20000100a00 */
[----:B--2---:R-:W-:Y:S02]  /*14d80*/  STL.64 [R1+0x13e8], R10 ;  /* 0x0013e80a01007387 */ /* 0x004fe40000100a00 */
[----:B------:R0:W-:Y:S02]  /*14d90*/  STL.64 [R1+0x13e0], R8 ;  /* 0x0013e00801007387 */ /* 0x0001e40000100a00 */
[----:B0-----:R-:W2:Y:S01]  /*14da0*/  LDL.LU R8, [R1+0x740] ;  /* 0x0007400001087983 */ /* 0x001ea20000300800 */
[----:B------:R-:W2:Y:S02]  /*14db0*/  LDL.LU R9, [R1+0x744] ;  /* 0x0007440001097983 */ /* 0x000ea40000300800 */
[----:B------:R-:W2:Y:S02]  /*14dc0*/  LDL.LU R10, [R1+0x748] ;  /* 0x00074800010a7983 */ /* 0x000ea40000300800 */
[----:B------:R-:W2:Y:S01]  /*14dd0*/  LDL.LU R11, [R1+0x74c] ;  /* 0x00074c00010b7983 */ /* 0x000ea20000300800 */
[----:B------:R-:W3:Y:S09]  /*14de0*/  LDL.LU R12, [R1+0x5f0] ;  /* 0x0005f000010c7983 */ /* 0x000ef20000300800 */
[----:B------:R0:W-:Y:S02]  /*14df0*/  STL.64 [R1+0x270], R16 ;  /* 0x0002701001007387 */ /* 0x0001e40000100a00 */
[----:B------:R1:W-:Y:S02]  /*14e00*/  STL.64 [R1+0x278], R18 ;  /* 0x0002781201007387 */ /* 0x0003e40000100a00 */
[----:B------:R-:W3:Y:S01]  /*14e10*/  LDL.LU R13, [R1+0x5f4] ;  /* 0x0005f400010d7983 */ /* 0x000ee20000300800 */
[----:B------:R-:W4:Y:S01]  /*14e20*/  LDL.LU R14, [R1+0x5f8] ;  /* 0x0005f800010e7983 */ /* 0x000f220000300800 */
[----:B------:R-:W4:Y:S03]  /*14e30*/  LDL.LU R15, [R1+0x5fc] ;  /* 0x0005fc00010f7983 */ /* 0x000f260000300800 */
[----:B0-----:R-:W2:Y:S01]  /*14e40*/  LDL.LU R16, [R1+0x600] ;  /* 0x0006000001107983 */ /* 0x001ea20000300800 */
[----:B------:R-:W2:Y:S02]  /*14e50*/  LDL.LU R17, [R1+0x604] ;  /* 0x0006040001117983 */ /* 0x000ea40000300800 */
[----:B-1----:R-:W2:Y:S02]  /*14e60*/  LDL.LU R18, [R1+0x608] ;  /* 0x0006080001127983 */ /* 0x002ea40000300800 */
[----:B------:R-:W2:Y:S01]  /*14e70*/  LDL.LU R19, [R1+0x60c] ;  /* 0x00060c0001137983 */ /* 0x000ea20000300800 */
[----:B------:R-:W2:Y:S01]  /*14e80*/  LDL.LU R24, [R1+0x640] ;  /* 0x0006400001187983 */ /* 0x000ea20000300800 */
[----:B------:R-:W2:Y:S02]  /*14e90*/  LDL.LU R25, [R1+0x644] ;  /* 0x0006440001197983 */ /* 0x000ea40000300800 */
[----:B------:R-:W2:Y:S02]  /*14ea0*/  LDL.LU R26, [R1+0x648] ;  /* 0x00064800011a7983 */ /* 0x000ea40000300800 */
[----:B------:R-:W2:Y:S02]  /*14eb0*/  LDL.LU R27, [R1+0x64c] ;  /* 0x00064c00011b7983 */ /* 0x000ea40000300800 */
[----:B--2---:R0:W-:Y:S01]  /*14ec0*/  STL.64 [R1+0x1510], R26 ;  /* 0x0015101a01007387 */ /* 0x0041e20000100a00 */
[----:B------:R-:W-:Y:S03]  /*14ed0*/  STL.64 [R1+0x1508], R24 ;  /* 0x0015081801007387 */ /* 0x000fe60000100a00 */
[----:B0-----:R-:W2:Y:S01]  /*14ee0*/  LDL.64 R26, [R1+0xf8] ;  /* 0x0000f800011a7983 */ /* 0x001ea20000100a00 */
[----:B------:R0:W-:Y:S02]  /*14ef0*/  STL.64 [R1+0x14f8], R18 ;  /* 0x0014f81201007387 */ /* 0x0001e40000100a00 */
[----:B------:R1:W-:Y:S01]  /*14f00*/  STL.64 [R1+0x14f0], R16 ;  /* 0x0014f01001007387 */ /* 0x0003e20000100a00 */
[----:B0-----:R-:W2:Y:S01]  /*14f10*/  LDL.64 R18, [R1+0xe8] ;  /* 0x0000e80001127983 */ /* 0x001ea20000100a00 */
[----:B------:R-:W-:Y:S03]  /*14f20*/  HMMA.16816.F32.BF16 R8, R4, R22, R8 ;  /* 0x000000160408723c */ /* 0x000fe60000041808 */
[----:B--2---:R0:W-:Y:S01]  /*14f30*/  STL.64 [R1+0x1518], R18 ;  /* 0x0015181201007387 */ /* 0x0041e20000100a00 */
[----:B-1----:R-:W2:Y:S02]  /*14f40*/  LDL.LU R16, [R1+0x6a0] ;  /* 0x0006a00001107983 */ /* 0x002ea40000300800 */
[----:B------:R-:W2:Y:S01]  /*14f50*/  LDL.LU R17, [R1+0x6a4] ;  /* 0x0006a40001117983 */ /* 0x000ea20000300800 */
[----:B0-----:R-:W2:Y:S01]  /*14f60*/  LDL.LU R18, [R1+0x6a8] ;  /* 0x0006a80001127983 */ /* 0x001ea20000300800 */
[----:B------:R-:W2:Y:S02]  /*14f70*/  LDL.LU R19, [R1+0x6ac] ;  /* 0x0006ac0001137983 */ /* 0x000ea40000300800 */
[----:B----4-:R0:W-:Y:S02]  /*14f80*/  STL.64 [R1+0x14e0], R14 ;  /* 0x0014e00e01007387 */ /* 0x0101e40000100a00 */
[----:B---3--:R-:W-:Y:S01]  /*14f90*/  STL.64 [R1+0x14d8], R12 ;  /* 0x0014d80c01007387 */ /* 0x008fe20000100a00 */
[----:B0-----:R-:W3:Y:S10]  /*14fa0*/  LDL.64 R14, [R1+0xd8] ;  /* 0x0000d800010e7983 */ /* 0x001ef40000100a00 */
[----:B------:R0:W-:Y:S02]  /*14fb0*/  STL.64 [R1+0x280], R8 ;  /* 0x0002800801007387 */ /* 0x0001e40000100a00 */
[----:B------:R1:W-:Y:S02]  /*14fc0*/  STL.64 [R1+0x288], R10 ;  /* 0x0002880a01007387 */ /* 0x0003e40000100a00 */
[----:B------:R-:W4:Y:S01]  /*14fd0*/  LDL.LU R20, [R1+0x550] ;  /* 0x0005500001147983 */ /* 0x000f220000300800 */
[----:B------:R-:W4:Y:S01]  /*14fe0*/  LDL.LU R21, [R1+0x554] ;  /* 0x0005540001157983 */ /* 0x000f220000300800 */
[----:B0-----:R-:W-:-:S02]  /*14ff0*/  IMAD.MOV.U32 R9, RZ, RZ, R22 ;  /* 0x000000ffff097224 */ /* 0x001fc400078e0016 */
[----:B------:R-:W-:Y:S01]  /*15000*/  IMAD.MOV.U32 R8, RZ, RZ, R23 ;  /* 0x000000ffff087224 */ /* 0x000fe200078e0017 */
[----:B------:R-:W3:Y:S01]  /*15010*/  LDL.LU R22, [R1+0x558] ;  /* 0x0005580001167983 */ /* 0x000ee20000300800 */
[----:B------:R-:W3:Y:S02]  /*15020*/  LDL.LU R23, [R1+0x55c] ;  /* 0x00055c0001177983 */ /* 0x000ee40000300800 */
[----:B-1----:R-:W-:Y:S02]  /*15030*/  IMAD.MOV.U32 R11, RZ, RZ, R26 ;  /* 0x000000ffff0b7224 */ /* 0x002fe400078e001a */
[----:B------:R-:W-:Y:S01]  /*15040*/  IMAD.MOV.U32 R10, RZ, RZ, R27 ;  /* 0x000000ffff0a7224 */ /* 0x000fe200078e001b */
[C---:B--2---:R-:W-:Y:S01]  /*15050*/  HMMA.16816.F32.BF16 R16, R4.reuse, R26, R16 ;  /* 0x0000001a0410723c */ /* 0x044fe20000041810 */
[----:B---3--:R0:W-:Y:S01]  /*15060*/  STL.64 [R1+0x1358], R22 ;  /* 0x0013581601007387 */ /* 0x0081e20000100a00 */
[----:B----4-:R-:W-:Y:S03]  /*15070*/  STL.64 [R1+0x1350], R20 ;  /* 0x0013501401007387 */ /* 0x010fe60000100a00 */
[----:B0-----:R-:W2:Y:S04]  /*15080*/  LDL R22, [R1+0xc8] ;  /* 0x0000c80001167983 */ /* 0x001ea80000100800 */
[----:B------:R-:W2:Y:S11]  /*15090*/  LDL R23, [R1+0xcc] ;  /* 0x0000cc0001177983 */ /* 0x000eb60000100800 */
[----:B------:R-:W-:Y:S03]  /*150a0*/  @!UPT UIADD3 URZ, URZ, URZ, URZ ;  /* 0x0000003f3f3ff290 */ /* 0x000fe6000fffe03f */
[----:B------:R-:W-:Y:S02]  /*150b0*/  STL.64 [R1+0x2a0], R16 ;  /* 0x0002a01001007387 */ /* 0x000fe40000100a00 */
[----:B------:R0:W-:Y:S02]  /*150c0*/  STL.64 [R1+0x2a8], R18 ;  /* 0x0002a81201007387 */ /* 0x0001e40000100a00 */
[----:B0-----:R-:W3:Y:S01]  /*150d0*/  LDL.LU.64 R18, [R1+0x1518] ;  /* 0x0015180001127983 */ /* 0x001ee20000300a00 */
[----:B------:R-:W3:Y:S02]  /*150e0*/  LDL.LU.64 R26, [R1+0x1510] ;  /* 0x00151000011a7983 */ /* 0x000ee40000300a00 */
[----:B------:R-:W3:Y:S02]  /*150f0*/  LDL.LU.64 R24, [R1+0x1508] ;  /* 0x0015080001187983 */ /* 0x000ee40000300a00 */
[----:B------:R-:W-:Y:S01]  /*15100*/  STL.64 [R1+0x14a8], R10 ;  /* 0x0014a80a01007387 */ /* 0x000fe20000100a00 */
[----:B------:R0:W-:Y:S04]  /*15110*/  STL.64 [R1+0x14a0], R8 ;  /* 0x0014a00801007387 */ /* 0x0001e80000100a00 */
[----:B0-----:R-:W4:Y:S01]  /*15120*/  LDL.LU R8, [R1+0x5d0] ;  /* 0x0005d00001087983 */ /* 0x001f220000300800 */
[----:B------:R-:W4:Y:S02]  /*15130*/  LDL.LU R9, [R1+0x5d4] ;  /* 0x0005d40001097983 */ /* 0x000f240000300800 */
[----:B------:R-:W2:Y:S02]  /*15140*/  LDL.LU R10, [R1+0x5d8] ;  /* 0x0005d800010a7983 */ /* 0x000ea40000300800 */
[----:B------:R-:W2:Y:S01]  /*15150*/  LDL.LU R11, [R1+0x5dc] ;  /* 0x0005dc00010b7983 */ /* 0x000ea20000300800 */
[C---:B---3--:R-:W-:Y:S01]  /*15160*/  HMMA.16816.F32.BF16 R24, R4.reuse, R18, R24 ;  /* 0x000000120418723c */ /* 0x048fe20000041818 */
[----:B------:R-:W-:Y:S01]  /*15170*/  IMAD.MOV.U32 R21, RZ, RZ, R19 ;  /* 0x000000ffff157224 */ /* 0x000fe200078e0013 */
[----:B--2---:R-:W-:Y:S01]  /*15180*/  STL.64 [R1+0x14c8], R10 ;  /* 0x0014c80a01007387 */ /* 0x004fe20000100a00 */
[----:B----4-:R0:W-:Y:S03]  /*15190*/  STL.64 [R1+0x14c0], R8 ;  /* 0x0014c00801007387 */ /* 0x0101e60000100a00 */
[----:B0-----:R-:W2:Y:S01]  /*151a0*/  LDL.LU R8, [R1+0x5e0] ;  /* 0x0005e00001087983 */ /* 0x001ea20000300800 */
[----:B------:R-:W2:Y:S02]  /*151b0*/  LDL.LU R9, [R1+0x5e4] ;  /* 0x0005e40001097983 */ /* 0x000ea40000300800 */
[----:B------:R-:W2:Y:S02]  /*151c0*/  LDL.LU R10, [R1+0x5e8] ;  /* 0x0005e800010a7983 */ /* 0x000ea40000300800 */
[----:B------:R-:W2:Y:S11]  /*151d0*/  LDL.LU R11, [R1+0x5ec] ;  /* 0x0005ec00010b7983 */ /* 0x000eb60000300800 */
[----:B------:R-:W-:Y:S01]  /*151e0*/  @!UPT UIADD3 URZ, URZ, URZ, URZ ;  /* 0x0000003f3f3ff290 */ /* 0x000fe2000fffe03f */
[----:B------:R0:W-:Y:S01]  /*151f0*/  STL.64 [R1+0x2c0], R24 ;  /* 0x0002c01801007387 */ /* 0x0001e20000100a00 */
[----:B------:R-:W-:Y:S03]  /*15200*/  STL.64 [R1+0x2c8], R26 ;  /* 0x0002c81a01007387 */ /* 0x000fe60000100a00 */
[----:B0-----:R-:W3:Y:S01]  /*15210*/  LDL.LU R24, [R1+0x1500] ;  /* 0x0015000001187983 */ /* 0x001ee20000300800 */
[----:B------:R-:W-:Y:S02]  /*15220*/  IMAD.MOV.U32 R25, RZ, RZ, R18 ;  /* 0x000000ffff197224 */ /* 0x000fe400078e0012 */
[----:B------:R-:W4:Y:S02]  /*15230*/  LDL.LU.64 R18, [R1+0x14f8] ;  /* 0x0014f80001127983 */ /* 0x000f240000300a00 */
[----:B------:R-:W4:Y:S02]  /*15240*/  LDL.LU.64 R16, [R1+0x14f0] ;  /* 0x0014f00001107983 */ /* 0x000f240000300a00 */
[C---:B----4-:R-:W-:Y:S11]  /*15250*/  HMMA.16816.F32.BF16 R16, R4.reuse, R14, R16 ;  /* 0x0000000e0410723c */ /* 0x050ff60000041810 */
[----:B------:R-:W-:Y:S11]  /*15260*/  @!UPT UIADD3 URZ, URZ, URZ, URZ ;  /* 0x0000003f3f3ff290 */ /* 0x000ff6000fffe03f */
[----:B------:R-:W-:Y:S01]  /*15270*/  @!UPT UIADD3 URZ, URZ, URZ, URZ ;  /* 0x0000003f3f3ff290 */ /* 0x000fe2000fffe03f */
[----:B------:R0:W-:Y:S01]  /*15280*/  STL.64 [R1+0x2b0], R16 ;  /* 0x0002b01001007387 */ /* 0x0001e20000100a00 */
[----:B------:R1:W-:Y:S02]  /*15290*/  STL.64 [R1+0x2b8], R18 ;  /* 0x0002b81201007387 */ /* 0x0003e40000100a00 */
[----:B0-----:R-:W-:Y:S01]  /*152a0*/  IMAD.MOV.U32 R17, RZ, RZ, R14 ;  /* 0x000000ffff117224 */ /* 0x001fe200078e000e */
[----:B-1----:R-:W4:Y:S01]  /*152b0*/  LDL.LU.64 R18, [R1+0x14e8] ;  /* 0x0014e80001127983 */ /* 0x002f220000300a00 */
[----:B------:R-:W-:Y:S02]  /*152c0*/  IMAD.MOV.U32 R16, RZ, RZ, R15 ;  /* 0x000000ffff107224 */ /* 0x000fe400078e000f */
[----:B------:R-:W2:Y:S02]  /*152d0*/  LDL.LU.64 R14, [R1+0x14e0] ;  /* 0x0014e000010e7983 */ /* 0x000ea40000300a00 */
[----:B------:R-:W2:Y:S02]  /*152e0*/  LDL.LU.64 R12, [R1+0x14d8] ;  /* 0x0014d800010c7983 */ /* 0x000ea40000300a00 */
[C---:B--2---:R-:W-:Y:S11]  /*152f0*/  HMMA.16816.F32.BF16 R12, R4.reuse, R22, R12 ;  /* 0x00000016040c723c */ /* 0x044ff6000004180c */
[----:B------:R-:W-:Y:S11]  /*15300*/  @!UPT UIADD3 URZ, URZ, URZ, URZ ;  /* 0x0000003f3f3ff290 */ /* 0x000ff6000fffe03f */
[----:B------:R-:W-:Y:S01]  /*15310*/  @!UPT UIADD3 URZ, URZ, URZ, URZ ;  /* 0x0000003f3f3ff290 */ /* 0x000fe2000fffe03f */
[----:B------:R-:W-:Y:S01]  /*15320*/  STL.64 [R1+0x340], R12 ;  /* 0x0003400c01007387 */ /* 0x000fe20000100a00 */
[----:B------:R0:W-:Y:S03]  /*15330*/  STL.64 [R1+0x348], R14 ;  /* 0x0003480e01007387 */ /* 0x0001e60000100a00 */
[----:B0-----:R-:W2:Y:S01]  /*15340*/  LDL.LU.64 R14, [R1+0x14d0] ;  /* 0x0014d000010e7983 */ /* 0x001ea20000300a00 */
[----:B------:R-:W-:Y:S01]  /*15350*/  STL.64 [R1+0x1368], R22 ;  /* 0x0013681601007387 */ /* 0x000fe20000100a00 */
[----:B--2---:R-:W-:Y:S11]  /*15360*/  HMMA.16816.F32.BF16 R8, R4, R14, R8 ;  /* 0x0000000e0408723c */ /* 0x004ff60000041808 */
[----:B------:R-:W-:Y:S11]  /*15370*/  @!UPT UIADD3 URZ, URZ, URZ, URZ ;  /* 0x0000003f3f3ff290 */ /* 0x000ff6000fffe03f */
[----:B------:R-:W-:Y:S01]  /*15380*/  @!UPT UIADD3 URZ, URZ, URZ, URZ ;  /* 0x0000003f3f3ff290 */ /* 0x000fe2000fffe03f */
[----:B------:R-:W-:Y:S01]  /*15390*/  STL.64 [R1+0x350], R8 ;  /* 0x0003500801007387 */ /* 0x000fe20000100a00 */
[----:B------:R0:W-:Y:S03]  /*153a0*/  STL.64 [R1+0x358], R10 ;  /* 0x0003580a01007387 */ /* 0x0001e60000100a00 */
[----:B0-----:R-:W4:Y:S01]  /*153b0*/  LDL.LU.64 R10, [R1+0x14c8] ;  /* 0x0014c800010a7983 */ /* 0x001f220000300a00 */
[----:B------:R-:W4:Y:S02]  /*153c0*/  LDL.LU.64 R8, [R1+0x14c0] ;  /* 0x0014c00001087983 */ /* 0x000f240000300a00 */
[----:B------:R-:W-:Y:S02]  /*153d0*/  IMAD.MOV.U32 R20, RZ, RZ, R14 ;  /* 0x000000ffff147224 */ /* 0x000fe400078e000e */
[----:B------:R-:W-:Y:S02]  /*153e0*/  IMAD.MOV.U32 R13, RZ, RZ, R15 ;  /* 0x000000ffff0d7224 */ /* 0x000fe400078e000f */
[----:B------:R-:W2:Y:S01]  /*153f0*/  LDL.LU.64 R14, [R1+0x14b8] ;  /* 0x0014b800010e7983 */ /* 0x000ea20000300a00 */
[----:B------:R-:W3:Y:S02]  /*15400*/  LDL.LU R12, [R1+0x14b0] ;  /* 0x0014b000010c7983 */ /* 0x000ee40000300800 */
[----:B------:R-:W-:-:S02]  /*15410*/  IMAD.MOV.U32 R22, RZ, RZ, R17 ;  /* 0x000000ffff167224 */ /* 0x000fc400078e0011 */
[----:B------:R-:W-:Y:S01]  /*15420*/  IMAD.MOV.U32 R23, RZ, RZ, R16 ;  /* 0x000000ffff177224 */ /* 0x000fe200078e0010 */
[----:B----4-:R-:W-:Y:S01]  /*15430*/  HMMA.16816.F32.BF16 R8, R4, R18, R8 ;  /* 0x000000120408723c */ /* 0x010fe20000041808 */
[----:B--2---:R-:W-:Y:S01]  /*15440*/  STL.64 [R1+0x1428], R14 ;  /* 0x0014280e01007387 */ /* 0x004fe20000100a00 */
[----:B------:R-:W-:Y:S11]  /*15450*/  STL [R1+0x1420], R13 ;  /* 0x0014200d01007387 */ /* 0x000ff60000100800 */
[----:B------:R-:W-:Y:S10]  /*15460*/  @!UPT UIADD3 URZ, URZ, URZ, URZ ;  /* 0x0000003f3f3ff290 */ /* 0x000ff4000fffe03f */
[----:B------:R-:W-:Y:S01]  /*15470*/  STL.64 [R1+0x3d0], R8 ;  /* 0x0003d00801007387 */ /* 0x000fe20000100a00 */
[----:B------:R0:W-:Y:S03]  /*15480*/  STL.64 [R1+0x3d8], R10 ;  /* 0x0003d80a01007387 */ /* 0x0001e60000100a00 */
[----:B0-----:R-:W2:Y:S01]  /*15490*/  LDL.LU.64 R10, [R1+0x14a8] ;  /* 0x0014a800010a7983 */ /* 0x001ea20000300a00 */
[----:B------:R-:W4:Y:S02]  /*154a0*/  LDL.LU.64 R8, [R1+0x14a0] ;  /* 0x0014a00001087983 */ /* 0x000f240000300a00 */
[----:B------:R-:W-:Y:S02]  /*154b0*/  STL.64 [R1+0x1380], R22 ;  /* 0x0013801601007387 */ /* 0x000fe40000100a00 */
[----:B------:R0:W-:Y:S01]  /*154c0*/  STL.64 [R1+0x1360], R18 ;  /* 0x0013601201007387 */ /* 0x0001e20000100a00 */
[----:B------:R-:W2:Y:S01]  /*154d0*/  LDL.LU R16, [R1+0x570] ;  /* 0x0005700001107983 */ /* 0x000ea20000300800 */
[----:B------:R-:W2:Y:S03]  /*154e0*/  LDL.LU R17, [R1+0x574] ;  /* 0x0005740001117983 */ /* 0x000ea60000300800 */
[----:B0-----:R-:W2:Y:S01]  /*154f0*/  LDL.LU R18, [R1+0x578] ;  /* 0x0005780001127983 */ /* 0x001ea20000300800 */
[----:B------:R-:W2:Y:S02]  /*15500*/  LDL.LU R19, [R1+0x57c] ;  /* 0x00057c0001137983 */ /* 0x000ea40000300800 */
[----:B------:R-:W-:-:S02]  /*15510*/  IMAD.MOV.U32 R22, RZ, RZ, R25 ;  /* 0x000000ffff167224 */ /* 0x000fc400078e0019 */
[----:B------:R-:W-:-:S05]  /*15520*/  IMAD.MOV.U32 R23, RZ, RZ, R21 ;  /* 0x000000ffff177224 */ /* 0x000fca00078e0015 */
[----:B------:R-:W-:Y:S04]  /*15530*/  STL.64 [R1+0x1398], R22 ;  /* 0x0013981601007387 */ /* 0x000fe80000100a00 */
[----:B--2---:R-:W-:Y:S01]  /*15540*/  STL.64 [R1+0x1378], R18 ;  /* 0x0013781201007387 */ /* 0x004fe20000100a00 */
[----:B------:R0:W-:Y:S03]  /*15550*/  STL.64 [R1+0x1370], R16 ;  /* 0x0013701001007387 */ /* 0x0001e60000100a00 */
[----:B0-----:R-:W2:Y:S01]  /*15560*/  LDL.LU R16, [R1+0x580] ;  /* 0x0005800001107983 */ /* 0x001ea20000300800 */
[----:B------:R-:W2:Y:S02]  /*15570*/  LDL.LU R17, [R1+0x584] ;  /* 0x0005840001117983 */ /* 0x000ea40000300800 */
[----:B------:R-:W2:Y:S02]  /*15580*/  LDL.LU R18, [R1+0x588] ;  /* 0x0005880001127983 */ /* 0x000ea40000300800 */
[----:B------:R-:W2:Y:S02]  /*15590*/  LDL.LU R19, [R1+0x58c] ;  /* 0x00058c0001137983 */ /* 0x000ea40000300800 */
[----:B------:R-:W-:-:S02]  /*155a0*/  IMAD.MOV.U32 R22, RZ, RZ, R11 ;  /* 0x000000ffff167224 */ /* 0x000fc400078e000b */
[----:B------:R-:W-:Y:S02]  /*155b0*/  IMAD.MOV.U32 R23, RZ, RZ, R10 ;  /* 0x000000ffff177224 */ /* 0x000fe400078e000a */
[----:B---3--:R-:W-:Y:S02]  /*155c0*/  IMAD.MOV.U32 R10, RZ, RZ, R24 ;  /* 0x000000ffff0a7224 */ /* 0x008fe400078e0018 */
[----:B------:R-:W-:Y:S01]  /*155d0*/  IMAD.MOV.U32 R11, RZ, RZ, R12 ;  /* 0x000000ffff0b7224 */ /* 0x000fe200078e000c */
[----:B------:R4:W-:Y:S02]  /*155e0*/  STL.64 [R1+0x13b0], R22 ;  /* 0x0013b01601007387 */ /* 0x0009e40000100a00 */
[----:B----4-:R-:W-:Y:S02]  /*155f0*/  IMAD.MOV.U32 R23, RZ, RZ, R8 ;  /* 0x000000ffff177224 */ /* 0x010fe400078e0008 */
[----:B------:R-:W-:Y:S01]  /*15600*/  IMAD.MOV.U32 R22, RZ, RZ, R9 ;  /* 0x000000ffff167224 */ /* 0x000fe200078e0009 */
[----:B--2---:R-:W-:Y:S01]  /*15610*/  STL.64 [R1+0x1390], R18 ;  /* 0x0013901201007387 */ /* 0x004fe20000100a00 */
[----:B------:R0:W-:Y:S03]  /*15620*/  STL.64 [R1+0x1388], R16 ;  /* 0x0013881001007387 */ /* 0x0001e60000100a00 */
[----:B0-----:R-:W2:Y:S01]  /*15630*/  LDL.LU R16, [R1+0x630] ;  /* 0x0006300001107983 */ /* 0x001ea20000300800 */
[----:B------:R-:W2:Y:S02]  /*15640*/  LDL.LU R17, [R1+0x634] ;  /* 0x0006340001117983 */ /* 0x000ea40000300800 */
[----:B------:R-:W3:Y:S02]  /*15650*/  LDL.LU R18, [R1+0x638] ;  /* 0x0006380001127983 */ /* 0x000ee40000300800 */
[----:B------:R-:W3:Y:S01]  /*15660*/  LDL.LU R19, [R1+0x63c] ;  /* 0x00063c0001137983 */ /* 0x000ee20000300800 */
[----:B------:R0:W-:Y:S01]  /*15670*/  STL.64 [R1+0x1400], R10 ;  /* 0x0014000a01007387 */ /* 0x0001e20000100a00 */
[----:B------:R-:W4:Y:S02]  /*15680*/  LDL.LU R8, [R1+0x200] ;  /* 0x0002000001087983 */ /* 0x000f240000300800 */
[----:B------:R-:W4:Y:S01]  /*15690*/  LDL.LU R9, [R1+0x204] ;  /* 0x0002040001097983 */ /* 0x000f220000300800 */
[----:B0-----:R-:W2:Y:S01]  /*156a0*/  LDL.LU R10, [R1+0x208] ;  /* 0x00020800010a7983 */ /* 0x001ea20000300800 */
[----:B------:R-:W2:Y:S03]  /*156b0*/  LDL.LU R11, [R1+0x20c] ;  /* 0x00020c00010b7983 */ /* 0x000ea60000300800 */
[----:B--2---:R-:W-:Y:S01]  /*156c0*/  STL.64 [R1+0x1418], R10 ;  /* 0x0014180a01007387 */ /* 0x004fe20000100a00 */
[----:B----4-:R-:W-:Y:S02]  /*156d0*/  STL.64 [R1+0x1410], R8 ;  /* 0x0014100801007387 */ /* 0x010fe40000100a00 */
[----:B------:R-:W2:Y:S02]  /*156e0*/  LDL.LU R24, [R1+0x210] ;  /* 0x0002100001187983 */ /* 0x000ea40000300800 */
[----:B------:R-:W2:Y:S01]  /*156f0*/  LDL.LU R25, [R1+0x214] ;  /* 0x0002140001197983 */ /* 0x000ea20000300800 */
[----:B------:R-:W4:Y:S01]  /*15700*/  LDL.LU R26, [R1+0x218] ;  /* 0x00021800011a7983 */ /* 0x000f220000300800 */
[----:B------:R-:W4:Y:S03]  /*15710*/  LDL.LU R27, [R1+0x21c] ;  /* 0x00021c00011b7983 */ /* 0x000f260000300800 */
[----:B----4-:R0:W-:Y:S01]  /*15720*/  STL.64 [R1+0x1438], R26 ;  /* 0x0014381a01007387 */ /* 0x0101e20000100a00 */
[----:B--2---:R-:W-:Y:S02]  /*15730*/  STL.64 [R1+0x1430], R24 ;  /* 0x0014301801007387 */ /* 0x004fe40000100a00 */
[----:B------:R-:W2:Y:S02]  /*15740*/  LDL.LU R12, [R1+0x220] ;  /* 0x00022000010c7983 */ /* 0x000ea40000300800 */
[----:B------:R-:W2:Y:S01]  /*15750*/  LDL.LU R13, [R1+0x224] ;  /* 0x00022400010d7983 */ /* 0x000ea20000300800 */
[----:B------:R-:W4:Y:S01]  /*15760*/  LDL.LU R14, [R1+0x228] ;  /* 0x00022800010e7983 */ /* 0x000f220000300800 */
[----:B------:R-:W4:Y:S02]  /*15770*/  LDL.LU R15, [R1+0x22c] ;  /* 0x00022c00010f7983 */ /* 0x000f240000300800 */
[----:B0-----:R-:W-:-:S02]  /*15780*/  IMAD.MOV.U32 R26, RZ, RZ, R0 ;  /* 0x000000ffff1a7224 */ /* 0x001fc400078e0000 */
[----:B------:R-:W-:Y:S01]  /*15790*/  IMAD.MOV.U32 R27, RZ, RZ, R2 ;  /* 0x000000ffff1b7224 */ /* 0x000fe200078e0002 */
[----:B----4-:R-:W-:Y:S01]  /*157a0*/  STL.64 [R1+0x1448], R14 ;  /* 0x0014480e01007387 */ /* 0x010fe20000100a00 */
[----:B--2---:R-:W-:Y:S02]  /*157b0*/  STL.64 [R1+0x1440], R12 ;  /* 0x0014400c01007387 */ /* 0x004fe40000100a00 */
[----:B------:R-:W2:Y:S02]  /*157c0*/  LDL.LU R0, [R1+0x149c] ;  /* 0x00149c0001007983 */ /* 0x000ea40000300800 */
[----:B------:R-:W4:Y:S01]  /*157d0*/  LDL.LU R2, [R1+0x1498] ;  /* 0x0014980001027983 */ /* 0x000f220000300800 */
[----:B------:R0:W-:Y:S04]  /*157e0*/  STL.64 [R1+0x1450], R26 ;  /* 0x0014501a01007387 */ /* 0x0001e80000100a00 */
[----:B0-----:R-:W2:Y:S04]  /*157f0*/  LDL.64 R26, [R1+0x78] ;  /* 0x00007800011a7983 */ /* 0x001ea80000100a00 */
[----:B--2---:R0:W-:Y:S01]  /*15800*/  STL.64 [R1+0x1468], R26 ;  /* 0x0014681a01007387 */ /* 0x0041e20000100a00 */
[----:B------:R-:W2:Y:S02]  /*15810*/  LDL.LU R12, [R1+0x590] ;  /* 0x00059000010c7983 */ /* 0x000ea40000300800 */
[----:B------:R-:W2:Y:S02]  /*15820*/  LDL.LU R13, [R1+0x594] ;  /* 0x00059400010d7983 */ /* 0x000ea40000300800 */
[----:B------:R-:W2:Y:S01]  /*15830*/  LDL.LU R14, [R1+0x598] ;  /* 0x00059800010e7983 */ /* 0x000ea20000300800 */
[----:B------:R-:W2:Y:S01]  /*15840*/  LDL.LU R15, [R1+0x59c] ;  /* 0x00059c00010f7983 */ /* 0x000ea20000300800 */
[----:B0-----:R-:W-:-:S02]  /*15850*/  IMAD.MOV.U32 R26, RZ, RZ, R28 ;  /* 0x000000ffff1a7224 */ /* 0x001fc400078e001c */
        /* <DEDUP_REMOVED lines=21> */
[----:B------:R0:W-:Y:S03]  /*159b0*/  STL.64 [R1+0x13c8], R22 ;  /* 0x0013c81601007387 */ /* 0x0001e60000100a00 */
[----:B0-----:R-:W2:Y:S04]  /*159c0*/  LDL.64 R22, [R1+0x118] ;  /* 0x0001180001167983 */ /* 0x001ea80000100a00 */
[----:B--2---:R-:W-:Y:S01]  /*159d0*/  STL.64 [R1+0x13f8], R22 ;  /* 0x0013f81601007387 */ /* 0x004fe20000100a00 */
[----:B------:R0:W-:Y:S03]  /*159e0*/  STL [R1+0x13f0], R20 ;  /* 0x0013f01401007387 */ /* 0x0001e60000100800 */
        /* <DEDUP_REMOVED lines=8> */
[----:B------:R-:W2:Y:S02]  /*15a70*/  LDL.LU R18, [R1+0x698] ;  /* 0x0006980001127983 */ /* 0x000ea40000300800 */
[----:B------:R-:W2:Y:S02]  /*15a80*/  LDL.LU R19, [R1+0x69c] ;  /* 0x00069c0001137983 */ /* 0x000ea40000300800 */
[----:B----4-:R-:W-:-:S02]  /*15a90*/  IMAD.MOV.U32 R26, RZ, RZ, R2 ;  /* 0x000000ffff1a7224 */ /* 0x010fc400078e0002 */
[----:B------:R-:W-:-:S07]  /*15aa0*/  IMAD.MOV.U32 R27, RZ, RZ, R0 ;  /* 0x000000ffff1b7224 */ /* 0x000fce00078e0000 */
[C---:B------:R-:W-:Y:S01]  /*15ab0*/  HMMA.16816.F32.BF16 R24, R4.reuse, R26, R12 ;  /* 0x0000001a0418723c */ /* 0x040fe2000004180c */
[----:B--2---:R-:W-:Y:S01]  /*15ac0*/  STL.64 [R1+0x13c0], R18 ;  /* 0x0013c01201007387 */ /* 0x004fe20000100a00 */
[----:B---3--:R0:W-:Y:S03]  /*15ad0*/  STL.64 [R1+0x13b8], R16 ;  /* 0x0013b81001007387 */ /* 0x0081e60000100a00 */
[----:B0-----:R-:W2:Y:S01]  /*15ae0*/  LDL.LU R16, [R1+0x730] ;  /* 0x0007300001107983 */ /* 0x001ea20000300800 */
[----:B------:R-:W2:Y:S02]  /*15af0*/  LDL.LU R17, [R1+0x734] ;  /* 0x0007340001117983 */ /* 0x000ea40000300800 */
[----:B------:R-:W3:Y:S02]  /*15b00*/  LDL.LU R18, [R1+0x738] ;  /* 0x0007380001127983 */ /* 0x000ee40000300800 */
[----:B------:R-:W3:Y:S02]  /*15b10*/  LDL.LU R19, [R1+0x73c] ;  /* 0x00073c0001137983 */ /* 0x000ee40000300800 */
[----:B---3--:R-:W-:Y:S01]  /*15b20*/  STL.64 [R1+0x13d8], R18 ;  /* 0x0013d81201007387 */ /* 0x008fe20000100a00 */
[----:B--2---:R0:W-:Y:S03]  /*15b30*/  STL.64 [R1+0x13d0], R16 ;  /* 0x0013d01001007387 */ /* 0x0041e60000100a00 */
[----:B0-----:R-:W2:Y:S01]  /*15b40*/  LDL.LU R16, [R1+0x7a0] ;  /* 0x0007a00001107983 */ /* 0x001ea20000300800 */
[----:B------:R-:W2:Y:S02]  /*15b50*/  LDL.LU R17, [R1+0x7a4] ;  /* 0x0007a40001117983 */ /* 0x000ea40000300800 */
[----:B------:R-:W2:Y:S02]  /*15b60*/  LDL.LU R18, [R1+0x7a8] ;  /* 0x0007a80001127983 */ /* 0x000ea40000300800 */
[----:B------:R-:W2:Y:S01]  /*15b70*/  LDL.LU R19, [R1+0x7ac] ;  /* 0x0007ac0001137983 */ /* 0x000ea20000300800 */
[----:B------:R-:W3:Y:S01]  /*15b80*/  LDL.LU.64 R14, [R1+0x1490] ;  /* 0x00149000010e7983 */ /* 0x000ee20000300a00 */
[----:B------:R-:W3:Y:S02]  /*15b90*/  LDL.LU.64 R12, [R1+0x1488] ;  /* 0x00148800010c7983 */ /* 0x000ee40000300a00 */
[----:B------:R-:W-:Y:S02]  /*15ba0*/  STL.64 [R1+0x5c0], R24 ;  /* 0x0005c01801007387 */ /* 0x000fe40000100a00 */
[----:B------:R0:W-:Y:S02]  /*15bb0*/  STL.64 [R1+0x5c8], R26 ;  /* 0x0005c81a01007387 */ /* 0x0001e40000100a00 */
[----:B0-----:R-:W3:Y:S02]  /*15bc0*/  LDL.LU.64 R26, [R1+0x1480] ;  /* 0x00148000011a7983 */ /* 0x001ee40000300a00 */
[C---:B---3--:R-:W-:Y:S02]  /*15bd0*/  HMMA.16816.F32.BF16 R24, R4.reuse, R26, R12 ;  /* 0x0000001a0418723c */ /* 0x048fe4000004180c */
[----:B------:R-:W3:Y:S01]  /*15be0*/  LDL.LU.64 R14, [R1+0x1478] ;  /* 0x00147800010e7983 */ /* 0x000ee20000300a00 */
[----:B------:R-:W3:Y:S11]  /*15bf0*/  LDL.LU.64 R12, [R1+0x1470] ;  /* 0x00147000010c7983 */ /* 0x000ef60000300a00 */
[----:B------:R-:W-:Y:S09]  /*15c00*/  @!UPT UIADD3 URZ, URZ, URZ, URZ ;  /* 0x0000003f3f3ff290 */ /* 0x000ff2000fffe03f */
        /* <DEDUP_REMOVED lines=11> */
[----:B------:R-:W3:Y:S02]  /*15cc0*/  LDL.LU.64 R26, [R1+0x1450] ;  /* 0x00145000011a7983 */ /* 0x000ee40000300a00 */
[C---:B---3--:R-:W-:Y:S01]  /*15cd0*/  HMMA.16816.F32.BF16 R24, R4.reuse, R26, R12 ;  /* 0x0000001a0418723c */ /* 0x048fe2000004180c */
[----:B------:R-:W3:Y:S01]  /*15ce0*/  LDL.LU.64 R14, [R1+0x1448] ;  /* 0x00144800010e7983 */ /* 0x000ee20000300a00 */
[----:B------:R-:W3:Y:S11]  /*15cf0*/  LDL.LU.64 R12, [R1+0x1440] ;  /* 0x00144000010c7983 */ /* 0x000ef60000300a00 */
[----:B------:R-:W-:Y:S10]  /*15d00*/  @!UPT UIADD3 URZ, URZ, URZ, URZ ;  /* 0x0000003f3f3ff290 */ /* 0x000ff4000fffe03f */
[----:B------:R-:W-:Y:S01]  /*15d10*/  STL.64 [R1+0x590], R24 ;  /* 0x0005901801007387 */ /* 0x000fe20000100a00 */
[----:B------:R0:W-:Y:S03]  /*15d20*/  STL.64 [R1+0x598], R26 ;  /* 0x0005981a01007387 */ /* 0x0001e60000100a00 */
[----:B0-----:R-:W4:Y:S01]  /*15d30*/  LDL.LU.64 R26, [R1+0x1438] ;  /* 0x00143800011a7983 */ /* 0x001f220000300a00 */
[----:B------:R-:W4:Y:S01]  /*15d40*/  LDL.LU.64 R24, [R1+0x1430] ;  /* 0x0014300001187983 */ /* 0x000f220000300a00 */
[C---:B---3--:R-:W-:Y:S11]  /*15d50*/  HMMA.16816.F32.BF16 R12, R4.reuse, R10, R12 ;  /* 0x0000000a040c723c */ /* 0x048ff6000004180c */
[----:B------:R-:W-:Y:S11]  /*15d60*/  @!UPT UIADD3 URZ, URZ, URZ, URZ ;  /* 0x0000003f3f3ff290 */ /* 0x000ff6000fffe03f */
[----:B------:R-:W-:Y:S01]  /*15d70*/  @!UPT UIADD3 URZ, URZ, URZ, URZ ;  /* 0x0000003f3f3ff290 */ /* 0x000fe2000fffe03f */
[----:B------:R-:W-:Y:S01]  /*15d80*/  STL.64 [R1+0xa70], R12 ;  /* 0x000a700c01007387 */ /* 0x000fe20000100a00 */
[----:B------:R0:W-:Y:S03]  /*15d90*/  STL.64 [R1+0xa78], R14 ;  /* 0x000a780e01007387 */ /* 0x0001e60000100a00 */
[----:B0-----:R-:W4:Y:S01]  /*15da0*/  LDL.LU.64 R14, [R1+0x1428] ;  /* 0x00142800010e7983 */ /* 0x001f220000300a00 */
[----:B------:R-:W3:Y:S02]  /*15db0*/  LDL.LU R13, [R1+0x1420] ;  /* 0x00142000010d7983 */ /* 0x000ee40000300800 */
[----:B------:R-:W-:Y:S02]  /*15dc0*/  IMAD.MOV.U32 R12, RZ, RZ, R10 ;  /* 0x000000ffff0c7224 */ /* 0x000fe400078e000a */
[----:B------:R-:W-:Y:S02]  /*15dd0*/  IMAD.MOV.U32 R3, RZ, RZ, R11 ;  /* 0x000000ffff037224 */ /* 0x000fe400078e000b */
[----:B------:R-:W2:Y:S01]  /*15de0*/  LDL.LU.64 R10, [R1+0x1418] ;  /* 0x00141800010a7983 */ /* 0x000ea20000300a00 */
[----:B------:R-:W2:Y:S01]  /*15df0*/  LDL.LU.64 R8, [R1+0x1410] ;  /* 0x0014100001087983 */ /* 0x000ea20000300a00 */
[C---:B----4-:R-:W-:Y:S11]  /*15e00*/  HMMA.16816.F32.BF16 R24, R4.reuse, R14, R24 ;  /* 0x0000000e0418723c */ /* 0x050ff60000041818 */
[----:B------:R-:W-:Y:S11]  /*15e10*/  @!UPT UIADD3 URZ, URZ, URZ, URZ ;  /* 0x0000003f3f3ff290 */ /* 0x000ff6000fffe03f */
[----:B------:R-:W-:Y:S01]  /*15e20*/  @!UPT UIADD3 URZ, URZ, URZ, URZ ;  /* 0x0000003f3f3ff290 */ /* 0x000fe2000fffe03f */
[----:B------:R-:W-:Y:S01]  /*15e30*/  STL.64 [R1+0xa60], R24 ;  /* 0x000a601801007387 */ /* 0x000fe20000100a00 */
[----:B------:R0:W-:Y:S03]  /*15e40*/  STL.64 [R1+0xa68], R26 ;  /* 0x000a681a01007387 */ /* 0x0001e60000100a00 */
[----:B0-----:R-:W2:Y:S01]  /*15e50*/  LDL.LU.64 R26, [R1+0x1408] ;  /* 0x00140800011a7983 */ /* 0x001ea20000300a00 */
[----:B------:R-:W-:Y:S01]  /*15e60*/  STL.64 [R1+0x12e8], R14 ;  /* 0x0012e80e01007387 */ /* 0x000fe20000100a00 */
[C---:B--2---:R-:W-:Y:S11]  /*15e70*/  HMMA.16816.F32.BF16 R8, R4.reuse, R26, R8 ;  /* 0x0000001a0408723c */ /* 0x044ff60000041808 */
[----:B------:R-:W-:Y:S11]  /*15e80*/  @!UPT UIADD3 URZ, URZ, URZ, URZ ;  /* 0x0000003f3f3ff290 */ /* 0x000ff6000fffe03f */
[----:B------:R-:W-:Y:S01]  /*15e90*/  @!UPT UIADD3 URZ, URZ, URZ, URZ ;  /* 0x0000003f3f3ff290 */ /* 0x000fe2000fffe03f */
[----:B------:R-:W-:Y:S01]  /*15ea0*/  STL.64 [R1+0xa50], R8 ;  /* 0x000a500801007387 */ /* 0x000fe20000100a00 */
[----:B------:R0:W-:Y:S03]  /*15eb0*/  STL.64 [R1+0xa58], R10 ;  /* 0x000a580a01007387 */ /* 0x0001e60000100a00 */
[----:B0-----:R-:W2:Y:S02]  /*15ec0*/  LDL.LU.64 R10, [R1+0x1400] ;  /* 0x00140000010a7983 */ /* 0x001ea40000300a00 */
[----:B--2---:R-:W-:Y:S02]  /*15ed0*/  HMMA.16816.F32.BF16 R4, R4, R10, R20 ;  /* 0x0000000a0404723c */ /* 0x004fe40000041814 */
[----:B------:R-:W2:Y:S01]  /*15ee0*/  LDL.LU.64 R22, [R1+0x13f8] ;  /* 0x0013f80001167983 */ /* 0x000ea20000300a00 */
[----:B------:R-:W4:Y:S02]  /*15ef0*/  LDL.LU R20, [R1+0x13f0] ;  /* 0x0013f00001147983 */ /* 0x000f240000300800 */
[----:B------:R-:W2:Y:S02]  /*15f00*/  LDL.LU.64 R10, [R1+0x13e8] ;  /* 0x0013e800010a7983 */ /* 0x000ea40000300a00 */
[----:B------:R-:W2:Y:S11]  /*15f10*/  LDL.LU.64 R8, [R1+0x13e0] ;  /* 0x0013e00001087983 */ /* 0x000eb60000300a00 */
[----:B------:R-:W-:Y:S05]  /*15f20*/  @!UPT UIADD3 URZ, URZ, URZ, URZ ;  /* 0x0000003f3f3ff290 */ /* 0x000fea000fffe03f */
[----:B------:R-:W-:Y:S01]  /*15f30*/  STL.64 [R1+0xa30], R4 ;  /* 0x000a300401007387 */ /* 0x000fe20000100a00 */
[----:B------:R-:W-:Y:S01]  /*15f40*/  STL.64 [R1+0xa38], R6 ;  /* 0x000a380601007387 */ /* 0x000fe20000100a00 */
        /* <DEDUP_REMOVED lines=9> */
[----:B----4-:R-:W-:Y:S01]  /*15fe0*/  IMAD.MOV.U32 R6, RZ, RZ, R20 ;  /* 0x000000ffff067224 */ /* 0x010fe200078e0014 */
[----:B------:R-:W-:Y:S01]  /*15ff0*/  STL.64 [R1+0x12f8], R26 ;  /* 0x0012f81a01007387 */ /* 0x000fe20000100a00 */
[----:B------:R0:W-:Y:S03]  /*16000*/  STL.64 [R1+0x12f0], R24 ;  /* 0x0012f01801007387 */ /* 0x0001e60000100a00 */
[----:B0-----:R-:W4:Y:S01]  /*16010*/  LDL.LU R24, [R1+0x560] ;  /* 0x0005600001187983 */ /* 0x001f220000300800 */
[----:B------:R-:W4:Y:S02]  /*16020*/  LDL.LU R25, [R1+0x564] ;  /* 0x0005640001197983 */ /* 0x000f240000300800 */
[----:B------:R-:W4:Y:S02]  /*16030*/  LDL.LU R26, [R1+0x568] ;  /* 0x00056800011a7983 */ /* 0x000f240000300800 */
[----:B------:R-:W4:Y:S01]  /*16040*/  LDL.LU R27, [R1+0x56c] ;  /* 0x00056c00011b7983 */ /* 0x000f220000300800 */
[C---:B--2---:R-:W-:Y:S01]  /*16050*/  HMMA.16816.F32.BF16 R20, R8.reuse, R22, R16 ;  /* 0x000000160814723c */ /* 0x044fe20000041810 */
[----:B------:R-:W2:Y:S01]  /*16060*/  LDL.LU.64 R18, [R1+0x13c0] ;  /* 0x0013c00001127983 */ /* 0x000ea20000300a00 */
[----:B------:R-:W2:Y:S11]  /*16070*/  LDL.LU.64 R16, [R1+0x13b8] ;  /* 0x0013b80001107983 */ /* 0x000eb60000300a00 */
[----:B------:R-:W-:Y:S10]  /*16080*/  @!UPT UIADD3 URZ, URZ, URZ, URZ ;  /* 0x0000003f3f3ff290 */ /* 0x000ff4000fffe03f */
        /* <DEDUP_REMOVED lines=24> */
[----:B--2---:R-:W-:Y:S02]  /*16210*/  HMMA.16816.F32.BF16 R20, R8, R22, R16 ;  /* 0x000000160814723c */ /* 0x004fe40000041810 */
[----:B------:R-:W2:Y:S11]  /*16220*/  LDL.LU.64 R18, [R1+0x1360] ;  /* 0x0013600001127983 */ /* 0x000eb60000300a00 */
[----:B------:R-:W-:Y:S10]  /*16230*/  @!UPT UIADD3 URZ, URZ, URZ, URZ ;  /* 0x0000003f3f3ff290 */ /* 0x000ff4000fffe03f */
[----:B------:R-:W-:Y:S01]  /*16240*/  STL.64 [R1+0x290], R20 ;  /* 0x0002901401007387 */ /* 0x000fe20000100a00 */
[----:B------:R0:W-:Y:S03]  /*16250*/  STL.64 [R1+0x298], R22 ;  /* 0x0002981601007387 */ /* 0x0001e60000100a00 */
[----:B0-----:R-:W2:Y:S01]  /*16260*/  LDL.LU.64 R22, [R1+0x1358] ;  /* 0x0013580001167983 */ /* 0x001ea20000300a00 */
[----:B------:R-:W2:Y:S02]  /*16270*/  LDL.LU.64 R20, [R1+0x1350] ;  /* 0x0013500001147983 */ /* 0x000ea40000300a00 */
[----:B---3--:R-:W-:-:S07]  /*16280*/  IMAD.MOV.U32 R7, RZ, RZ, R13 ;  /* 0x000000ffff077224 */ /* 0x008fce00078e000d */
[C---:B----4-:R-:W-:Y:S11]  /*16290*/  HMMA.16816.F32.BF16 R24, R8.reuse, R6, R24 ;  /* 0x000000060818723c */ /* 0x050ff60000041818 */
[----:B------:R-:W-:Y:S11]  /*162a0*/  @!UPT UIADD3 URZ, URZ, URZ, URZ ;  /* 0x0000003f3f3ff290 */ /* 0x000ff6000fffe03f */
[----:B------:R-:W-:Y:S01]  /*162b0*/  @!UPT UIADD3 URZ, URZ, URZ, URZ ;  /* 0x0000003f3f3ff290 */ /* 0x000fe2000fffe03f */
[----:B------:R-:W-:Y:S01]  /*162c0*/  STL.64 [R1+0x310], R24 ;  /* 0x0003101801007387 */ /* 0x000fe20000100a00 */
[----:B------:R-:W-:Y:S01]  /*162d0*/  STL.64 [R1+0x318], R26 ;  /* 0x0003181a01007387 */ /* 0x000fe20000100a00 */
[----:B--2---:R-:W-:Y:S11]  /*162e0*/  HMMA.16816.F32.BF16 R4, R8, R18, R20 ;  /* 0x000000120804723c */ /* 0x004ff60000041814 */
[----:B------:R-:W-:Y:S11]  /*162f0*/  @!UPT UIADD3 URZ, URZ, URZ, URZ ;  /* 0x0000003f3f3ff290 */ /* 0x000ff6000fffe03f */
[----:B------:R-:W-:Y:S01]  /*16300*/  @!UPT UIADD3 URZ, URZ, URZ, URZ ;  /* 0x0000003f3f3ff290 */ /* 0x000fe2000fffe03f */
[----:B------:R-:W-:Y:S01]  /*16310*/  STL.64 [R1+0x330], R4 ;  /* 0x0003300401007387 */ /* 0x000fe20000100a00 */
[----:B------:R-:W-:Y:S02]  /*16320*/  STL.64 [R1+0x338], R6 ;  /* 0x0003380601007387 */ /* 0x000fe40000100a00 */
[----:B------:R-:W2:Y:S02]  /*16330*/  LDL.LU R20, [R1+0x530] ;  /* 0x0005300001147983 */ /* 0x000ea40000300800 */
[----:B------:R-:W2:Y:S01]  /*16340*/  LDL.LU R21, [R1+0x534] ;  /* 0x0005340001157983 */ /* 0x000ea20000300800 */
[----:B------:R-:W3:Y:S01]  /*16350*/  LDL.LU R22, [R1+0x538] ;  /* 0x0005380001167983 */ /* 0x000ee20000300800 */
[----:B------:R-:W3:Y:S02]  /*16360*/  LDL.LU R23, [R1+0x53c] ;  /* 0x00053c0001177983 */ /* 0x000ee40000300800 */
[----:B------:R-:W-:Y:S02]  /*16370*/  IMAD.MOV.U32 R14, RZ, RZ, R12 ;  /* 0x000000ffff0e7224 */ /* 0x000fe400078e000c */
[----:B------:R-:W-:Y:S01]  /*16380*/  IMAD.MOV.U32 R15, RZ, RZ, R3 ;  /* 0x000000ffff0f7224 */ /* 0x000fe200078e0003 */
[----:B---3--:R0:W-:Y:S01]  /*16390*/  STL.64 [R1+0x1340], R22 ;  /* 0x0013401601007387 */ /* 0x0081e20000100a00 */
[----:B--2---:R-:W-:Y:S03]  /*163a0*/  STL.64 [R1+0x1338], R20 ;  /* 0x0013381401007387 */ /* 0x004fe60000100a00 */
[----:B0-----:R-:W2:Y:S01]  /*163b0*/  LDL.64 R22, [R1+0x98] ;  /* 0x0000980001167983 */ /* 0x001ea20000100a00 */
[----:B------:R0:W-:Y:S03]  /*163c0*/  STL.64 [R1+0x1300], R14 ;  /* 0x0013000e01007387 */ /* 0x0001e60000100a00 */
[----:B0-----:R-:W3:Y:S04]  /*163d0*/  LDL.64 R14, [R1+0x68] ;  /* 0x00006800010e7983 */ /* 0x001ee80000100a00 */
[----:B---3--:R0:W-:Y:S02]  /*163e0*/  STL.64 [R1+0x1318], R14 ;  /* 0x0013180e01007387 */ /* 0x0081e40000100a00 */
[----:B0-----:R-:W-:-:S02]  /*163f0*/  IMAD.MOV.U32 R14, RZ, RZ, R2 ;  /* 0x000000ffff0e7224 */ /* 0x001fc400078e0002 */
[----:B------:R-:W-:-:S05]  /*16400*/  IMAD.MOV.U32 R15, RZ, RZ, R0 ;  /* 0x000000ffff0f7224 */ /* 0x000fca00078e0000 */
[----:B------:R0:W-:Y:S04]  /*16410*/  STL.64 [R1+0x1330], R14 ;  /* 0x0013300e01007387 */ /* 0x0001e80000100a00 */
[----:B0-----:R-:W3:Y:S04]  /*16420*/  LDL.64 R14, [R1+0x88] ;  /* 0x00008800010e7983 */ /* 0x001ee80000100a00 */
[----:B---3--:R0:W-:Y:S01]  /*16430*/  STL.64 [R1+0x1348], R14 ;  /* 0x0013480e01007387 */ /* 0x0081e20000100a00 */
[----:B------:R-:W2:Y:S02]  /*16440*/  LDL.LU R12, [R1+0x540] ;  /* 0x00054000010c7983 */ /* 0x000ea40000300800 */
[----:B------:R-:W2:Y:S01]  /*16450*/  LDL.LU R13, [R1+0x544] ;  /* 0x00054400010d7983 */ /* 0x000ea20000300800 */
[----:B0-----:R-:W2:Y:S01]  /*16460*/  LDL.LU R14, [R1+0x548] ;  /* 0x00054800010e7983 */ /* 0x001ea20000300800 */
[----:B------:R-:W2:Y:S02]  /*16470*/  LDL.LU R15, [R1+0x54c] ;  /* 0x00054c00010f7983 */ /* 0x000ea40000300800 */
[----:B------:R-:W3:Y:S02]  /*16480*/  LDL.LU R24, [R1+0x130] ;  /* 0x0001300001187983 */ /* 0x000ee40000300800 */
[----:B------:R-:W3:Y:S01]  /*16490*/  LDL.LU R25, [R1+0x134] ;  /* 0x0001340001197983 */ /* 0x000ee20000300800 */
[----:B------:R-:W4:Y:S01]  /*164a0*/  LDL.LU R26, [R1+0x138] ;  /* 0x00013800011a7983 */ /* 0x000f220000300800 */
[----:B------:R-:W4:Y:S03]  /*164b0*/  LDL.LU R27, [R1+0x13c] ;  /* 0x00013c00011b7983 */ /* 0x000f260000300800 */
[----:B----4-:R-:W-:Y:S01]  /*164c0*/  STL.64 [R1+0x1310], R26 ;  /* 0x0013101a01007387 */ /* 0x010fe20000100a00 */
[----:B---3--:R0:W-:Y:S03]  /*164d0*/  STL.64 [R1+0x1308], R24 ;  /* 0x0013081801007387 */ /* 0x0081e60000100a00 */
[----:B0-----:R-:W3:Y:S01]  /*164e0*/  LDL.LU R24, [R1+0x510] ;  /* 0x0005100001187983 */ /* 0x001ee20000300800 */
[----:B------:R-:W3:Y:S02]  /*164f0*/  LDL.LU R25, [R1+0x514] ;  /* 0x0005140001197983 */ /* 0x000ee40000300800 */
[----:B------:R-:W4:Y:S02]  /*16500*/  LDL.LU R26, [R1+0x518] ;  /* 0x00051800011a7983 */ /* 0x000f240000300800 */
[----:B------:R-:W4:Y:S01]  /*16510*/  LDL.LU R27, [R1+0x51c] ;  /* 0x00051c00011b7983 */ /* 0x000f220000300800 */
[----:B--2---:R-:W-:Y:S01]  /*16520*/  HMMA.16816.F32.BF16 R12, R8, R22, R12 ;  /* 0x00000016080c723c */ /* 0x004fe2000004180c */
[----:B------:R-:W-:-:S02]  /*16530*/  IMAD.MOV.U32 R2, RZ, RZ, R22 ;  /* 0x000000ffff027224 */ /* 0x000fc400078e0016 */
[----:B------:R-:W-:Y:S01]  /*16540*/  IMAD.MOV.U32 R0, RZ, RZ, R23 ;  /* 0x000000ffff007224 */ /* 0x000fe200078e0017 */
[----:B----4-:R-:W-:Y:S01]  /*16550*/  STL.64 [R1+0x1328], R26 ;  /* 0x0013281a01007387 */ /* 0x010fe20000100a00 */
[----:B---3--:R0:W-:Y:S03]  /*16560*/  STL.64 [R1+0x1320], R24 ;  /* 0x0013201801007387 */ /* 0x0081e60000100a00 */
[----:B0-----:R-:W2:Y:S01]  /*16570*/  LDL.LU R24, [R1+0x520] ;  /* 0x0005200001187983 */ /* 0x001ea20000300800 */
[----:B------:R-:W2:Y:S02]  /*16580*/  LDL.LU R25, [R1+0x524] ;  /* 0x0005240001197983 */ /* 0x000ea40000300800 */
[----:B------:R-:W2:Y:S02]  /*16590*/  LDL.LU R26, [R1+0x528] ;  /* 0x00052800011a7983 */ /* 0x000ea40000300800 */
[----:B------:R-:W2:Y:S01]  /*165a0*/  LDL.LU R27, [R1+0x52c] ;  /* 0x00052c00011b7983 */ /* 0x000ea20000300800 */
[----:B------:R-:W3:Y:S01]  /*165b0*/  LDL.LU R16, [R1+0x120] ;  /* 0x0001200001107983 */ /* 0x000ee20000300800 */
[----:B------:R-:W3:Y:S02]  /*165c0*/  LDL.LU R17, [R1+0x124] ;  /* 0x0001240001117983 */ /* 0x000ee40000300800 */
[----:B------:R-:W3:Y:S02]  /*165d0*/  LDL.LU R18, [R1+0x128] ;  /* 0x0001280001127983 */ /* 0x000ee40000300800 */
[----:B------:R-:W3:Y:S01]  /*165e0*/  LDL.LU R19, [R1+0x12c] ;  /* 0x00012c0001137983 */ /* 0x000ee20000300800 */
[----:B------:R-:W4:Y:S03]  /*165f0*/  LDL.LU.64 R6, [R1+0x28] ;  /* 0x0000280001067983 */ /* 0x000f260000300a00 */
        /* <DEDUP_REMOVED lines=9> */
[----:B------:R-:W-:Y:S02]  /*16690*/  STL.64 [R1+0x448], R22 ;  /* 0x0004481601007387 */ /* 0x000fe40000100a00 */
[----:B0-----:R-:W-:Y:S02]  /*166a0*/  IMAD.MOV.U32 R20, RZ, RZ, R14 ;  /* 0x000000ffff147224 */ /* 0x001fe400078e000e */
[----:B------:R-:W2:Y:S02]  /*166b0*/  LDL.LU.64 R14, [R1+0x1330] ;  /* 0x00133000010e7983 */ /* 0x000ea40000300a00 */
[C---:B--2---:R-:W-:Y:S02]  /*166c0*/  HMMA.16816.F32.BF16 R12, R8.reuse, R14, R24 ;  /* 0x0000000e080c723c */ /* 0x044fe40000041818 */
[----:B------:R-:W2:Y:S01]  /*166d0*/  LDL.LU.64 R26, [R1+0x1328] ;  /* 0x00132800011a7983 */ /* 0x000ea20000300a00 */
[----:B------:R-:W2:Y:S11]  /*166e0*/  LDL.LU.64 R24, [R1+0x1320] ;  /* 0x0013200001187983 */ /* 0x000eb60000300a00 */
[----:B------:R-:W-:Y:S09]  /*166f0*/  @!UPT UIADD3 URZ, URZ, URZ, URZ ;  /* 0x0000003f3f3ff290 */ /* 0x000ff2000fffe03f */
        /* <DEDUP_REMOVED lines=13> */
[----:B------:R0:W-:Y:S04]  /*167d0*/  STL.64 [R1+0x1290], R20 ;  /* 0x0012901401007387 */ /* 0x0001e80000100a00 */
        /* <DEDUP_REMOVED lines=10> */
[C---:B------:R-:W-:Y:S01]  /*16880*/  HMMA.16816.F32.BF16 R12, R8.reuse, R14, R24 ;  /* 0x0000000e080c723c */ /* 0x040fe20000041818 */
[----:B--2---:R-:W-:Y:S01]  /*16890*/  STL.64 [R1+0x12c0], R22 ;  /* 0x0012c01601007387 */ /* 0x004fe20000100a00 */
[----:B------:R0:W-:Y:S03]  /*168a0*/  STL.64 [R1+0x12b8], R20 ;  /* 0x0012b81401007387 */ /* 0x0001e60000100a00 */
[----:B0-----:R-:W2:Y:S01]  /*168b0*/  LDL.LU R20, [R1+0x800] ;  /* 0x0008000001147983 */ /* 0x001ea20000300800 */
[----:B------:R-:W2:Y:S02]  /*168c0*/  LDL.LU R21, [R1+0x804] ;  /* 0x0008040001157983 */ /* 0x000ea40000300800 */
[----:B------:R-:W2:Y:S02]  /*168d0*/  LDL.LU R22, [R1+0x808] ;  /* 0x0008080001167983 */ /* 0x000ea40000300800 */
[----:B------:R-:W2:Y:S01]  /*168e0*/  LDL.LU R23, [R1+0x80c] ;  /* 0x00080c0001177983 */ /* 0x000ea20000300800 */
[----:B------:R-:W2:Y:S01]  /*168f0*/  LDL.LU.64 R26, [R1+0x12f8] ;  /* 0x0012f800011a7983 */ /* 0x000ea20000300a00 */
[----:B------:R-:W2:Y:S11]  /*16900*/  LDL.LU.64 R24, [R1+0x12f0] ;  /* 0x0012f00001187983 */ /* 0x000eb60000300a00 */
[----:B------:R-:W-:Y:S02]  /*16910*/  STL.64 [R1+0xa20], R12 ;  /* 0x000a200c01007387 */ /* 0x000fe40000100a00 */
[----:B------:R0:W-:Y:S02]  /*16920*/  STL.64 [R1+0xa28], R14 ;  /* 0x000a280e01007387 */ /* 0x0001e40000100a00 */
[----:B0-----:R-:W3:Y:S02]  /*16930*/  LDL.LU.64 R14, [R1+0x12e8] ;  /* 0x0012e800010e7983 */ /* 0x001ee40000300a00 */
[C---:B---3--:R-:W-:Y:S02]  /*16940*/  HMMA.16816.F32.BF16 R12, R8.reuse, R14, R16 ;  /* 0x0000000e080c723c */ /* 0x048fe40000041810 */
[----:B------:R-:W4:Y:S01]  /*16950*/  LDL.LU.64 R18, [R1+0x12e0] ;  /* 0x0012e00001127983 */ /* 0x000f220000300a00 */
[----:B------:R-:W4:Y:S11]  /*16960*/  LDL.LU.64 R16, [R1+0x12d8] ;  /* 0x0012d80001107983 */ /* 0x000f360000300a00 */
[----:B------:R-:W-:Y:S09]  /*16970*/  @!UPT UIADD3 URZ, URZ, URZ, URZ ;  /* 0x0000003f3f3ff290 */ /* 0x000ff2000fffe03f */
[----:B------:R-:W-:Y:S01]  /*16980*/  STL.64 [R1+0xa10], R12 ;  /* 0x000a100c01007387 */ /* 0x000fe20000100a00 */
[----:B------:R0:W-:Y:S03]  /*16990*/  STL.64 [R1+0xa18], R14 ;  /* 0x000a180e01007387 */ /* 0x0001e60000100a00 */
[----:B0-----:R-:W3:Y:S01]  /*169a0*/  LDL.LU.64 R14, [R1+0x12d0] ;  /* 0x0012d000010e7983 */ /* 0x001ee20000300a00 */
[----:B------:R-:W3:Y:S02]  /*169b0*/  LDL.LU.64 R12, [R1+0x12c8] ;  /* 0x0012c800010c7983 */ /* 0x000ee40000300a00 */
[----:B--2---:R0:W-:Y:S01]  /*169c0*/  STL.64 [R1+0x1250], R26 ;  /* 0x0012501a01007387 */ /* 0x0041e20000100a00 */
[C---:B---3--:R-:W-:Y:S08]  /*169d0*/  HMMA.16816.F32.BF16 R12, R8.reuse, R26, R12 ;  /* 0x0000001a080c723c */ /* 0x048ff0000004180c */
[----:B----4-:R-:W-:Y:S11]  /*169e0*/  HMMA.16816.F32.BF16 R8, R8, R6, R16 ;  /* 0x000000060808723c */ /* 0x010ff60000041810 */
[----:B------:R-:W-:Y:S04]  /*169f0*/  @!UPT UIADD3 URZ, URZ, URZ, URZ ;  /* 0x0000003f3f3ff290 */ /* 0x000fe8000fffe03f */
[----:B------:R1:W-:Y:S01]  /*16a00*/  STL.64 [R1+0xa00], R12 ;  /* 0x000a000c01007387 */ /* 0x0003e20000100a00 */
[----:B------:R-:W-:Y:S07]  /*16a10*/  STL.64 [R1+0xa08], R14 ;  /* 0x000a080e01007387 */ /* 0x000fee0000100a00 */
[----:B------:R-:W-:Y:S02]  /*16a20*/  STL.64 [R1+0x9e0], R8 ;  /* 0x0009e00801007387 */ /* 0x000fe40000100a00 */
[----:B------:R-:W-:Y:S01]  /*16a30*/  STL.64 [R1+0x9e8], R10 ;  /* 0x0009e80a01007387 */ /* 0x000fe20000100a00 */
[----:B------:R-:W2:Y:S01]  /*16a40*/  LDL.LU.64 R18, [R1+0x108] ;  /* 0x0001080001127983 */ /* 0x000ea20000300a00 */
[----:B0-----:R-:W3:Y:S03]  /*16a50*/  LDL.LU.64 R26, [R1+0xe8] ;  /* 0x0000e800011a7983 */ /* 0x001ee60000300a00 */
[----:B------:R-:W0:Y:S01]  /*16a60*/  LDSM.16.MT88.4 R8, [R29+0x4380] ;  /* 0x004380001d08783b */ /* 0x000e220000004200 */
[----:B-1----:R-:W-:-:S02]  /*16a70*/  IMAD.MOV.U32 R13, RZ, RZ, R6 ;  /* 0x000000ffff0d7224 */ /* 0x002fc400078e0006 */
[----:B------:R-:W-:Y:S02]  /*16a80*/  IMAD.MOV.U32 R12, RZ, RZ, R7 ;  /* 0x000000ffff0c7224 */ /* 0x000fe400078e0007 */
[----:B------:R-:W1:Y:S04]  /*16a90*/  LDSM.16.MT88.4 R4, [R29+0x4300] ;  /* 0x004300001d04783b */ /* 0x000e680000004200 */
[----:B---3--:R3:W-:Y:S04]  /*16aa0*/  STL.64 [R1+0x12a0], R26 ;  /* 0x0012a01a01007387 */ /* 0x0087e80000100a00 */
[----:B---3--:R-:W3:Y:S01]  /*16ab0*/  LDL.LU.64 R26, [R1+0xf8] ;  /* 0x0000f800011a7983 */ /* 0x008ee20000300a00 */
[----:B0-----:R-:W-:Y:S02]  /*16ac0*/  STL [R1+0x119c], R8 ;  /* 0x00119c0801007387 */ /* 0x001fe40000100800 */
[----:B------:R-:W-:Y:S02]  /*16ad0*/  STL [R1+0x1198], R9 ;  /* 0x0011980901007387 */ /* 0x000fe40000100800 */
[----:B------:R0:W-:Y:S01]  /*16ae0*/  STL [R1+0x1194], R10 ;  /* 0x0011940a01007387 */ /* 0x0001e20000100800 */
[----:B------:R4:W-:Y:S01]  /*16af0*/  STL [R1+0x1190], R11 ;  /* 0x0011900b01007387 */ /* 0x0009e20000100800 */
[----:B0-----:R-:W-:-:S02]  /*16b00*/  IMAD.MOV.U32 R10, RZ, RZ, R25 ;  /* 0x000000ffff0a7224 */ /* 0x001fc400078e0019 */
[----:B----4-:R-:W-:-:S07]  /*16b10*/  IMAD.MOV.U32 R11, RZ, RZ, R24 ;  /* 0x000000ffff0b7224 */ /* 0x010fce00078e0018 */
[C---:B-1----:R-:W-:Y:S01]  /*16b20*/  HMMA.16816.F32.BF16 R8, R4.reuse, R10, R20 ;  /* 0x0000000a0408723c */ /* 0x042fe20000041814 */
[----:B------:R-:W2:Y:S01]  /*16b30*/  LDL.LU.64 R22, [R1+0x12c0] ;  /* 0x0012c00001167983 */ /* 0x000ea20000300a00 */
[----:B------:R-:W2:Y:S11]  /*16b40*/  LDL.LU.64 R20, [R1+0x12b8] ;  /* 0x0012b80001147983 */ /* 0x000eb60000300a00 */
[----:B------:R-:W-:Y:S11]  /*16b50*/  @!UPT UIADD3 URZ, URZ, URZ, URZ ;  /* 0x0000003f3f3ff290 */ /* 0x000ff6000fffe03f */
[----:B------:R-:W-:Y:S02]  /*16b60*/  IMAD.MOV.U32 R15, RZ, RZ, R9 ;  /* 0x000000ffff0f7224 */ /* 0x000fe400078e0009 */
[----:B------:R-:W-:Y:S01]  /*16b70*/  IMAD.MOV.U32 R14, RZ, RZ, R8 ;  /* 0x000000ffff0e7224 */ /* 0x000fe200078e0008 */
[----:B------:R-:W-:Y:S01]  /*16b80*/  STL.64 [R1+0x160], R8 ;  /* 0x0001600801007387 */ /* 0x000fe20000100a00 */
[----:B------:R-:W-:Y:S03]  /*16b90*/  STL.64 [R1+0x168], R10 ;  /* 0x0001680a01007387 */ /* 0x000fe60000100a00 */
[----:B------:R-:W-:Y:S01]  /*16ba0*/  STL.64 [R1+0x11b8], R14 ;  /* 0x0011b80e01007387 */ /* 0x000fe20000100a00 */
[----:B--2---:R-:W-:Y:S11]  /*16bb0*/  HMMA.16816.F32.BF16 R20, R4, R18, R20 ;  /* 0x000000120414723c */ /* 0x004ff60000041814 */
[----:B------:R-:W-:Y:S11]  /*16bc0*/  @!UPT UIADD3 URZ, URZ, URZ, URZ ;  /* 0x0000003f3f3ff290 */ /* 0x000ff6000fffe03f */
[----:B------:R-:W-:Y:S01]  /*16bd0*/  @!UPT UIADD3 URZ, URZ, URZ, URZ ;  /* 0x0000003f3f3ff290 */ /* 0x000fe2000fffe03f */
[----:B------:R-:W-:Y:S01]  /*16be0*/  STL.64 [R1+0x170], R20 ;  /* 0x0001701401007387 */ /* 0x000fe20000100a00 */
[----:B------:R0:W-:Y:S02]  /*16bf0*/  STL.64 [R1+0x178], R22 ;  /* 0x0001781601007387 */ /* 0x0001e40000100a00 */
[----:B------:R-:W-:Y:S02]  /*16c00*/  IMAD.MOV.U32 R17, RZ, RZ, R21 ;  /* 0x000000ffff117224 */ /* 0x000fe400078e0015 */
[----:B------:R-:W-:Y:S01]  /*16c10*/  IMAD.MOV.U32 R16, RZ, RZ, R20 ;  /* 0x000000ffff107224 */ /* 0x000fe200078e0014 */
[----:B0-----:R-:W2:Y:S01]  /*16c20*/  LDL.LU.64 R22, [R1+0x12b0] ;  /* 0x0012b00001167983 */ /* 0x001ea20000300a00 */
[----:B------:R-:W2:Y:S02]  /*16c30*/  LDL.LU.64 R20, [R1+0x12a8] ;  /* 0x0012a80001147983 */ /* 0x000ea40000300a00 */
[----:B------:R-:W4:Y:S02]  /*16c40*/  LDL.LU.64 R14, [R1+0x48] ;  /* 0x00004800010e7983 */ /* 0x000f240000300a00 */
[----:B------:R-:W-:-:S02]  /*16c50*/  IMAD.MOV.U32 R11, RZ, RZ, R19 ;  /* 0x000000ffff0b7224 */ /* 0x000fc400078e0013 */
[----:B------:R-:W-:Y:S02]  /*16c60*/  IMAD.MOV.U32 R10, RZ, RZ, R18 ;  /* 0x000000ffff0a7224 */ /* 0x000fe400078e0012 */
[----:B---3--:R-:W-:Y:S02]  /*16c70*/  IMAD.MOV.U32 R8, RZ, RZ, R26 ;  /* 0x000000ffff087224 */ /* 0x008fe400078e001a */
[----:B------:R-:W-:Y:S01]  /*16c80*/  IMAD.MOV.U32 R9, RZ, RZ, R27 ;  /* 0x000000ffff097224 */ /* 0x000fe200078e001b */
[----:B--2---:R-:W-:Y:S01]  /*16c90*/  HMMA.16816.F32.BF16 R20, R4, R26, R20 ;  /* 0x0000001a0414723c */ /* 0x004fe20000041814 */
[----:B----4-:R-:W-:Y:S01]  /*16ca0*/  STL.64 [R1+0x11d0], R14 ;  /* 0x0011d00e01007387 */ /* 0x010fe20000100a00 */
[----:B------:R-:W-:Y:S02]  /*16cb0*/  STL [R1+0x11a4], R11 ;  /* 0x0011a40b01007387 */ /* 0x000fe40000100800 */
[----:B------:R-:W-:Y:S02]  /*16cc0*/  STL [R1+0x11a0], R10 ;  /* 0x0011a00a01007387 */ /* 0x000fe40000100800 */
[----:B------:R-:W2:Y:S11]  /*16cd0*/  LDL.LU.64 R26, [R1+0x12a0] ;  /* 0x0012a000011a7983 */ /* 0x000eb60000300a00 */
[----:B------:R-:W-:Y:S06]  /*16ce0*/  @!UPT UIADD3 URZ, URZ, URZ, URZ ;  /* 0x0000003f3f3ff290 */ /* 0x000fec000fffe03f */
[----:B------:R-:W-:Y:S01]  /*16cf0*/  STL.64 [R1+0x190], R20 ;  /* 0x0001901401007387 */ /* 0x000fe20000100a00 */
[----:B------:R0:W-:Y:S02]  /*16d00*/  STL.64 [R1+0x198], R22 ;  /* 0x0001981601007387 */ /* 0x0001e40000100a00 */
[----:B------:R-:W-:Y:S02]  /*16d10*/  IMAD.MOV.U32 R19, RZ, RZ, R21 ;  /* 0x000000ffff137224 */ /* 0x000fe400078e0015 */
[----:B------:R-:W-:Y:S01]  /*16d20*/  IMAD.MOV.U32 R18, RZ, RZ, R20 ;  /* 0x000000ffff127224 */ /* 0x000fe200078e0014 */
[----:B0-----:R-:W3:Y:S01]  /*16d30*/  LDL.LU R22, [R1+0x1298] ;  /* 0x0012980001167983 */ /* 0x001ee20000300800 */
[----:B------:R-:W4:Y:S02]  /*16d40*/  LDL.LU.64 R20, [R1+0x1290] ;  /* 0x0012900001147983 */ /* 0x000f240000300a00 */
[----:B------:R-:W2:Y:S02]  /*16d50*/  LDL.LU.64 R14, [R1+0x58] ;  /* 0x00005800010e7983 */ /* 0x000ea40000300a00 */
[----:B--2---:R-:W-:Y:S01]  /*16d60*/  STL.64 [R1+0x11e8], R14 ;  /* 0x0011e80e01007387 */ /* 0x004fe20000100a00 */
[----:B------:R-:W-:Y:S02]  /*16d70*/  STL [R1+0x11ac], R9 ;  /* 0x0011ac0901007387 */ /* 0x000fe40000100800 */
[----:B------:R0:W-:Y:S02]  /*16d80*/  STL [R1+0x11a8], R8 ;  /* 0x0011a80801007387 */ /* 0x0001e40000100800 */
[----:B0-----:R-:W2:Y:S01]  /*16d90*/  LDL.LU R8, [R1+0x770] ;  /* 0x0007700001087983 */ /* 0x001ea20000300800 */
[----:B------:R-:W2:Y:S02]  /*16da0*/  LDL.LU R9, [R1+0x774] ;  /* 0x0007740001097983 */ /* 0x000ea40000300800 */
[----:B------:R-:W2:Y:S02]  /*16db0*/  LDL.LU R10, [R1+0x778] ;  /* 0x00077800010a7983 */ /* 0x000ea40000300800 */
[----:B------:R-:W2:Y:S02]  /*16dc0*/  LDL.LU R11, [R1+0x77c] ;  /* 0x00077c00010b7983 */ /* 0x000ea40000300800 */
[----:B---3--:R-:W-:-:S02]  /*16dd0*/  IMAD.MOV.U32 R14, RZ, RZ, R22 ;  /* 0x000000ffff0e7224 */ /* 0x008fc400078e0016 */
[----:B----4-:R-:W-:Y:S01]  /*16de0*/  IMAD.MOV.U32 R15, RZ, RZ, R21 ;  /* 0x000000ffff0f7224 */ /* 0x010fe200078e0015 */
[----:B------:R-:W-:Y:S01]  /*16df0*/  STL.64 [R1+0xf80], R18 ;  /* 0x000f801201007387 */ /* 0x000fe20000100a00 */
[----:B------:R-:W-:Y:S03]  /*16e00*/  STL.64 [R1+0xf78], R16 ;  /* 0x000f781001007387 */ /* 0x000fe60000100a00 */
[----:B------:R0:W-:Y:S01]  /*16e10*/  STL.64 [R1+0x1200], R14 ;  /* 0x0012000e01007387 */ /* 0x0001e20000100a00 */
[----:B--2---:R-:W-:Y:S11]  /*16e20*/  HMMA.16816.F32.BF16 R8, R4, R26, R8 ;  /* 0x0000001a0408723c */ /* 0x004ff60000041808 */
[----:B------:R-:W-:Y:S11]  /*16e30*/  @!UPT UIADD3 URZ, URZ, URZ, URZ ;  /* 0x0000003f3f3ff290 */ /* 0x000ff6000fffe03f */
[----:B------:R-:W-:Y:S01]  /*16e40*/  @!UPT UIADD3 URZ, URZ, URZ, URZ ;  /* 0x0000003f3f3ff290 */ /* 0x000fe2000fffe03f */
[----:B------:R-:W-:Y:S01]  /*16e50*/  STL.64 [R1+0x1a0], R8 ;  /* 0x0001a00801007387 */ /* 0x000fe20000100a00 */
[----:B------:R-:W-:Y:S02]  /*16e60*/  STL.64 [R1+0x1a8], R10 ;  /* 0x0001a80a01007387 */ /* 0x000fe40000100a00 */
[----:B0-----:R-:W2:Y:S02]  /*16e70*/  LDL.64 R14, [R1+0x78] ;  /* 0x00007800010e7983 */ /* 0x001ea40000100a00 */
[----:B------:R-:W-:Y:S02]  /*16e80*/  IMAD.MOV.U32 R18, RZ, RZ, R13 ;  /* 0x000000ffff127224 */ /* 0x000fe400078e000d */
[----:B------:R-:W-:Y:S02]  /*16e90*/  IMAD.MOV.U32 R19, RZ, RZ, R12 ;  /* 0x000000ffff137224 */ /* 0x000fe400078e000c */
[----:B------:R-:W-:Y:S02]  /*16ea0*/  IMAD.MOV.U32 R17, RZ, RZ, R26 ;  /* 0x000000ffff117224 */ /* 0x000fe400078e001a */
[----:B------:R-:W-:Y:S01]  /*16eb0*/  IMAD.MOV.U32 R16, RZ, RZ, R27 ;  /* 0x000000ffff107224 */ /* 0x000fe200078e001b */
[----:B--2---:R-:W-:Y:S01]  /*16ec0*/  STL.64 [R1+0x1218], R14 ;  /* 0x0012180e01007387 */ /* 0x004fe20000100a00 */
[----:B------:R-:W-:Y:S03]  /*16ed0*/  STL.64 [R1+0x11c8], R18 ;  /* 0x0011c81201007387 */ /* 0x000fe60000100a00 */
[----:B------:R0:W-:Y:S02]  /*16ee0*/  STL.64 [R1+0x11c0], R16 ;  /* 0x0011c01001007387 */ /* 0x0001e40000100a00 */
[----:B0-----:R-:W2:Y:S01]  /*16ef0*/  LDL.LU R16, [R1+0x1e0] ;  /* 0x0001e00001107983 */ /* 0x001ea20000300800 */
[----:B------:R-:W2:Y:S02]  /*16f00*/  LDL.LU R17, [R1+0x1e4] ;  /* 0x0001e40001117983 */ /* 0x000ea40000300800 */
[----:B------:R-:W3:Y:S02]  /*16f10*/  LDL.LU R18, [R1+0x1e8] ;  /* 0x0001e80001127983 */ /* 0x000ee40000300800 */
[----:B------:R-:W3:Y:S02]  /*16f20*/  LDL.LU R19, [R1+0x1ec] ;  /* 0x0001ec0001137983 */ /* 0x000ee40000300800 */
[----:B------:R-:W-:-:S02]  /*16f30*/  IMAD.MOV.U32 R14, RZ, RZ, R20 ;  /* 0x000000ffff0e7224 */ /* 0x000fc400078e0014 */
[----:B------:R-:W-:-:S05]  /*16f40*/  IMAD.MOV.U32 R15, RZ, RZ, R3 ;  /* 0x000000ffff0f7224 */ /* 0x000fca00078e0003 */
[----:B------:R-:W-:Y:S04]  /*16f50*/  STL.64 [R1+0x1230], R14 ;  /* 0x0012300e01007387 */ /* 0x000fe80000100a00 */
[----:B---3--:R-:W-:Y:S01]  /*16f60*/  STL.64 [R1+0x11e0], R18 ;  /* 0x0011e01201007387 */ /* 0x008fe20000100a00 */
[----:B--2---:R0:W-:Y:S03]  /*16f70*/  STL.64 [R1+0x11d8], R16 ;  /* 0x0011d81001007387 */ /* 0x0041e60000100a00 */
[----:B0-----:R-:W2:Y:S01]  /*16f80*/  LDL.LU R16, [R1+0x1f0] ;  /* 0x0001f00001107983 */ /* 0x001ea20000300800 */
[----:B------:R-:W2:Y:S02]  /*16f90*/  LDL.LU R17, [R1+0x1f4] ;  /* 0x0001f40001117983 */ /* 0x000ea40000300800 */
[----:B------:R-:W3:Y:S02]  /*16fa0*/  LDL.LU R18, [R1+0x1f8] ;  /* 0x0001f80001127983 */ /* 0x000ee40000300800 */
[----:B------:R-:W3:Y:S01]  /*16fb0*/  LDL.LU R19, [R1+0x1fc] ;  /* 0x0001fc0001137983 */ /* 0x000ee20000300800 */
[----:B------:R-:W4:Y:S01]  /*16fc0*/  LDL.LU R24, [R1+0x6f0] ;  /* 0x0006f00001187983 */ /* 0x000f220000300800 */
[----:B------:R-:W4:Y:S02]  /*16fd0*/  LDL.LU R25, [R1+0x6f4] ;  /* 0x0006f40001197983 */ /* 0x000f240000300800 */
[----:B------:R-:W2:Y:S02]  /*16fe0*/  LDL.LU R26, [R1+0x6f8] ;  /* 0x0006f800011a7983 */ /* 0x000ea40000300800 */
[----:B------:R-:W2:Y:S01]  /*16ff0*/  LDL.LU R27, [R1+0x6fc] ;  /* 0x0006fc00011b7983 */ /* 0x000ea20000300800 */
[----:B------:R-:W2:Y:S01]  /*17000*/  LDL.LU R20, [R1+0x700] ;  /* 0x0007000001147983 */ /* 0x000ea20000300800 */
[----:B------:R-:W2:Y:S02]  /*17010*/  LDL.LU R21, [R1+0x704] ;  /* 0x0007040001157983 */ /* 0x000ea40000300800 */
[----:B------:R-:W2:Y:S02]  /*17020*/  LDL.LU R22, [R1+0x708] ;  /* 0x0007080001167983 */ /* 0x000ea40000300800 */
[----:B------:R-:W2:Y:S01]  /*17030*/  LDL.LU R23, [R1+0x70c] ;  /* 0x00070c0001177983 */ /* 0x000ea20000300800 */
[----:B------:R-:W3:Y:S01]  /*17040*/  LDL.LU R8, [R1+0x720] ;  /* 0x0007200001087983 */ /* 0x000ee20000300800 */
[----:B------:R-:W3:Y:S02]  /*17050*/  LDL.LU R9, [R1+0x724] ;  /* 0x0007240001097983 */ /* 0x000ee40000300800 */
[----:B------:R-:W3:Y:S02]  /*17060*/  LDL.LU R10, [R1+0x728] ;  /* 0x00072800010a7983 */ /* 0x000ee40000300800 */
[----:B------:R-:W3:Y:S01]  /*17070*/  LDL.LU R11, [R1+0x72c] ;  /* 0x00072c00010b7983 */ /* 0x000ee20000300800 */
[----:B--2---:R0:W-:Y:S01]  /*17080*/  STL.64 [R1+0x1278], R22 ;  /* 0x0012781601007387 */ /* 0x0041e20000100a00 */
[----:B------:R-:W-:Y:S03]  /*17090*/  STL.64 [R1+0x1270], R20 ;  /* 0x0012701401007387 */ /* 0x000fe60000100a00 */
[----:B0-----:R-:W2:Y:S04]  /*170a0*/  LDL.LU.64 R22, [R1+0xc8] ;  /* 0x0000c80001167983 */ /* 0x001ea80000300a00 */
[----:B--2---:R0:W-:Y:S04]  /*170b0*/  STL.64 [R1+0x1288], R22 ;  /* 0x0012881601007387 */ /* 0x0041e80000100a00 */
[----:B0-----:R-:W2:Y:S01]  /*170c0*/  LDL.LU.64 R22, [R1+0xd8] ;  /* 0x0000d80001167983 */ /* 0x001ea20000300a00 */
[----:B------:R0:W-:Y:S02]  /*170d0*/  STL.64 [R1+0x1260], R26 ;  /* 0x0012601a01007387 */ /* 0x0001e40000100a00 */
[----:B----4-:R1:W-:Y:S01]  /*170e0*/  STL.64 [R1+0x1258], R24 ;  /* 0x0012581801007387 */ /* 0x0103e20000100a00 */
[----:B0-----:R-:W4:Y:S01]  /*170f0*/  LDL.LU.64 R26, [R1+0xb8] ;  /* 0x0000b800011a7983 */ /* 0x001f220000300a00 */
[----:B------:R-:W-:-:S02]  /*17100*/  IMAD.MOV.U32 R14, RZ, RZ, R2 ;  /* 0x000000ffff0e7224 */ /* 0x000fc400078e0002 */
[----:B------:R-:W-:Y:S01]  /*17110*/  IMAD.MOV.U32 R15, RZ, RZ, R0 ;  /* 0x000000ffff0f7224 */ /* 0x000fe200078e0000 */
[----:B----4-:R0:W-:Y:S01]  /*17120*/  STL.64 [R1+0x1280], R26 ;  /* 0x0012801a01007387 */ /* 0x0101e20000100a00 */
[----:B-1----:R-:W4:Y:S02]  /*17130*/  LDL.LU R24, [R1+0x710] ;  /* 0x0007100001187983 */ /* 0x002f240000300800 */
[----:B------:R-:W4:Y:S01]  /*17140*/  LDL.LU R25, [R1+0x714] ;  /* 0x0007140001197983 */ /* 0x000f220000300800 */
[----:B0-----:R-:W4:Y:S01]  /*17150*/  LDL.LU R26, [R1+0x718] ;  /* 0x00071800011a7983 */ /* 0x001f220000300800 */
[----:B------:R-:W4:Y:S02]  /*17160*/  LDL.LU R27, [R1+0x71c] ;  /* 0x00071c00011b7983 */ /* 0x000f240000300800 */
[----:B------:R0:W-:Y:S02]  /*17170*/  STL.64 [R1+0x1248], R14 ;  /* 0x0012480e01007387 */ /* 0x0001e40000100a00 */
[----:B0-----:R-:W2:Y:S01]  /*17180*/  LDL.LU.64 R14, [R1+0xa8] ;  /* 0x0000a800010e7983 */ /* 0x001ea20000300a00 */
[----:B---3--:R-:W-:Y:S02]  /*17190*/  STL.64 [R1+0x11f8], R18 ;  /* 0x0011f81201007387 */ /* 0x008fe40000100a00 */
[----:B------:R0:W-:Y:S02]  /*171a0*/  STL.64 [R1+0x11f0], R16 ;  /* 0x0011f01001007387 */ /* 0x0001e40000100a00 */
        /* <DEDUP_REMOVED lines=22> */
[----:B------:R-:W2:Y:S02]  /*17310*/  LDL.LU R19, [R1+0x6ec] ;  /* 0x0006ec0001137983 */ /* 0x000ea40000300800 */
[----:B------:R0:W-:Y:S01]  /*17320*/  STL.64 [R1+0x210], R8 ;  /* 0x0002100801007387 */ /* 0x0001e20000100a00 */
[----:B------:R1:W-:Y:S02]  /*17330*/  STL.64 [R1+0x218], R10 ;  /* 0x0002180a01007387 */ /* 0x0003e40000100a00 */
[----:B0-----:R-:W-:-:S02]  /*17340*/  IMAD.MOV.U32 R9, RZ, RZ, R22 ;  /* 0x000000ffff097224 */ /* 0x001fc400078e0016 */
[----:B------:R-:W-:Y:S02]  /*17350*/  IMAD.MOV.U32 R8, RZ, RZ, R23 ;  /* 0x000000ffff087224 */ /* 0x000fe400078e0017 */
[----:B------:R-:W4:Y:S02]  /*17360*/  LDL.LU.64 R22, [R1+0x1288] ;  /* 0x0012880001167983 */ /* 0x000f240000300a00 */
[C---:B----4-:R-:W-:Y:S01]  /*17370*/  HMMA.16816.F32.BF16 R24, R4.reuse, R22, R24 ;  /* 0x000000160418723c */ /* 0x050fe20000041818 */
[----:B-1----:R-:W-:Y:S02]  /*17380*/  IMAD.MOV.U32 R11, RZ, RZ, R22 ;  /* 0x000000ffff0b7224 */ /* 0x002fe400078e0016 */
[----:B------:R-:W-:Y:S11]  /*17390*/  IMAD.MOV.U32 R10, RZ, RZ, R23 ;  /* 0x000000ffff0a7224 */ /* 0x000ff600078e0017 */
[----:B------:R-:W-:Y:S09]  /*173a0*/  @!UPT UIADD3 URZ, URZ, URZ, URZ ;  /* 0x0000003f3f3ff290 */ /* 0x000ff2000fffe03f */
[----:B------:R-:W-:Y:S01]  /*173b0*/  STL.64 [R1+0x230], R24 ;  /* 0x0002301801007387 */ /* 0x000fe20000100a00 */
[----:B------:R0:W-:Y:S03]  /*173c0*/  STL.64 [R1+0x238], R26 ;  /* 0x0002381a01007387 */ /* 0x0001e60000100a00 */
[----:B0-----:R-:W3:Y:S01]  /*173d0*/  LDL.LU.64 R26, [R1+0x1280] ;  /* 0x00128000011a7983 */ /* 0x001ee20000300a00 */
[----:B------:R-:W3:Y:S02]  /*173e0*/  LDL.LU.64 R22, [R1+0x1278] ;  /* 0x0012780001167983 */ /* 0x000ee40000300a00 */
[----:B------:R-:W3:Y:S02]  /*173f0*/  LDL.LU.64 R20, [R1+0x1270] ;  /* 0x0012700001147983 */ /* 0x000ee40000300a00 */
[C---:B---3--:R-:W-:Y:S11]  /*17400*/  HMMA.16816.F32.BF16 R20, R4.reuse, R26, R20 ;  /* 0x0000001a0414723c */ /* 0x048ff60000041814 */
[----:B------:R-:W-:Y:S11]  /*17410*/  @!UPT UIADD3 URZ, URZ, URZ, URZ ;  /* 0x0000003f3f3ff290 */ /* 0x000ff6000fffe03f */
[----:B------:R-:W-:Y:S01]  /*17420*/  @!UPT UIADD3 URZ, URZ, URZ, URZ ;  /* 0x0000003f3f3ff290 */ /* 0x000fe2000fffe03f */
[----:B------:R0:W-:Y:S01]  /*17430*/  STL.64 [R1+0x250], R20 ;  /* 0x0002501401007387 */ /* 0x0001e20000100a00 */
[----:B------:R1:W-:Y:S03]  /*17440*/  STL.64 [R1+0x258], R22 ;  /* 0x0002581601007387 */ /* 0x0003e60000100a00 */
[----:B0-----:R-:W3:Y:S01]  /*17450*/  LDL.LU.64 R20, [R1+0x1268] ;  /* 0x0012680001147983 */ /* 0x001ee20000300a00 */
[----:B-1----:R-:W-:Y:S02]  /*17460*/  IMAD.MOV.U32 R22, RZ, RZ, R26 ;  /* 0x000000ffff167224 */ /* 0x002fe400078e001a */
[----:B------:R-:W-:Y:S02]  /*17470*/  IMAD.MOV.U32 R23, RZ, RZ, R27 ;  /* 0x000000ffff177224 */ /* 0x000fe400078e001b */
[----:B------:R-:W4:Y:S01]  /*17480*/  LDL.LU.64 R26, [R1+0x1260] ;  /* 0x00126000011a7983 */ /* 0x000f220000300a00 */
        /* <DEDUP_REMOVED lines=25> */
[----:B------:R-:W-:Y:S11]  /*17620*/  IMAD.MOV.U32 R28, RZ, RZ, R15 ;  /* 0x000000ffff1c7224 */ /* 0x000ff600078e000f */
[----:B------:R-:W-:Y:S11]  /*17630*/  @!UPT UIADD3 URZ, URZ, URZ, URZ ;  /* 0x0000003f3f3ff290 */ /* 0x000ff6000fffe03f */
        /* <DEDUP_REMOVED lines=21> */
[----:B--2---:R-:W-:Y:S01]  /*17790*/  HMMA.16816.F32.BF16 R16, R4, R14, R16 ;  /* 0x0000000e0410723c */ /* 0x004fe20000041810 */
[----:B------:R-:W-:-:S02]  /*177a0*/  IMAD.MOV.U32 R3, RZ, RZ, R14 ;  /* 0x000000ffff037224 */ /* 0x000fc400078e000e */
[----:B------:R-:W-:Y:S11]  /*177b0*/  IMAD.MOV.U32 R0, RZ, RZ, R15 ;  /* 0x000000ffff007224 */ /* 0x000ff600078e000f */
[----:B------:R-:W-:Y:S09]  /*177c0*/  @!UPT UIADD3 URZ, URZ, URZ, URZ ;  /* 0x0000003f3f3ff290 */ /* 0x000ff2000fffe03f */
[----:B------:R-:W-:Y:S01]  /*177d0*/  STL.64 [R1+0x9c0], R16 ;  /* 0x0009c01001007387 */ /* 0x000fe20000100a00 */
[----:B------:R0:W-:Y:S03]  /*177e0*/  STL.64 [R1+0x9c8], R18 ;  /* 0x0009c81201007387 */ /* 0x0001e60000100a00 */
[----:B0-----:R-:W3:Y:S01]  /*177f0*/  LDL.LU.64 R18, [R1+0x11c8] ;  /* 0x0011c80001127983 */ /* 0x001ee20000300a00 */
[----:B------:R-:W2:Y:S02]  /*17800*/  LDL.LU.64 R16, [R1+0x11c0] ;  /* 0x0011c00001107983 */ /* 0x000ea40000300a00 */
[----:B------:R-:W2:Y:S02]  /*17810*/  LDL.LU.64 R14, [R1+0x11b8] ;  /* 0x0011b800010e7983 */ /* 0x000ea40000300a00 */
[----:B------:R-:W3:Y:S01]  /*17820*/  LDL.LU.64 R12, [R1+0xc58] ;  /* 0x000c5800010c7983 */ /* 0x000ee20000300a00 */
[----:B--2---:R0:W-:Y:S01]  /*17830*/  STL.64 [R1+0x10f8], R14 ;  /* 0x0010f80e01007387 */ /* 0x0041e20000100a00 */
[----:B---3--:R1:W-:Y:S02]  /*17840*/  STL.64 [R1+0x10f0], R12 ;  /* 0x0010f00c01007387 */ /* 0x0083e40000100a00 */
[----:B0-----:R-:W-:-:S02]  /*17850*/  IMAD.MOV.U32 R14, RZ, RZ, R22 ;  /* 0x000000ffff0e7224 */ /* 0x001fc400078e0016 */
[----:B------:R-:W-:Y:S01]  /*17860*/  IMAD.MOV.U32 R15, RZ, RZ, R23 ;  /* 0x000000ffff0f7224 */ /* 0x000fe200078e0017 */
[----:B------:R-:W2:Y:S01]  /*17870*/  LDL.LU R22, [R1+0x11b4] ;  /* 0x0011b40001167983 */ /* 0x000ea20000300800 */
[----:B------:R-:W2:Y:S03]  /*17880*/  LDL.LU R23, [R1+0x11b0] ;  /* 0x0011b00001177983 */ /* 0x000ea60000300800 */
[----:B------:R0:W-:Y:S01]  /*17890*/  STL.64 [R1+0x1108], R14 ;  /* 0x0011080e01007387 */ /* 0x0001e20000100a00 */
[----:B-1----:R-:W3:Y:S02]  /*178a0*/  LDL.LU R12, [R1+0x1d0] ;  /* 0x0001d000010c7983 */ /* 0x002ee40000300800 */
[----:B------:R-:W3:Y:S01]  /*178b0*/  LDL.LU R13, [R1+0x1d4] ;  /* 0x0001d400010d7983 */ /* 0x000ee20000300800 */
[----:B0-----:R-:W3:Y:S01]  /*178c0*/  LDL.LU R14, [R1+0x1d8] ;  /* 0x0001d800010e7983 */ /* 0x001ee20000300800 */
[----:B------:R-:W3:Y:S02]  /*178d0*/  LDL.LU R15, [R1+0x1dc] ;  /* 0x0001dc00010f7983 */ /* 0x000ee40000300800 */
[----:B----4-:R0:W-:Y:S01]  /*178e0*/  STL.64 [R1+0x1120], R26 ;  /* 0x0011201a01007387 */ /* 0x0101e20000100a00 */
[C---:B---3--:R-:W-:Y:S08]  /*178f0*/  HMMA.16816.F32.BF16 R12, R4.reuse, R26, R12 ;  /* 0x0000001a040c723c */ /* 0x048ff0000004180c */
[----:B--2---:R-:W-:Y:S01]  /*17900*/  HMMA.16816.F32.BF16 R4, R4, R18, R20 ;  /* 0x000000120404723c */ /* 0x004fe20000041814 */
[----:B0-----:R-:W-:-:S02]  /*17910*/  IMAD.MOV.U32 R26, RZ, RZ, R9 ;  /* 0x000000ffff1a7224 */ /* 0x001fc400078e0009 */
[----:B------:R-:W-:Y:S11]  /*17920*/  IMAD.MOV.U32 R27, RZ, RZ, R8 ;  /* 0x000000ffff1b7224 */ /* 0x000ff600078e0008 */
[----:B------:R-:W-:Y:S01]  /*17930*/  @!UPT UIADD3 URZ, URZ, URZ, URZ ;  /* 0x0000003f3f3ff290 */ /* 0x000fe2000fffe03f */
[----:B------:R-:W-:Y:S01]  /*17940*/  STL.64 [R1+0x9b0], R12 ;  /* 0x0009b00c01007387 */ /* 0x000fe20000100a00 */
[----:B------:R0:W-:Y:S02]  /*17950*/  STL.64 [R1+0x9b8], R14 ;  /* 0x0009b80e01007387 */ /* 0x0001e40000100a00 */
[----:B------:R-:W2:Y:S02]  /*17960*/  LDL.LU R9, [R1+0x11ac] ;  /* 0x0011ac0001097983 */ /* 0x000ea40000300800 */
[----:B------:R-:W3:Y:S01]  /*17970*/  LDL.LU R8, [R1+0x11a8] ;  /* 0x0011a80001087983 */ /* 0x000ee20000300800 */
[----:B------:R-:W-:Y:S01]  /*17980*/  STL.64 [R1+0x1180], R26 ;  /* 0x0011801a01007387 */ /* 0x000fe20000100a00 */
[----:B------:R-:W-:Y:S02]  /*17990*/  STL.64 [R1+0x1178], R24 ;  /* 0x0011781801007387 */ /* 0x000fe40000100a00 */
[----:B------:R-:W-:Y:S02]  /*179a0*/  STL.64 [R1+0x1188], R18 ;  /* 0x0011881201007387 */ /* 0x000fe40000100a00 */
[----:B------:R-:W-:Y:S01]  /*179b0*/  STL.64 [R1+0x990], R4 ;  /* 0x0009900401007387 */ /* 0x000fe20000100a00 */
[----:B------:R-:W-:Y:S01]  /*179c0*/  STL.64 [R1+0x998], R6 ;  /* 0x0009980601007387 */ /* 0x000fe20000100a00 */
[----:B0-----:R-:W-:-:S02]  /*179d0*/  IMAD.MOV.U32 R14, RZ, RZ, R11 ;  /* 0x000000ffff0e7224 */ /* 0x001fc400078e000b */
[----:B------:R-:W-:Y:S01]  /*179e0*/  IMAD.MOV.U32 R15, RZ, RZ, R10 ;  /* 0x000000ffff0f7224 */ /* 0x000fe200078e000a */
[----:B------:R-:W4:Y:S01]  /*179f0*/  LDL.LU R11, [R1+0x11a4] ;  /* 0x0011a400010b7983 */ /* 0x000f220000300800 */
[----:B------:R-:W2:Y:S03]  /*17a00*/  LDL.LU R10, [R1+0x11a0] ;  /* 0x0011a000010a7983 */ /* 0x000ea60000300800 */
[----:B------:R0:W-:Y:S01]  /*17a10*/  STL.64 [R1+0x1128], R14 ;  /* 0x0011280e01007387 */ /* 0x0001e20000100a00 */
[----:B------:R-:W2:Y:S02]  /*17a20*/  LDL.LU R12, [R1+0x830] ;  /* 0x00083000010c7983 */ /* 0x000ea40000300800 */
[----:B------:R-:W2:Y:S01]  /*17a30*/  LDL.LU R13, [R1+0x834] ;  /* 0x00083400010d7983 */ /* 0x000ea20000300800 */
[----:B0-----:R-:W2:Y:S01]  /*17a40*/  LDL.LU R14, [R1+0x838] ;  /* 0x00083800010e7983 */ /* 0x001ea20000300800 */
[----:B------:R-:W2:Y:S03]  /*17a50*/  LDL.LU R15, [R1+0x83c] ;  /* 0x00083c00010f7983 */ /* 0x000ea60000300800 */
[----:B--2---:R0:W-:Y:S01]  /*17a60*/  STL.64 [R1+0x1138], R14 ;  /* 0x0011380e01007387 */ /* 0x0041e20000100a00 */
[----:B------:R-:W-:Y:S02]  /*17a70*/  STL.64 [R1+0x1130], R12 ;  /* 0x0011300c01007387 */ /* 0x000fe40000100a00 */
[----:B0-----:R-:W-:-:S02]  /*17a80*/  IMAD.MOV.U32 R14, RZ, RZ, R17 ;  /* 0x000000ffff0e7224 */ /* 0x001fc400078e0011 */
[----:B------:R-:W-:-:S05]  /*17a90*/  IMAD.MOV.U32 R15, RZ, RZ, R16 ;  /* 0x000000ffff0f7224 */ /* 0x000fca00078e0010 */
[----:B------:R3:W-:Y:S02]  /*17aa0*/  STL.64 [R1+0x1148], R14 ;  /* 0x0011480e01007387 */ /* 0x0007e40000100a00 */
[----:B---3--:R-:W-:Y:S02]  /*17ab0*/  IMAD.MOV.U32 R14, RZ, RZ, R8 ;  /* 0x000000ffff0e7224 */ /* 0x008fe400078e0008 */
[----:B------:R-:W-:Y:S01]  /*17ac0*/  IMAD.MOV.U32 R15, RZ, RZ, R9 ;  /* 0x000000ffff0f7224 */ /* 0x000fe200078e0009 */
[----:B------:R-:W2:Y:S01]  /*17ad0*/  LDL.LU R8, [R1+0x119c] ;  /* 0x00119c0001087983 */ /* 0x000ea20000300800 */
[----:B------:R-:W2:Y:S03]  /*17ae0*/  LDL.LU R9, [R1+0x1198] ;  /* 0x0011980001097983 */ /* 0x000ea60000300800 */
[----:B------:R0:W-:Y:S02]  /*17af0*/  STL.64 [R1+0x1160], R14 ;  /* 0x0011600e01007387 */ /* 0x0001e40000100a00 */
[----:B0-----:R-:W-:-:S02]  /*17b00*/  IMAD.MOV.U32 R14, RZ, RZ, R10 ;  /* 0x000000ffff0e7224 */ /* 0x001fc400078e000a */
[----:B----4-:R-:W-:Y:S01]  /*17b10*/  IMAD.MOV.U32 R15, RZ, RZ, R11 ;  /* 0x000000ffff0f7224 */ /* 0x010fe200078e000b */
[----:B------:R-:W2:Y:S01]  /*17b20*/  LDL.LU R10, [R1+0x1194] ;  /* 0x00119400010a7983 */ /* 0x000ea20000300800 */
[----:B------:R-:W2:Y:S02]  /*17b30*/  LDL.LU R11, [R1+0x1190] ;  /* 0x00119000010b7983 */ /* 0x000ea40000300800 */
[----:B------:R-:W2:Y:S02]  /*17b40*/  LDL.LU R26, [R1+0x118] ;  /* 0x00011800011a7983 */ /* 0x000ea40000300800 */
[----:B------:R-:W2:Y:S01]  /*17b50*/  LDL.LU R27, [R1+0x11c] ;  /* 0x00011c00011b7983 */ /* 0x000ea20000300800 */
[----:B------:R-:W2:Y:S01]  /*17b60*/  LDL.LU R16, [R1+0x7f0] ;  /* 0x0007f00001107983 */ /* 0x000ea20000300800 */
[----:B------:R-:W2:Y:S02]  /*17b70*/  LDL.LU R17, [R1+0x7f4] ;  /* 0x0007f40001117983 */ /* 0x000ea40000300800 */
[----:B------:R-:W2:Y:S02]  /*17b80*/  LDL.LU R18, [R1+0x7f8] ;  /* 0x0007f80001127983 */ /* 0x000ea40000300800 */
[----:B------:R-:W2:Y:S01]  /*17b90*/  LDL.LU R19, [R1+0x7fc] ;  /* 0x0007fc0001137983 */ /* 0x000ea20000300800 */
[----:B------:R-:W3:Y:S04]  /*17ba0*/  LDL.LU.64 R20, [R1+0xc60] ;  /* 0x000c600001147983 */ /* 0x000ee80000300a00 */
[----:B---3--:R0:W-:Y:S04]  /*17bb0*/  STL.64 [R1+0x1140], R20 ;  /* 0x0011401401007387 */ /* 0x0081e80000100a00 */
[----:B0-----:R-:W3:Y:S01]  /*17bc0*/  LDL.LU R20, [R1+0x7c0] ;  /* 0x0007c00001147983 */ /* 0x001ee20000300800 */
[----:B------:R-:W3:Y:S02]  /*17bd0*/  LDL.LU R21, [R1+0x7c4] ;  /* 0x0007c40001157983 */ /* 0x000ee40000300800 */
[----:B------:R-:W4:Y:S02]  /*17be0*/  LDL.LU R22, [R1+0x7c8] ;  /* 0x0007c80001167983 */ /* 0x000f240000300800 */
[----:B------:R-:W4:Y:S02]  /*17bf0*/  LDL.LU R23, [R1+0x7cc] ;  /* 0x0007cc0001177983 */ /* 0x000f240000300800 */
[----:B----4-:R-:W-:Y:S01]  /*17c00*/  STL.64 [R1+0x1158], R22 ;  /* 0x0011581601007387 */ /* 0x010fe20000100a00 */
[----:B---3--:R0:W-:Y:S03]  /*17c10*/  STL.64 [R1+0x1150], R20 ;  /* 0x0011501401007387 */ /* 0x0081e60000100a00 */
        /* <DEDUP_REMOVED lines=8> */
[----:B------:R-:W3:Y:S02]  /*17ca0*/  LDL.LU R22, [R1+0x7e8] ;  /* 0x0007e80001167983 */ /* 0x000ee40000300800 */
[----:B------:R-:W3:Y:S01]  /*17cb0*/  LDL.LU R23, [R1+0x7ec] ;  /* 0x0007ec0001177983 */ /* 0x000ee20000300800 */
[----:B------:R-:W4:Y:S01]  /*17cc0*/  LDL.LU.64 R4, [R1+0xc68] ;  /* 0x000c680001047983 */ /* 0x000f220000300a00 */
[C---:B--2---:R-:W-:Y:S03]  /*17cd0*/  HMMA.16816.F32.BF16 R24, R8.reuse, R26, R16 ;  /* 0x0000001a0818723c */ /* 0x044fe60000041810 */
[----:B----4-:R0:W-:Y:S04]  /*17ce0*/  STL.64 [R1+0x1100], R4 ;  /* 0x0011000401007387 */ /* 0x0101e80000100a00 */
[----:B0-----:R-:W2:Y:S01]  /*17cf0*/  LDL.LU R4, [R1+0x810] ;  /* 0x0008100001047983 */ /* 0x001ea20000300800 */
[----:B------:R-:W2:Y:S02]  /*17d00*/  LDL.LU R5, [R1+0x814] ;  /* 0x0008140001057983 */ /* 0x000ea40000300800 */
[----:B------:R-:W4:Y:S02]  /*17d10*/  LDL.LU R6, [R1+0x818] ;  /* 0x0008180001067983 */ /* 0x000f240000300800 */
[----:B------:R-:W4:Y:S01]  /*17d20*/  LDL.LU R7, [R1+0x81c] ;  /* 0x00081c0001077983 */ /* 0x000f220000300800 */
[C---:B---3--:R-:W-:Y:S01]  /*17d30*/  HMMA.16816.F32.BF16 R12, R8.reuse, R14, R20 ;  /* 0x0000000e080c723c */ /* 0x048fe20000041814 */
[----:B----4-:R-:W-:Y:S01]  /*17d40*/  STL.64 [R1+0x1118], R6 ;  /* 0x0011180601007387 */ /* 0x010fe20000100a00 */
[----:B--2---:R0:W-:Y:S03]  /*17d50*/  STL.64 [R1+0x1110], R4 ;  /* 0x0011100401007387 */ /* 0x0041e60000100a00 */
[----:B0-----:R-:W2:Y:S01]  /*17d60*/  LDL.LU R4, [R1+0x820] ;  /* 0x0008200001047983 */ /* 0x001ea20000300800 */
[----:B------:R-:W2:Y:S02]  /*17d70*/  LDL.LU R5, [R1+0x824] ;  /* 0x0008240001057983 */ /* 0x000ea40000300800 */
[----:B------:R-:W2:Y:S02]  /*17d80*/  LDL.LU R6, [R1+0x828] ;  /* 0x0008280001067983 */ /* 0x000ea40000300800 */
[----:B------:R-:W2:Y:S01]  /*17d90*/  LDL.LU R7, [R1+0x82c] ;  /* 0x00082c0001077983 */ /* 0x000ea20000300800 */
[----:B------:R-:W3:Y:S01]  /*17da0*/  LDL.LU.64 R18, [R1+0x1188] ;  /* 0x0011880001127983 */ /* 0x000ee20000300a00 */
[----:B------:R-:W-:Y:S02]  /*17db0*/  STL.64 [R1+0x150], R24 ;  /* 0x0001501801007387 */ /* 0x000fe40000100a00 */
[----:B------:R0:W-:Y:S02]  /*17dc0*/  STL.64 [R1+0x158], R26 ;  /* 0x0001581a01007387 */ /* 0x0001e40000100a00 */
[----:B0-----:R-:W4:Y:S01]  /*17dd0*/  LDL.LU.64 R26, [R1+0x1180] ;  /* 0x00118000011a7983 */ /* 0x001f220000300a00 */
[----:B------:R-:W2:Y:S02]  /*17de0*/  LDL.LU.64 R24, [R1+0x1178] ;  /* 0x0011780001187983 */ /* 0x000ea40000300a00 */
[----:B------:R-:W2:Y:S01]  /*17df0*/  LDL.LU.64 R16, [R1+0xc88] ;  /* 0x000c880001107983 */ /* 0x000ea20000300a00 */
[----:B---3--:R-:W-:Y:S04]  /*17e00*/  STL.64 [R1+0x10d8], R18 ;  /* 0x0010d81201007387 */ /* 0x008fe80000100a00 */
[----:B--2---:R0:W-:Y:S04]  /*17e10*/  STL.64 [R1+0x10d0], R16 ;  /* 0x0010d01001007387 */ /* 0x0041e80000100a00 */
[----:B0-----:R-:W2:Y:S01]  /*17e20*/  LDL.LU.64 R16, [R1+0xc78] ;  /* 0x000c780001107983 */ /* 0x001ea20000300a00 */
[----:B------:R-:W3:Y:S02]  /*17e30*/  LDL.LU.64 R22, [R1+0x1170] ;  /* 0x0011700001167983 */ /* 0x000ee40000300a00 */
[----:B------:R-:W3:Y:S02]  /*17e40*/  LDL.LU.64 R20, [R1+0x1168] ;  /* 0x0011680001147983 */ /* 0x000ee40000300a00 */
[----:B------:R-:W-:Y:S01]  /*17e50*/  STL.64 [R1+0x140], R12 ;  /* 0x0001400c01007387 */ /* 0x000fe20000100a00 */
[----:B------:R0:W-:Y:S04]  /*17e60*/  STL.64 [R1+0x148], R14 ;  /* 0x0001480e01007387 */ /* 0x0001e80000100a00 */
        /* <DEDUP_REMOVED lines=8> */
[----:B---3--:R-:W-:Y:S02]  /*17ef0*/  HMMA.16816.F32.BF16 R12, R8, R14, R20 ;  /* 0x0000000e080c723c */ /* 0x008fe40000041814 */
[----:B------:R-:W3:Y:S11]  /*17f00*/  LDL.LU.64 R20, [R1+0x1140] ;  /* 0x0011400001147983 */ /* 0x000ef60000300a00 */
[----:B------:R-:W-:Y:S10]  /*17f10*/  @!UPT UIADD3 URZ, URZ, URZ, URZ ;  /* 0x0000003f3f3ff290 */ /* 0x000ff4000fffe03f */
[----:B------:R-:W-:Y:S01]  /*17f20*/  STL.64 [R1+0x120], R12 ;  /* 0x0001200c01007387 */ /* 0x000fe20000100a00 */
[----:B------:R0:W-:Y:S03]  /*17f30*/  STL.64 [R1+0x128], R14 ;  /* 0x0001280e01007387 */ /* 0x0001e60000100a00 */
[----:B0-----:R-:W4:Y:S01]  /*17f40*/  LDL.LU.64 R14, [R1+0x1138] ;  /* 0x00113800010e7983 */ /* 0x001f220000300a00 */
[----:B------:R-:W4:Y:S02]  /*17f50*/  LDL.LU.64 R12, [R1+0x1130] ;  /* 0x00113000010c7983 */ /* 0x000f240000300a00 */
[----:B------:R-:W-:Y:S02]  /*17f60*/  IMAD.MOV.U32 R18, RZ, RZ, R25 ;  /* 0x000000ffff127224 */ /* 0x000fe400078e0019 */
[----:B------:R-:W-:Y:S02]  /*17f70*/  IMAD.MOV.U32 R25, RZ, RZ, c[0x0][0x18c] ;  /* 0x00006300ff197624 */ /* 0x000fe400078e00ff */
[----:B------:R-:W-:-:S02]  /*17f80*/  IMAD.MOV.U32 R19, RZ, RZ, R24 ;  /* 0x000000ffff137224 */ /* 0x000fc400078e0018 */
[----:B------:R-:W-:Y:S02]  /*17f90*/  IMAD.SHL.U32 R23, R25, 0x20, RZ ;  /* 0x0000002019177824 */ /* 0x000fe400078e00ff */
[C---:B----4-:R-:W-:Y:S01]  /*17fa0*/  HMMA.16816.F32.BF16 R24, R8.reuse, R26, R12 ;  /* 0x0000001a0818723c */ /* 0x050fe2000004180c */
[----:B------:R-:W4:Y:S11]  /*17fb0*/  LDL.LU.64 R14, [R1+0x1128] ;  /* 0x00112800010e7983 */ /* 0x000f360000300a00 */
[----:B------:R-:W-:Y:S11]  /*17fc0*/  @!UPT UIADD3 URZ, URZ, URZ, URZ ;  /* 0x0000003f3f3ff290 */ /* 0x000ff6000fffe03f */
[----:B------:R-:W-:Y:S01]  /*17fd0*/  STL.64 [R1+0x180], R24 ;  /* 0x0001801801007387 */ /* 0x000fe20000100a00 */
[----:B------:R0:W-:Y:S03]  /*17fe0*/  STL.64 [R1+0x188], R26 ;  /* 0x0001881a01007387 */ /* 0x0001e60000100a00 */
[----:B0-----:R-:W2:Y:S01]  /*17ff0*/  LDL.LU.64 R26, [R1+0x1120] ;  /* 0x00112000011a7983 */ /* 0x001ea20000300a00 */
[----:B------:R-:W3:Y:S03]  /*18000*/  LDL.LU.64 R24, [R1+0xc98] ;  /* 0x000c980001187983 */ /* 0x000ee60000300a00 */
[----:B--2---:R-:W-:Y:S01]  /*18010*/  STL.64 [R1+0x10b8], R26 ;  /* 0x0010b81a01007387 */ /* 0x004fe20000100a00 */
[----:B---3--:R0:W-:Y:S03]  /*18020*/  STL.64 [R1+0x10b0], R24 ;  /* 0x0010b01801007387 */ /* 0x0081e60000100a00 */
[----:B0-----:R-:W2:Y:S01]  /*18030*/  LDL.LU.64 R24, [R1+0xc80] ;  /* 0x000c800001187983 */ /* 0x001ea20000300a00 */
[----:B------:R-:W3:Y:S02]  /*18040*/  LDL.LU R26, [R1+0x98] ;  /* 0x00009800011a7983 */ /* 0x000ee40000300800 */
[----:B------:R-:W3:Y:S01]  /*18050*/  LDL.LU R27, [R1+0x9c] ;  /* 0x00009c00011b7983 */ /* 0x000ee20000300800 */
[C---:B----4-:R-:W-:Y:S01]  /*18060*/  HMMA.16816.F32.BF16 R12, R8.reuse, R14, R4 ;  /* 0x0000000e080c723c */ /* 0x050fe20000041804 */
[----:B---3--:R-:W-:Y:S01]  /*18070*/  STL.64 [R1+0x10e8], R26 ;  /* 0x0010e81a01007387 */ /* 0x008fe20000100a00 */
[----:B--2---:R0:W-:Y:S03]  /*18080*/  STL.64 [R1+0x10e0], R24 ;  /* 0x0010e01801007387 */ /* 0x0041e60000100a00 */
[----:B0-----:R-:W2:Y:S01]  /*18090*/  LDL.LU R24, [R1+0x840] ;  /* 0x0008400001187983 */ /* 0x001ea20000300800 */
[----:B------:R-:W2:Y:S02]  /*180a0*/  LDL.LU R25, [R1+0x844] ;  /* 0x0008440001197983 */ /* 0x000ea40000300800 */
[----:B------:R-:W2:Y:S02]  /*180b0*/  LDL.LU R26, [R1+0x848] ;  /* 0x00084800011a7983 */ /* 0x000ea40000300800 */
[----:B------:R-:W2:Y:S01]  /*180c0*/  LDL.LU R27, [R1+0x84c] ;  /* 0x00084c00011b7983 */ /* 0x000ea20000300800 */
[----:B------:R-:W3:Y:S01]  /*180d0*/  LDL.LU.64 R6, [R1+0x1118] ;  /* 0x0011180001067983 */ /* 0x000ee20000300a00 */
[----:B------:R-:W3:Y:S11]  /*180e0*/  LDL.LU.64 R4, [R1+0x1110] ;  /* 0x0011100001047983 */ /* 0x000ef60000300a00 */
[----:B------:R-:W-:Y:S02]  /*180f0*/  STL.64 [R1+0x1b0], R12 ;  /* 0x0001b00c01007387 */ /* 0x000fe40000100a00 */
[----:B------:R0:W-:Y:S02]  /*18100*/  STL.64 [R1+0x1b8], R14 ;  /* 0x0001b80e01007387 */ /* 0x0001e40000100a00 */
[----:B0-----:R-:W3:Y:S02]  /*18110*/  LDL.LU.64 R14, [R1+0x1108] ;  /* 0x00110800010e7983 */ /* 0x001ee40000300a00 */
[----:B---3--:R-:W-:Y:S02]  /*18120*/  HMMA.16816.F32.BF16 R12, R8, R14, R4 ;  /* 0x0000000e080c723c */ /* 0x008fe40000041804 */
[----:B------:R-:W3:Y:S11]  /*18130*/  LDL.LU.64 R4, [R1+0x1100] ;  /* 0x0011000001047983 */ /* 0x000ef60000300a00 */
[----:B------:R-:W-:Y:S10]  /*18140*/  @!UPT UIADD3 URZ, URZ, URZ, URZ ;  /* 0x0000003f3f3ff290 */ /* 0x000ff4000fffe03f */
[----:B------:R-:W-:Y:S01]  /*18150*/  STL.64 [R1+0x1d0], R12 ;  /* 0x0001d00c01007387 */ /* 0x000fe20000100a00 */
[----:B------:R0:W-:Y:S03]  /*18160*/  STL.64 [R1+0x1d8], R14 ;  /* 0x0001d80e01007387 */ /* 0x0001e60000100a00 */
[----:B0-----:R-:W4:Y:S01]  /*18170*/  LDL.LU.64 R14, [R1+0x10f8] ;  /* 0x0010f800010e7983 */ /* 0x001f220000300a00 */
[----:B------:R-:W2:Y:S02]  /*18180*/  LDL.LU.64 R12, [R1+0x10f0] ;  /* 0x0010f000010c7983 */ /* 0x000ea40000300a00 */
[C---:B------:R-:W-:Y:S02]  /*18190*/  IMAD.WIDE R6, R23.reuse, 0x2, R20 ;  /* 0x0000000217067825 */ /* 0x040fe400078e0214 */
[----:B------:R-:W4:Y:S02]  /*181a0*/  LDL.LU.64 R20, [R1+0xc90] ;  /* 0x000c900001147983 */ /* 0x000f240000300a00 */
[----:B---3--:R-:W-:-:S04]  /*181b0*/  IMAD.WIDE R4, R23, 0x2, R4 ;  /* 0x0000000217047825 */ /* 0x008fc800078e0204 */
[----:B--2---:R-:W-:-:S05]  /*181c0*/  IMAD.WIDE R12, R23, 0x2, R12 ;  /* 0x00000002170c7825 */ /* 0x004fca00078e020c */
[----:B------:R-:W-:Y:S01]  /*181d0*/  STL [R1+0x5d8], R12 ;  /* 0x0005d80c01007387 */ /* 0x000fe20000100800 */
[----:B------:R0:W-:Y:S03]  /*181e0*/  STL [R1+0x5d4], R13 ;  /* 0x0005d40d01007387 */ /* 0x0001e60000100800 */
[----:B0-----:R-:W2:Y:S01]  /*181f0*/  LDL.LU.64 R12, [R1+0xc70] ;  /* 0x000c7000010c7983 */ /* 0x001ea20000300a00 */
[----:B------:R-:W-:Y:S02]  /*18200*/  STL [R1+0x5d0], R6 ;  /* 0x0005d00601007387 */ /* 0x000fe40000100800 */
[----:B------:R0:W-:Y:S02]  /*18210*/  STL [R1+0x58c], R7 ;  /* 0x00058c0701007387 */ /* 0x0001e40000100800 */
[C---:B0-----:R-:W-:Y:S02]  /*18220*/  IMAD.WIDE R6, R23.reuse, 0x2, R16 ;  /* 0x0000000217067825 */ /* 0x041fe400078e0210 */
[----:B------:R-:W-:Y:S01]  /*18230*/  HMMA.16816.F32.BF16 R16, R8, R18, R24 ;  /* 0x000000120810723c */ /* 0x000fe20000041818 */
[----:B------:R-:W-:Y:S01]  /*18240*/  STL [R1+0x588], R4 ;  /* 0x0005880401007387 */ /* 0x000fe20000100800 */
[----:B------:R-:W-:Y:S02]  /*18250*/  STL [R1+0x584], R5 ;  /* 0x0005840501007387 */ /* 0x000fe40000100800 */
[----:B------:R-:W3:Y:S02]  /*18260*/  LDL.LU.64 R26, [R1+0x10e8] ;  /* 0x0010e800011a7983 */ /* 0x000ee40000300a00 */
[----:B------:R-:W3:Y:S11]  /*18270*/  LDL.LU.64 R24, [R1+0x10e0] ;  /* 0x0010e00001187983 */ /* 0x000ef60000300a00 */
[----:B------:R-:W-:Y:S06]  /*18280*/  @!UPT UIADD3 URZ, URZ, URZ, URZ ;  /* 0x0000003f3f3ff290 */ /* 0x000fec000fffe03f */
[----:B------:R-:W-:Y:S01]  /*18290*/  STL.64 [R1+0x1e0], R16 ;  /* 0x0001e01001007387 */ /* 0x000fe20000100a00 */
[----:B------:R0:W-:Y:S03]  /*182a0*/  STL.64 [R1+0x1e8], R18 ;  /* 0x0001e81201007387 */ /* 0x0001e60000100a00 */
[----:B0-----:R-:W3:Y:S01]  /*182b0*/  LDL.LU.64 R18, [R1+0x10d8] ;  /* 0x0010d80001127983 */ /* 0x001ee20000300a00 */
[----:B------:R-:W3:Y:S02]  /*182c0*/  LDL.LU.64 R16, [R1+0x10d0] ;  /* 0x0010d00001107983 */ /* 0x000ee40000300a00 */
[----:B--2---:R-:W-:-:S05]  /*182d0*/  IMAD.WIDE R12, R23, 0x2, R12 ;  /* 0x00000002170c7825 */ /* 0x004fca00078e020c */
[----:B------:R-:W-:Y:S01]  /*182e0*/  STL [R1+0x580], R12 ;  /* 0x0005800c01007387 */ /* 0x000fe20000100800 */
[----:B------:R0:W-:Y:S02]  /*182f0*/  STL [R1+0x57c], R13 ;  /* 0x00057c0d01007387 */ /* 0x0001e40000100800 */
[----:B------:R-:W-:Y:S02]  /*18300*/  STL [R1+0x578], R6 ;  /* 0x0005780601007387 */ /* 0x000fe40000100800 */
[----:B------:R-:W-:Y:S01]  /*18310*/  STL [R1+0x574], R7 ;  /* 0x0005740701007387 */ /* 0x000fe20000100800 */
[----:B----4-:R-:W-:Y:S01]  /*18320*/  STL.64 [R1+0x10c8], R14 ;  /* 0x0010c80e01007387 */ /* 0x010fe20000100a00 */
[----:B---3--:R-:W-:-:S04]  /*18330*/  IMAD.WIDE R4, R23, 0x2, R24 ;  /* 0x0000000217047825 */ /* 0x008fc800078e0218 */
[----:B0-----:R-:W-:-:S05]  /*18340*/  IMAD.WIDE R12, R23, 0x2, R16 ;  /* 0x00000002170c7825 */ /* 0x001fca00078e0210 */
[----:B------:R0:W-:Y:S04]  /*18350*/  STL.64 [R1+0x10c0], R12 ;  /* 0x0010c00c01007387 */ /* 0x0001e80000100a00 */
[----:B0-----:R-:W2:Y:S01]  /*18360*/  LDL.LU R12, [R1+0x850] ;  /* 0x00085000010c7983 */ /* 0x001ea20000300800 */
[----:B------:R-:W2:Y:S02]  /*18370*/  LDL.LU R13, [R1+0x854] ;  /* 0x00085400010d7983 */ /* 0x000ea40000300800 */
[----:B------:R-:W2:Y:S02]  /*18380*/  LDL.LU R14, [R1+0x858] ;  /* 0x00085800010e7983 */ /* 0x000ea40000300800 */
[----:B------:R-:W2:Y:S01]  /*18390*/  LDL.LU R15, [R1+0x85c] ;  /* 0x00085c00010f7983 */ /* 0x000ea20000300800 */
[----:B------:R-:W-:Y:S01]  /*183a0*/  STL [R1+0x570], R4 ;  /* 0x0005700401007387 */ /* 0x000fe20000100800 */
[----:B------:R-:W3:Y:S02]  /*183b0*/  LDL.LU.64 R16, [R1+0xcb8] ;  /* 0x000cb80001107983 */ /* 0x000ee40000300a00 */
[----:B------:R0:W-:Y:S01]  /*183c0*/  STL.64 [R1+0x1090], R18 ;  /* 0x0010901201007387 */ /* 0x0001e20000100a00 */
[----:B--2---:R-:W-:Y:S01]  /*183d0*/  HMMA.16816.F32.BF16 R24, R8, R26, R12 ;  /* 0x0000001a0818723c */ /* 0x004fe2000004180c */
[----:B---3--:R1:W-:Y:S01]  /*183e0*/  STL.64 [R1+0x1088], R16 ;  /* 0x0010881001007387 */ /* 0x0083e20000100a00 */
[----:B0-----:R-:W2:Y:S02]  /*183f0*/  LDL.LU R18, [R1+0x88] ;  /* 0x0000880001127983 */ /* 0x001ea40000300800 */
[----:B------:R-:W2:Y:S01]  /*18400*/  LDL.LU R19, [R1+0x8c] ;  /* 0x00008c0001137983 */ /* 0x000ea20000300800 */
[----:B-1----:R-:W3:Y:S01]  /*18410*/  LDL.LU.64 R16, [R1+0xca8] ;  /* 0x000ca80001107983 */ /* 0x002ee20000300a00 */
[----:B------:R-:W-:Y:S02]  /*18420*/  STL [R1+0x56c], R5 ;  /* 0x00056c0501007387 */ /* 0x000fe40000100800 */
[----:B------:R-:W4:Y:S02]  /*18430*/  LDL.LU.64 R14, [R1+0x10c8] ;  /* 0x0010c800010e7983 */ /* 0x000f240000300a00 */
[----:B------:R-:W2:Y:S11]  /*18440*/  LDL.LU.64 R12, [R1+0x10c0] ;  /* 0x0010c000010c7983 */ /* 0x000eb60000300a00 */
[----:B------:R-:W-:Y:S02]  /*18450*/  @!UPT UIADD3 URZ, URZ, URZ, URZ ;  /* 0x0000003f3f3ff290 */ /* 0x000fe4000fffe03f */
[----:B------:R-:W-:Y:S01]  /*18460*/  STL.64 [R1+0x1f0], R24 ;  /* 0x0001f01801007387 */ /* 0x000fe20000100a00 */
[----:B------:R0:W-:Y:S03]  /*18470*/  STL.64 [R1+0x1f8], R26 ;  /* 0x0001f81a01007387 */ /* 0x0001e60000100a00 */
[----:B0-----:R-:W3:Y:S01]  /*18480*/  LDL.LU.64 R26, [R1+0x10b8] ;  /* 0x0010b800011a7983 */ /* 0x001ee20000300a00 */
[----:B------:R-:W3:Y:S03]  /*18490*/  LDL.LU.64 R24, [R1+0x10b0] ;  /* 0x0010b00001187983 */ /* 0x000ee60000300a00 */
[----:B--2---:R-:W-:Y:S01]  /*184a0*/  STL [R1+0x568], R12 ;  /* 0x0005680c01007387 */ /* 0x004fe20000100800 */
[----:B---3--:R-:W-:-:S03]  /*184b0*/  IMAD.WIDE R6, R23, 0x2, R24 ;  /* 0x0000000217067825 */ /* 0x008fc600078e0218 */
[----:B------:R-:W2:Y:S01]  /*184c0*/  LDL.LU.64 R24, [R1+0xce0] ;  /* 0x000ce00001187983 */ /* 0x000ea20000300a00 */
[----:B------:R-:W-:Y:S03]  /*184d0*/  STL.64 [R1+0x1050], R26 ;  /* 0x0010501a01007387 */ /* 0x000fe60000100a00 */
[----:B--2---:R0:W-:Y:S04]  /*184e0*/  STL.64 [R1+0x1048], R24 ;  /* 0x0010481801007387 */ /* 0x0041e80000100a00 */
[----:B0-----:R-:W2:Y:S01]  /*184f0*/  LDL.LU.64 R24, [R1+0xca0] ;  /* 0x000ca00001187983 */ /* 0x001ea20000300a00 */
[----:B------:R-:W3:Y:S02]  /*18500*/  LDL.LU R26, [R1+0x68] ;  /* 0x00006800011a7983 */ /* 0x000ee40000300800 */
[----:B------:R-:W3:Y:S02]  /*18510*/  LDL.LU R27, [R1+0x6c] ;  /* 0x00006c00011b7983 */ /* 0x000ee40000300800 */
[----:B------:R0:W-:Y:S02]  /*18520*/  STL [R1+0x564], R13 ;  /* 0x0005640d01007387 */ /* 0x0001e40000100800 */
[----:B0-----:R-:W2:Y:S01]  /*18530*/  LDL.LU.64 R12, [R1+0xcb0] ;  /* 0x000cb000010c7983 */ /* 0x001ea20000300a00 */
[----:B----4-:R-:W-:Y:S02]  /*18540*/  STL.64 [R1+0x10a0], R14 ;  /* 0x0010a00e01007387 */ /* 0x010fe40000100a00 */
[C---:B------:R-:W-:Y:S01]  /*18550*/  IMAD.WIDE R4, R23.reuse, 0x2, R20 ;  /* 0x0000000217047825 */ /* 0x040fe200078e0214 */
[----:B--2---:R0:W-:Y:S04]  /*18560*/  STL.64 [R1+0x1098], R12 ;  /* 0x0010980c01007387 */ /* 0x0041e80000100a00 */
[----:B0-----:R-:W2:Y:S01]  /*18570*/  LDL.LU R12, [R1+0x860] ;  /* 0x00086000010c7983 */ /* 0x001ea20000300800 */
[----:B------:R-:W2:Y:S02]  /*18580*/  LDL.LU R13, [R1+0x864] ;  /* 0x00086400010d7983 */ /* 0x000ea40000300800 */
[----:B------:R-:W2:Y:S02]  /*18590*/  LDL.LU R14, [R1+0x868] ;  /* 0x00086800010e7983 */ /* 0x000ea40000300800 */
[----:B------:R-:W2:Y:S01]  /*185a0*/  LDL.LU R15, [R1+0x86c] ;  /* 0x00086c00010f7983 */ /* 0x000ea20000300800 */
[----:B------:R-:W4:Y:S01]  /*185b0*/  LDL.LU.64 R20, [R1+0xcd0] ;  /* 0x000cd00001147983 */ /* 0x000f220000300a00 */
[----:B------:R-:W-:Y:S02]  /*185c0*/  STL [R1+0x560], R4 ;  /* 0x0005600401007387 */ /* 0x000fe40000100800 */
[----:B------:R0:W-:Y:S02]  /*185d0*/  STL [R1+0x55c], R5 ;  /* 0x00055c0501007387 */ /* 0x0001e40000100800 */
[----:B0-----:R-:W-:-:S02]  /*185e0*/  IMAD.WIDE R4, R23, 0x2, R24 ;  /* 0x0000000217047825 */ /* 0x001fc400078e0218 */
[----:B------:R-:W2:Y:S02]  /*185f0*/  LDL.LU.64 R24, [R1+0xcd8] ;  /* 0x000cd80001187983 */ /* 0x000ea40000300a00 */
[----:B---3--:R0:W-:Y:S02]  /*18600*/  STL.64 [R1+0x1070], R26 ;  /* 0x0010701a01007387 */ /* 0x0081e40000100a00 */
[----:B0-----:R-:W-:Y:S01]  /*18610*/  IMAD.MOV.U32 R27, RZ, RZ, R28 ;  /* 0x000000ffff1b7224 */ /* 0x001fe200078e001c */
[----:B--2---:R0:W-:Y:S04]  /*18620*/  STL.64 [R1+0x1068], R24 ;  /* 0x0010681801007387 */ /* 0x0041e80000100a00 */
[----:B0-----:R-:W2:Y:S01]  /*18630*/  LDL.LU.64 R24, [R1+0xcc0] ;  /* 0x000cc00001187983 */ /* 0x001ea20000300a00 */
[----:B------:R-:W3:Y:S02]  /*18640*/  LDL.LU R26, [R1+0x78] ;  /* 0x00007800011a7983 */ /* 0x000ee40000300800 */
[----:B------:R-:W2:Y:S02]  /*18650*/  LDL.LU R28, [R1+0x10a8] ;  /* 0x0010a800011c7983 */ /* 0x000ea40000300800 */
[----:B------:R-:W-:Y:S01]  /*18660*/  STL [R1+0x558], R6 ;  /* 0x0005580601007387 */ /* 0x000fe20000100800 */
[----:B------:R0:W-:Y:S02]  /*18670*/  STL [R1+0x554], R7 ;  /* 0x0005540701007387 */ /* 0x0001e40000100800 */
[----:B0-----:R-:W-:-:S02]  /*18680*/  IMAD.WIDE R6, R23, 0x2, R16 ;  /* 0x0000000217067825 */ /* 0x001fc400078e0210 */
[----:B------:R-:W-:Y:S01]  /*18690*/  HMMA.16816.F32.BF16 R16, R8, R18, R12 ;  /* 0x000000120810723c */ /* 0x000fe2000004180c */
[----:B------:R0:W5:Y:S01]  /*186a0*/  LDL.LU.64 R14, [R1+0x10a0] ;  /* 0x0010a000010e7983 */ /* 0x0001620000300a00 */
[----:B------:R-:W2:Y:S11]  /*186b0*/  LDL.LU.64 R12, [R1+0x1098] ;  /* 0x00109800010c7983 */ /* 0x000eb60000300a00 */
[----:B------:R-:W-:Y:S10]  /*186c0*/  @!UPT UIADD3 URZ, URZ, URZ, URZ ;  /* 0x0000003f3f3ff290 */ /* 0x000ff4000fffe03f */
[----:B------:R-:W-:Y:S01]  /*186d0*/  STL.64 [R1+0x2e0], R16 ;  /* 0x0002e01001007387 */ /* 0x000fe20000100a00 */
[----:B------:R1:W-:Y:S03]  /*186e0*/  STL.64 [R1+0x2e8], R18 ;  /* 0x0002e81201007387 */ /* 0x0003e60000100a00 */
[----:B-1----:R-:W3:Y:S01]  /*186f0*/  LDL.LU.64 R18, [R1+0x1090] ;  /* 0x0010900001127983 */ /* 0x002ee20000300a00 */
[----:B------:R-:W3:Y:S02]  /*18700*/  LDL.LU.64 R16, [R1+0x1088] ;  /* 0x0010880001107983 */ /* 0x000ee40000300a00 */
[----:B------:R-:W-:Y:S02]  /*18710*/  STL [R1+0x550], R4 ;  /* 0x0005500401007387 */ /* 0x000fe40000100800 */
[----:B------:R3:W-:Y:S01]  /*18720*/  STL [R1+0x54c], R5 ;  /* 0x00054c0501007387 */ /* 0x0007e20000100800 */
[----:B------:R-:W-:Y:S01]  /*18730*/  STL [R1+0x548], R6 ;  /* 0x0005480601007387 */ /* 0x000fe20000100800 */
[----:B------:R-:W-:Y:S02]  /*18740*/  STL [R1+0x544], R7 ;  /* 0x0005440701007387 */ /* 0x000fe40000100800 */
[----:B--2---:R-:W-:-:S05]  /*18750*/  IMAD.WIDE R12, R23, 0x2, R12 ;  /* 0x00000002170c7825 */ /* 0x004fca00078e020c */
[----:B------:R-:W-:Y:S01]  /*18760*/  STL [R1+0x540], R12 ;  /* 0x0005400c01007387 */ /* 0x000fe20000100800 */
[----:B---3--:R-:W-:-:S03]  /*18770*/  IMAD.WIDE R4, R23, 0x2, R16 ;  /* 0x0000000217047825 */ /* 0x008fc600078e0210 */
[----:B------:R-:W2:Y:S01]  /*18780*/  LDL.LU.64 R16, [R1+0xce8] ;  /* 0x000ce80001107983 */ /* 0x000ea20000300a00 */
[----:B------:R-:W-:Y:S03]  /*18790*/  STL.64 [R1+0x1060], R18 ;  /* 0x0010601201007387 */ /* 0x000fe60000100a00 */
[----:B--2---:R1:W-:Y:S04]  /*187a0*/  STL.64 [R1+0x1058], R16 ;  /* 0x0010581001007387 */ /* 0x0043e80000100a00 */
[----:B-1----:R-:W2:Y:S01]  /*187b0*/  LDL.LU R16, [R1+0x8a0] ;  /* 0x0008a00001107983 */ /* 0x002ea20000300800 */
[----:B------:R-:W2:Y:S02]  /*187c0*/  LDL.LU R17, [R1+0x8a4] ;  /* 0x0008a40001117983 */ /* 0x000ea40000300800 */
[----:B------:R-:W3:Y:S02]  /*187d0*/  LDL.LU R18, [R1+0x8a8] ;  /* 0x0008a80001127983 */ /* 0x000ee40000300800 */
[----:B------:R-:W3:Y:S02]  /*187e0*/  LDL.LU R19, [R1+0x8ac] ;  /* 0x0008ac0001137983 */ /* 0x000ee40000300800 */
[----:B---3--:R-:W-:Y:S01]  /*187f0*/  STL.64 [R1+0x1080], R18 ;  /* 0x0010801201007387 */ /* 0x008fe20000100a00 */
[----:B--2---:R1:W-:Y:S03]  /*18800*/  STL.64 [R1+0x1078], R16 ;  /* 0x0010781001007387 */ /* 0x0043e60000100a00 */
[----:B-1----:R-:W2:Y:S01]  /*18810*/  LDL.LU R16, [R1+0x880] ;  /* 0x0008800001107983 */ /* 0x002ea20000300800 */
[----:B------:R-:W2:Y:S02]  /*18820*/  LDL.LU R17, [R1+0x884] ;  /* 0x0008840001117983 */ /* 0x000ea40000300800 */
[----:B------:R-:W2:Y:S02]  /*18830*/  LDL.LU R18, [R1+0x888] ;  /* 0x0008880001127983 */ /* 0x000ea40000300800 */
[----:B------:R-:W2:Y:S02]  /*18840*/  LDL.LU R19, [R1+0x88c] ;  /* 0x00088c0001137983 */ /* 0x000ea40000300800 */
[C---:B------:R-:W-:Y:S01]  /*18850*/  IMAD.WIDE R6, R23.reuse, 0x2, R24 ;  /* 0x0000000217067825 */ /* 0x040fe200078e0218 */
[----:B------:R1:W-:Y:S04]  /*18860*/  STL [R1+0x53c], R13 ;  /* 0x00053c0d01007387 */ /* 0x0003e80000100800 */
[----:B-1----:R-:W3:Y:S01]  /*18870*/  LDL.LU.64 R12, [R1+0xcc8] ;  /* 0x000cc800010c7983 */ /* 0x002ee20000300a00 */
[----:B--2---:R-:W-:Y:S03]  /*18880*/  HMMA.16816.F32.BF16 R24, R8, R26, R16 ;  /* 0x0000001a0818723c */ /* 0x004fe60000041810 */
[----:B------:R-:W2:Y:S01]  /*18890*/  LDL.LU.64 R18, [R1+0x1080] ;  /* 0x0010800001127983 */ /* 0x000ea20000300a00 */
[----:B------:R-:W2:Y:S11]  /*188a0*/  LDL.LU.64 R16, [R1+0x1078] ;  /* 0x0010780001107983 */ /* 0x000eb60000300a00 */
[----:B------:R-:W-:Y:S08]  /*188b0*/  @!UPT UIADD3 URZ, URZ, URZ, URZ ;  /* 0x0000003f3f3ff290 */ /* 0x000ff0000fffe03f */
[----:B------:R-:W-:Y:S01]  /*188c0*/  STL.64 [R1+0x2f0], R24 ;  /* 0x0002f01801007387 */ /* 0x000fe20000100a00 */
[----:B------:R1:W-:Y:S03]  /*188d0*/  STL.64 [R1+0x2f8], R26 ;  /* 0x0002f81a01007387 */ /* 0x0003e60000100a00 */
[----:B-1----:R-:W2:Y:S01]  /*188e0*/  LDL.LU.64 R26, [R1+0x1070] ;  /* 0x00107000011a7983 */ /* 0x002ea20000300a00 */
[----:B------:R-:W2:Y:S02]  /*188f0*/  LDL.LU.64 R24, [R1+0x1068] ;  /* 0x0010680001187983 */ /* 0x000ea40000300a00 */
[----:B------:R-:W-:Y:S02]  /*18900*/  STL [R1+0x538], R4 ;  /* 0x0005380401007387 */ /* 0x000fe40000100800 */
[----:B------:R4:W-:Y:S01]  /*18910*/  STL [R1+0x534], R5 ;  /* 0x0005340501007387 */ /* 0x0009e20000100800 */
[----:B------:R-:W-:Y:S01]  /*18920*/  STL [R1+0x530], R6 ;  /* 0x0005300601007387 */ /* 0x000fe20000100800 */
[----:B------:R2:W-:Y:S02]  /*18930*/  STL [R1+0x4fc], R7 ;  /* 0x0004fc0701007387 */ /* 0x0005e40000100800 */
[----:B---3--:R-:W-:-:S05]  /*18940*/  IMAD.WIDE R12, R23, 0x2, R12 ;  /* 0x00000002170c7825 */ /* 0x008fca00078e020c */
[----:B------:R-:W-:Y:S01]  /*18950*/  STL [R1+0x4f8], R12 ;  /* 0x0004f80c01007387 */ /* 0x000fe20000100800 */
[----:B------:R-:W-:Y:S02]  /*18960*/  STL [R1+0x4f4], R13 ;  /* 0x0004f40d01007387 */ /* 0x000fe40000100800 */
[C---:B----4-:R-:W-:Y:S02]  /*18970*/  IMAD.WIDE R4, R23.reuse, 0x2, R20 ;  /* 0x0000000217047825 */ /* 0x050fe400078e0214 */
[----:B------:R-:W3:Y:S02]  /*18980*/  LDL.LU.64 R20, [R1+0xd10] ;  /* 0x000d100001147983 */ /* 0x000ee40000300a00 */
[C---:B--2---:R-:W-:Y:S02]  /*18990*/  IMAD.WIDE R6, R23.reuse, 0x2, R24 ;  /* 0x0000000217067825 */ /* 0x044fe400078e0218 */
[----:B------:R-:W-:Y:S01]  /*189a0*/  HMMA.16816.F32.BF16 R24, R8, R26, R16 ;  /* 0x0000001a0818723c */ /* 0x000fe20000041810 */
[----:B------:R-:W2:Y:S01]  /*189b0*/  LDL.LU.64 R18, [R1+0x1060] ;  /* 0x0010600001127983 */ /* 0x000ea20000300a00 */
[----:B------:R-:W4:Y:S11]  /*189c0*/  LDL.LU.64 R16, [R1+0x1058] ;  /* 0x0010580001107983 */ /* 0x000f360000300a00 */
[----:B------:R-:W-:Y:S10]  /*189d0*/  @!UPT UIADD3 URZ, URZ, URZ, URZ ;  /* 0x0000003f3f3ff290 */ /* 0x000ff4000fffe03f */
[----:B------:R-:W-:Y:S01]  /*189e0*/  STL.64 [R1+0x8a0], R24 ;  /* 0x0008a01801007387 */ /* 0x000fe20000100a00 */
[----:B------:R1:W-:Y:S03]  /*189f0*/  STL.64 [R1+0x8a8], R26 ;  /* 0x0008a81a01007387 */ /* 0x0003e60000100a00 */
[----:B-1----:R-:W2:Y:S01]  /*18a00*/  LDL.LU.64 R26, [R1+0x1050] ;  /* 0x00105000011a7983 */ /* 0x002ea20000300a00 */
[----:B------:R-:W2:Y:S02]  /*18a10*/  LDL.LU.64 R24, [R1+0x1048] ;  /* 0x0010480001187983 */ /* 0x000ea40000300a00 */
[----:B------:R-:W-:Y:S02]  /*18a20*/  STL [R1+0x4f0], R4 ;  /* 0x0004f00401007387 */ /* 0x000fe40000100800 */
[----:B------:R-:W-:Y:S01]  /*18a30*/  STL [R1+0x4dc], R5 ;  /* 0x0004dc0501007387 */ /* 0x000fe20000100800 */
[----:B------:R-:W-:Y:S01]  /*18a40*/  STL [R1+0x4d8], R6 ;  /* 0x0004d80601007387 */ /* 0x000fe20000100800 */
[----:B------:R1:W-:Y:S03]  /*18a50*/  STL [R1+0x4d4], R7 ;  /* 0x0004d40701007387 */ /* 0x0003e60000100800 */
[----:B-1----:R-:W3:Y:S01]  /*18a60*/  LDL.LU.64 R6, [R1+0xcf0] ;  /* 0x000cf00001067983 */ /* 0x002ee20000300a00 */
[----:B--2---:R-:W-:-:S03]  /*18a70*/  IMAD.WIDE R12, R23, 0x2, R24 ;  /* 0x00000002170c7825 */ /* 0x004fc600078e0218 */
[----:B------:R-:W2:Y:S01]  /*18a80*/  LDL.LU.64 R24, [R1+0xd20] ;  /* 0x000d200001187983 */ /* 0x000ea20000300a00 */
[----:B------:R-:W-:Y:S03]  /*18a90*/  STL.64 [R1+0xfc8], R26 ;  /* 0x000fc81a01007387 */ /* 0x000fe60000100a00 */
[----:B--2---:R1:W-:Y:S04]  /*18aa0*/  STL.64 [R1+0xfc0], R24 ;  /* 0x000fc01801007387 */ /* 0x0043e80000100a00 */
[----:B-1----:R-:W2:Y:S01]  /*18ab0*/  LDL.LU.64 R24, [R1+0xd00] ;  /* 0x000d000001187983 */ /* 0x002ea20000300a00 */
[----:B------:R-:W-:Y:S02]  /*18ac0*/  IMAD.MOV.U32 R26, RZ, RZ, R3 ;  /* 0x000000ffff1a7224 */ /* 0x000fe400078e0003 */
[----:B------:R-:W-:-:S02]  /*18ad0*/  IMAD.MOV.U32 R27, RZ, RZ, R0 ;  /* 0x000000ffff1b7224 */ /* 0x000fc400078e0000 */
[----:B------:R-:W3:Y:S01]  /*18ae0*/  LDL.LU R3, [R1+0x1040] ;  /* 0x0010400001037983 */ /* 0x000ee20000300800 */
[----:B------:R-:W3:Y:S02]  /*18af0*/  LDL.LU R0, [R1+0x103c] ;  /* 0x00103c0001007983 */ /* 0x000ee40000300800 */
[----:B------:R1:W-:Y:S02]  /*18b00*/  STL.64 [R1+0xff8], R26 ;  /* 0x000ff81a01007387 */ /* 0x0003e40000100a00 */
[----:B----4-:R-:W-:-:S04]  /*18b10*/  IMAD.WIDE R4, R23, 0x2, R16 ;  /* 0x0000000217047825 */ /* 0x010fc800078e0210 */
[----:B-1----:R-:W-:Y:S02]  /*18b20*/  IMAD.MOV.U32 R26, RZ, RZ, R2 ;  /* 0x000000ffff1a7224 */ /* 0x002fe400078e0002 */
[----:B------:R-:W-:Y:S01]  /*18b30*/  IMAD.MOV.U32 R27, RZ, RZ, R29 ;  /* 0x000000ffff1b7224 */ /* 0x000fe200078e001d */
[----:B--2---:R-:W-:Y:S01]  /*18b40*/  STL.64 [R1+0xff0], R24 ;  /* 0x000ff01801007387 */ /* 0x004fe20000100a00 */
[----:B------:R-:W2:Y:S02]  /*18b50*/  LDL.LU R2, [R1+0x1038] ;  /* 0x0010380001027983 */ /* 0x000ea40000300800 */
[----:B------:R-:W4:Y:S02]  /*18b60*/  LDL.LU R29, [R1+0x1034] ;  /* 0x00103400011d7983 */ /* 0x000f240000300800 */
[----:B------:R-:W3:Y:S01]  /*18b70*/  LDL.LU.64 R16, [R1+0xd30] ;  /* 0x000d300001107983 */ /* 0x000ee20000300a00 */
[----:B------:R1:W-:Y:S02]  /*18b80*/  STL.64 [R1+0xfb0], R18 ;  /* 0x000fb01201007387 */ /* 0x0003e40000100a00 */
[----:B-1----:R-:W-:-:S02]  /*18b90*/  IMAD.MOV.U32 R19, RZ, RZ, R28 ;  /* 0x000000ffff137224 */ /* 0x002fc400078e001c */
[----:B--2---:R-:W-:Y:S01]  /*18ba0*/  IMAD.MOV.U32 R18, RZ, RZ, R2 ;  /* 0x000000ffff127224 */ /* 0x004fe200078e0002 */
[----:B---3--:R1:W-:Y:S02]  /*18bb0*/  STL.64 [R1+0xfa8], R16 ;  /* 0x000fa81001007387 */ /* 0x0083e40000100a00 */
[----:B-1----:R-:W-:Y:S02]  /*18bc0*/  IMAD.MOV.U32 R16, RZ, RZ, R0 ;  /* 0x000000ffff107224 */ /* 0x002fe400078e0000 */
[----:B------:R-:W-:Y:S01]  /*18bd0*/  IMAD.MOV.U32 R17, RZ, RZ, R3 ;  /* 0x000000ffff117224 */ /* 0x000fe200078e0003 */
[----:B------:R-:W2:Y:S01]  /*18be0*/  LDL.LU R0, [R1+0x1030] ;  /* 0x0010300001007983 */ /* 0x000ea20000300800 */
[----:B------:R-:W3:Y:S02]  /*18bf0*/  LDL.LU R3, [R1+0x102c] ;  /* 0x00102c0001037983 */ /* 0x000ee40000300800 */
[----:B------:R-:W2:Y:S02]  /*18c00*/  LDL.LU R2, [R1+0x1028] ;  /* 0x0010280001027983 */ /* 0x000ea40000300800 */
[----:B------:R-:W2:Y:S01]  /*18c10*/  LDL.LU R28, [R1+0x1024] ;  /* 0x00102400011c7983 */ /* 0x000ea20000300800 */
[----:B------:R-:W-:Y:S01]  /*18c20*/  STL.64 [R1+0xfd8], R18 ;  /* 0x000fd81201007387 */ /* 0x000fe20000100a00 */
[----:B------:R1:W-:Y:S03]  /*18c30*/  STL.64 [R1+0xfd0], R16 ;  /* 0x000fd01001007387 */ /* 0x0003e60000100a00 */
[----:B-1----:R-:W2:Y:S01]  /*18c40*/  LDL.LU R16, [R1+0x890] ;  /* 0x0008900001107983 */ /* 0x002ea20000300800 */
[----:B------:R-:W2:Y:S02]  /*18c50*/  LDL.LU R17, [R1+0x894] ;  /* 0x0008940001117983 */ /* 0x000ea40000300800 */
[----:B------:R-:W2:Y:S02]  /*18c60*/  LDL.LU R18, [R1+0x898] ;  /* 0x0008980001127983 */ /* 0x000ea40000300800 */
[----:B----4-:R-:W-:-:S02]  /*18c70*/  IMAD.MOV.U32 R19, RZ, RZ, R29 ;  /* 0x000000ffff137224 */ /* 0x010fc400078e001d */
[----:B------:R0:W5:Y:S04]  /*18c80*/  LDL.LU R29, [R1+0x1020] ;  /* 0x00102000011d7983 */ /* 0x0001680000300800 */
[----:B--2---:R-:W-:Y:S01]  /*18c90*/  STL.64 [R1+0x1008], R18 ;  /* 0x0010081201007387 */ /* 0x004fe20000100a00 */
[----:B------:R1:W-:Y:S02]  /*18ca0*/  STL.64 [R1+0x1000], R16 ;  /* 0x0010001001007387 */ /* 0x0003e40000100a00 */
[----:B-1----:R-:W-:Y:S02]  /*18cb0*/  IMAD.MOV.U32 R16, RZ, RZ, R28 ;  /* 0x000000ffff107224 */ /* 0x002fe400078e001c */
[----:B------:R-:W-:Y:S01]  /*18cc0*/  IMAD.MOV.U32 R17, RZ, RZ, R2 ;  /* 0x000000ffff117224 */ /* 0x000fe200078e0002 */
[----:B------:R0:W5:Y:S01]  /*18cd0*/  LDL.LU R28, [R1+0x101c] ;  /* 0x00101c00011c7983 */ /* 0x0001620000300800 */
[----:B------:R-:W2:Y:S02]  /*18ce0*/  LDL.LU R2, [R1+0x1018] ;  /* 0x0010180001027983 */ /* 0x000ea40000300800 */
[----:B---3--:R-:W-:-:S02]  /*18cf0*/  IMAD.MOV.U32 R18, RZ, RZ, R3 ;  /* 0x000000ffff127224 */ /* 0x008fc400078e0003 */
[----:B------:R-:W2:Y:S01]  /*18d00*/  LDL.LU R3, [R1+0x1014] ;  /* 0x0010140001037983 */ /* 0x000ea20000300800 */
[----:B------:R-:W-:Y:S02]  /*18d10*/  IMAD.MOV.U32 R19, RZ, RZ, R0 ;  /* 0x000000ffff137224 */ /* 0x000fe400078e0000 */
[----:B------:R-:W3:Y:S05]  /*18d20*/  LDL.LU R0, [R1+0x1010] ;  /* 0x0010100001007983 */ /* 0x000eea0000300800 */
[----:B------:R-:W-:Y:S01]  /*18d30*/  HMMA.16816.F32.BF16 R24, R8, R26, R16 ;  /* 0x0000001a0818723c */ /* 0x000fe20000041810 */
[----:B------:R-:W-:Y:S01]  /*18d40*/  STL [R1+0x4d0], R12 ;  /* 0x0004d00c01007387 */ /* 0x000fe20000100800 */
[----:B------:R-:W-:Y:S02]  /*18d50*/  STL [R1+0x42c], R13 ;  /* 0x00042c0d01007387 */ /* 0x000fe40000100800 */
[----:B------:R-:W4:Y:S02]  /*18d60*/  LDL.LU.64 R18, [R1+0x1008] ;  /* 0x0010080001127983 */ /* 0x000f240000300a00 */
[----:B------:R-:W4:Y:S11]  /*18d70*/  LDL.LU.64 R16, [R1+0x1000] ;  /* 0x0010000001107983 */ /* 0x000f360000300a00 */
[----:B------:R-:W-:Y:S06]  /*18d80*/  @!UPT UIADD3 URZ, URZ, URZ, URZ ;  /* 0x0000003f3f3ff290 */ /* 0x000fec000fffe03f */
[----:B------:R-:W-:Y:S01]  /*18d90*/  STL.64 [R1+0x870], R24 ;  /* 0x0008701801007387 */ /* 0x000fe20000100a00 */
[----:B------:R1:W-:Y:S03]  /*18da0*/  STL.64 [R1+0x878], R26 ;  /* 0x0008781a01007387 */ /* 0x0003e60000100a00 */
[----:B-1----:R-:W4:Y:S01]  /*18db0*/  LDL.LU.64 R26, [R1+0xff8] ;  /* 0x000ff800011a7983 */ /* 0x002f220000300a00 */
[----:B------:R-:W3:Y:S02]  /*18dc0*/  LDL.LU.64 R24, [R1+0xff0] ;  /* 0x000ff00001187983 */ /* 0x000ee40000300a00 */
[C---:B--2---:R-:W-:Y:S02]  /*18dd0*/  IMAD.WIDE R12, R23.reuse, 0x2, R2 ;  /* 0x00000002170c7825 */ /* 0x044fe400078e0202 */
[----:B------:R-:W2:Y:S02]  /*18de0*/  LDL.LU.64 R2, [R1+0xfe8] ;  /* 0x000fe80001027983 */ /* 0x000ea40000300a00 */
[----:B------:R-:W-:-:S04]  /*18df0*/  IMAD.WIDE R6, R23, 0x2, R6 ;  /* 0x0000000217067825 */ /* 0x000fc800078e0206 */
[----:B------:R-:W-:Y:S02]  /*18e00*/  STL [R1+0x428], R4 ;  /* 0x0004280401007387 */ /* 0x000fe40000100800 */
[----:B------:R3:W-:Y:S01]  /*18e10*/  STL [R1+0x424], R5 ;  /* 0x0004240501007387 */ /* 0x0007e20000100800 */
[----:B------:R-:W-:Y:S01]  /*18e20*/  STL [R1+0x420], R6 ;  /* 0x0004200601007387 */ /* 0x000fe20000100800 */
[----:B------:R2:W-:Y:S02]  /*18e30*/  STL [R1+0x11c], R7 ;  /* 0x00011c0701007387 */ /* 0x0005e40000100800 */
[----:B------:R-:W-:Y:S02]  /*18e40*/  STL [R1+0x118], R12 ;  /* 0x0001180c01007387 */ /* 0x000fe40000100800 */
[----:B------:R-:W-:Y:S02]  /*18e50*/  STL [R1+0x114], R13 ;  /* 0x0001140d01007387 */ /* 0x000fe40000100800 */
[----:B---3--:R-:W-:-:S02]  /*18e60*/  IMAD.WIDE R4, R23, 0x2, R24 ;  /* 0x0000000217047825 */ /* 0x008fc400078e0218 */
[----:B----4-:R-:W-:Y:S02]  /*18e70*/  HMMA.16816.F32.BF16 R24, R8, R26, R16 ;  /* 0x0000001a0818723c */ /* 0x010fe40000041810 */
[C---:B--2---:R-:W-:Y:S02]  /*18e80*/  IMAD.WIDE R6, R23.reuse, 0x2, R2 ;  /* 0x0000000217067825 */ /* 0x044fe400078e0202 */
[----:B------:R-:W2:Y:S02]  /*18e90*/  LDL.LU.64 R2, [R1+0xfe0] ;  /* 0x000fe00001027983 */ /* 0x000ea40000300a00 */
[----:B------:R-:W3:Y:S02]  /*18ea0*/  LDL.LU.64 R18, [R1+0xfd8] ;  /* 0x000fd80001127983 */ /* 0x000ee40000300a00 */
[----:B------:R-:W3:Y:S11]  /*18eb0*/  LDL.LU.64 R16, [R1+0xfd0] ;  /* 0x000fd00001107983 */ /* 0x000ef60000300a00 */
[----:B------:R-:W-:Y:S04]  /*18ec0*/  @!UPT UIADD3 URZ, URZ, URZ, URZ ;  /* 0x0000003f3f3ff290 */ /* 0x000fe8000fffe03f */
[----:B------:R-:W-:Y:S01]  /*18ed0*/  STL.64 [R1+0x890], R24 ;  /* 0x0008901801007387 */ /* 0x000fe20000100a00 */
[----:B------:R1:W-:Y:S04]  /*18ee0*/  STL.64 [R1+0x898], R26 ;  /* 0x0008981a01007387 */ /* 0x0003e80000100a00 */
[----:B-1----:R-:W3:Y:S01]  /*18ef0*/  LDL.LU.64 R26, [R1+0xfc8] ;  /* 0x000fc800011a7983 */ /* 0x002ee20000300a00 */
[----:B------:R-:W4:Y:S02]  /*18f00*/  LDL.LU.64 R24, [R1+0xfc0] ;  /* 0x000fc00001187983 */ /* 0x000f240000300a00 */
[----:B------:R-:W-:Y:S02]  /*18f10*/  STL [R1+0x110], R4 ;  /* 0x0001100401007387 */ /* 0x000fe40000100800 */
[----:B------:R2:W-:Y:S01]  /*18f20*/  STL [R1+0x10c], R5 ;  /* 0x00010c0501007387 */ /* 0x0005e20000100800 */
[----:B------:R-:W-:Y:S01]  /*18f30*/  STL [R1+0x108], R6 ;  /* 0x0001080601007387 */ /* 0x000fe20000100800 */
[----:B------:R4:W-:Y:S02]  /*18f40*/  STL [R1+0x104], R7 ;  /* 0x0001040701007387 */ /* 0x0009e40000100800 */
[----:B--2---:R-:W-:-:S02]  /*18f50*/  IMAD.WIDE R4, R23, 0x2, R2 ;  /* 0x0000000217047825 */ /* 0x004fc400078e0202 */
[----:B------:R-:W2:Y:S02]  /*18f60*/  LDL.LU.64 R2, [R1+0xfb8] ;  /* 0x000fb80001027983 */ /* 0x000ea40000300a00 */
[C---:B----4-:R-:W-:Y:S02]  /*18f70*/  IMAD.WIDE R6, R23.reuse, 0x2, R24 ;  /* 0x0000000217067825 */ /* 0x050fe400078e0218 */
[----:B---3--:R-:W-:Y:S02]  /*18f80*/  HMMA.16816.F32.BF16 R24, R8, R26, R16 ;  /* 0x0000001a0818723c */ /* 0x008fe40000041810 */
[----:B------:R-:W-:-:S05]  /*18f90*/  IMAD.WIDE R12, R23, 0x2, R20 ;  /* 0x00000002170c7825 */ /* 0x000fca00078e0214 */
[----:B------:R-:W-:Y:S01]  /*18fa0*/  STL [R1+0x100], R12 ;  /* 0x0001000c01007387 */ /* 0x000fe20000100800 */
[----:B------:R-:W-:Y:S02]  /*18fb0*/  STL [R1+0xfc], R13 ;  /* 0x0000fc0d01007387 */ /* 0x000fe40000100800 */
[----:B------:R-:W3:Y:S02]  /*18fc0*/  LDL.LU.64 R18, [R1+0xfb0] ;  /* 0x000fb00001127983 */ /* 0x000ee40000300a00 */
[----:B------:R-:W4:Y:S11]  /*18fd0*/  LDL.LU.64 R16, [R1+0xfa8] ;  /* 0x000fa80001107983 */ /* 0x000f360000300a00 */
[----:B------:R-:W-:Y:S01]  /*18fe0*/  STL.64 [R1+0x8b0], R24 ;  /* 0x0008b01801007387 */ /* 0x000fe20000100a00 */
[----:B------:R1:W-:Y:S03]  /*18ff0*/  STL.64 [R1+0x8b8], R26 ;  /* 0x0008b81a01007387 */ /* 0x0003e60000100a00 */
[----:B-1----:R-:W3:Y:S01]  /*19000*/  LDL.LU.64 R26, [R1+0xfa0] ;  /* 0x000fa000011a7983 */ /* 0x002ee20000300a00 */
[----:B------:R-:W3:Y:S02]  /*19010*/  LDL.LU.64 R24, [R1+0xf98] ;  /* 0x000f980001187983 */ /* 0x000ee40000300a00 */
[----:B--2---:R-:W-:-:S02]  /*19020*/  IMAD.WIDE R12, R23, 0x2, R2 ;  /* 0x00000002170c7825 */ /* 0x004fc400078e0202 */
[----:B------:R-:W2:Y:S02]  /*19030*/  LDL.LU.64 R2, [R1+0xf90] ;  /* 0x000f900001027983 */ /* 0x000ea40000300a00 */
[----:B------:R-:W-:Y:S02]  /*19040*/  STL [R1+0xf8], R4 ;  /* 0x0000f80401007387 */ /* 0x000fe40000100800 */
[----:B------:R-:W3:Y:S02]  /*19050*/  LDL.LU R20, [R1+0xf48] ;  /* 0x000f480001147983 */ /* 0x000ee40000300800 */
[----:B------:R-:W-:Y:S01]  /*19060*/  STL [R1+0xf4], R5 ;  /* 0x0000f40501007387 */ /* 0x000fe20000100800 */
[----:B------:R-:W-:Y:S01]  /*19070*/  STL [R1+0xf0], R6 ;  /* 0x0000f00601007387 */ /* 0x000fe20000100800 */
[----:B------:R-:W-:Y:S02]  /*19080*/  STL [R1+0xec], R7 ;  /* 0x0000ec0701007387 */ /* 0x000fe40000100800 */
[----:B------:R-:W-:Y:S02]  /*19090*/  STL [R1+0xe8], R12 ;  /* 0x0000e80c01007387 */ /* 0x000fe40000100800 */
[----:B------:R1:W-:Y:S02]  /*190a0*/  STL [R1+0x8], R13 ;  /* 0x0000080d01007387 */ /* 0x0003e40000100800 */
[----:B-1----:R-:W4:Y:S01]  /*190b0*/  LDL.LU.64 R12, [R1+0xd48] ;  /* 0x000d4800010c7983 */ /* 0x002f220000300a00 */
[----:B--2---:R-:W-:-:S03]  /*190c0*/  IMAD.WIDE R6, R23, 0x2, R2 ;  /* 0x0000000217067825 */ /* 0x004fc600078e0202 */
[----:B------:R-:W2:Y:S01]  /*190d0*/  LDL.LU.64 R2, [R1+0xf88] ;  /* 0x000f880001027983 */ /* 0x000ea20000300a00 */
[----:B---3--:R-:W-:Y:S01]  /*190e0*/  HMMA.16816.F32.BF16 R24, R8, R18, R24 ;  /* 0x000000120818723c */ /* 0x008fe20000041818 */
[C---:B----4-:R-:W-:Y:S02]  /*190f0*/  IMAD.WIDE R4, R23.reuse, 0x2, R16 ;  /* 0x0000000217047825 */ /* 0x050fe400078e0210 */
[----:B------:R0:W5:Y:S04]  /*19100*/  LDL.LU.64 R18, [R1+0xf80] ;  /* 0x000f800001127983 */ /* 0x0001680000300a00 */
[----:B------:R0:W5:Y:S11]  /*19110*/  LDL.LU.64 R16, [R1+0xf78] ;  /* 0x000f780001107983 */ /* 0x0001760000300a00 */
[----:B------:R-:W-:Y:S05]  /*19120*/  @!UPT UIADD3 URZ, URZ, URZ, URZ ;  /* 0x0000003f3f3ff290 */ /* 0x000fea000fffe03f */
[----:B------:R-:W-:Y:S01]  /*19130*/  STL.64 [R1+0x8d0], R24 ;  /* 0x0008d01801007387 */ /* 0x000fe20000100a00 */
[----:B------:R-:W-:Y:S02]  /*19140*/  IMAD.MOV.U32 R11, RZ, RZ, R26 ;  /* 0x000000ffff0b7224 */ /* 0x000fe400078e001a */
[----:B------:R1:W-:Y:S02]  /*19150*/  STL.64 [R1+0x8d8], R26 ;  /* 0x0008d81a01007387 */ /* 0x0003e40000100a00 */
[----:B------:R-:W-:Y:S02]  /*19160*/  IMAD.MOV.U32 R10, RZ, RZ, R27 ;  /* 0x000000ffff0a7224 */ /* 0x000fe400078e001b */
[----:B-1----:R-:W3:Y:S01]  /*19170*/  LDL.LU.64 R26, [R1+0xd40] ;  /* 0x000d4000011a7983 */ /* 0x002ee20000300a00 */
[----:B------:R-:W-:Y:S02]  /*19180*/  STL [R1+0x4], R4 ;  /* 0x0000040401007387 */ /* 0x000fe40000100800 */
[----:B------:R-:W-:Y:S02]  /*19190*/  STL [R1], R5 ;  /* 0x0000000501007387 */ /* 0x000fe40000100800 */
[----:B--2---:R-:W-:-:S02]  /*191a0*/  IMAD.WIDE R8, R23, 0x2, R2 ;  /* 0x0000000217087825 */ /* 0x004fc400078e0202 */
[----:B------:R-:W2:Y:S01]  /*191b0*/  LDL.LU.64 R2, [R1+0xf70] ;  /* 0x000f700001027983 */ /* 0x000ea20000300a00 */
[----:B------:R-:W-:-:S04]  /*191c0*/  IADD3 R20, R20, -0x1, RZ ;  /* 0xffffffff14147810 */ /* 0x000fc80007ffe0ff */
[----:B------:R-:W-:Y:S01]  /*191d0*/  ISETP.NE.U32.AND P0, PT, R20, RZ, PT ;  /* 0x000000ff1400720c */ /* 0x000fe20003f05070 */
[----:B------:R1:W-:Y:S01]  /*191e0*/  STL [R1+0xf48], R20 ;  /* 0x000f481401007387 */ /* 0x0003e20000100800 */
[----:B------:R-:W-:Y:S01]  /*191f0*/  IMAD.MOV.U32 R21, RZ, RZ, R8 ;  /* 0x000000ffff157224 */ /* 0x000fe200078e0008 */
[----:B------:R-:W-:Y:S01]  /*19200*/  IADD3 R0, R0, -0x20, RZ ;  /* 0xffffffe000007810 */ /* 0x000fe20007ffe0ff */
[----:B-1----:R-:W-:Y:S02]  /*19210*/  IMAD.MOV.U32 R20, RZ, RZ, c[0x0][0x188] ;  /* 0x00006200ff147624 */ /* 0x002fe400078e00ff */
[----:B---3--:R-:W-:-:S04]  /*19220*/  IMAD.WIDE R4, R23, 0x2, R26 ;  /* 0x0000000217047825 */ /* 0x008fc800078e021a */
[----:B------:R-:W-:Y:S02]  /*19230*/  IMAD.MOV.U32 R27, RZ, RZ, R6 ;  /* 0x000000ffff1b7224 */ /* 0x000fe400078e0006 */
[----:B------:R-:W-:Y:S02]  /*19240*/  IMAD.MOV.U32 R26, RZ, RZ, R7 ;  /* 0x000000ffff1a7224 */ /* 0x000fe400078e0007 */
[----:B------:R-:W-:-:S04]  /*19250*/  IMAD.WIDE R6, R23, 0x2, R12 ;  /* 0x0000000217067825 */ /* 0x000fc800078e020c */
[----:B------:R-:W-:Y:S02]  /*19260*/  IMAD.SHL.U32 R12, R20, 0x20, RZ ;  /* 0x00000020140c7824 */ /* 0x000fe400078e00ff */
[----:B------:R-:W-:Y:S02]  /*19270*/  IMAD.MOV.U32 R25, RZ, RZ, R4 ;  /* 0x000000ffff197224 */ /* 0x000fe400078e0004 */
[----:B------:R-:W-:Y:S02]  /*19280*/  IMAD.MOV.U32 R24, RZ, RZ, R5 ;  /* 0x000000ffff187224 */ /* 0x000fe400078e0005 */
[----:B------:R-:W-:Y:S02]  /*19290*/  IMAD.MOV.U32 R23, RZ, RZ, R6 ;  /* 0x000000ffff177224 */ /* 0x000fe400078e0006 */
[----:B------:R-:W-:Y:S02]  /*192a0*/  IMAD.MOV.U32 R22, RZ, RZ, R7 ;  /* 0x000000ffff167224 */ /* 0x000fe400078e0007 */
[----:B------:R-:W-:-:S02]  /*192b0*/  IMAD.MOV.U32 R20, RZ, RZ, R9 ;  /* 0x000000ffff147224 */ /* 0x000fc400078e0009 */
[----:B--2---:R-:W-:Y:S01]  /*192c0*/  IMAD.WIDE R2, R12, 0x2, R2 ;  /* 0x000000020c027825 */ /* 0x004fe200078e0202 */
[----:B0-----:R-:W-:Y:S01]  /*192d0*/  @!P0 CALL.REL.NOINC `(.L_x_1) ;  /* 0x0000001000008944 */ /* 0x001fe20003c00000 */
[----:B------:R-:W-:Y:S05]  /*192e0*/  BRA `(.L_x_2) ;  /* 0xfffed9a000007947 */ /* 0x000fea000383ffff */
.L_x_1:
[----:B-----5:R-:W2:Y:S04]  /*192f0*/  LDL.LU R29, [R1+0x8d0] ;  /* 0x0008d000011d7983 */ /* 0x020ea80000300800 */
[----:B--2---:R0:W-:Y:S04]  /*19300*/  STL [R1+0x1388], R29 ;  /* 0x0013881d01007387 */ /* 0x0041e80000100800 */
[----:B0-----:R-:W2:Y:S04]  /*19310*/  LDL.LU R29, [R1+0x8bc] ;  /* 0x0008bc00011d7983 */ /* 0x001ea80000300800 */
[----:B--2---:R0:W-:Y:S04]  /*19320*/  STL [R1+0x138c], R29 ;  /* 0x00138c1d01007387 */ /* 0x0041e80000100800 */
[----:B------:R-:W2:Y:S01]  /*19330*/  LDL.LU R0, [R1+0x8b4] ;  /* 0x0008b40001007983 */ /* 0x000ea20000300800 */
[----:B0-----:R-:W-:-:S03]  /*19340*/  IMAD.MOV.U32 R29, RZ, RZ, R11 ;  /* 0x000000ffff1d7224 */ /* 0x001fc600078e000b */
[----:B--2---:R0:W-:Y:S04]  /*19350*/  STL [R1+0x1390], R0 ;  /* 0x0013900001007387 */ /* 0x0041e80000100800 */
[----:B------:R-:W2:Y:S04]  /*19360*/  LDL.LU R28, [R1+0x8b0] ;  /* 0x0008b000011c7983 */ /* 0x000ea80000300800 */
        /* <DEDUP_REMOVED lines=8> */
[----:B------:R-:W2:Y:S04]  /*193f0*/  LDL.LU R2, [R1+0x9cc] ;  /* 0x0009cc0001027983 */ /* 0x000ea80000300800 */
[----:B------:R-:W2:Y:S04]  /*19400*/  LDL.LU R3, [R1+0x9c8] ;  /* 0x0009c80001037983 */ /* 0x000ea80000300800 */
[----:B------:R-:W2:Y:S04]  /*19410*/  LDL.LU R8, [R1+0x9dc] ;  /* 0x0009dc0001087983 */ /* 0x000ea80000300800 */
[----:B------:R-:W2:Y:S01]  /*19420*/  LDL.LU R9, [R1+0x9d8] ;  /* 0x0009d80001097983 */ /* 0x000ea20000300800 */
[----:B0-----:R-:W-:-:S03]  /*19430*/  IMAD.MOV.U32 R0, RZ, RZ, R10 ;  /* 0x000000ffff007224 */ /* 0x001fc600078e000a */
        /* <DEDUP_REMOVED lines=8> */
[----:B------:R0:W-:Y:S01]  /*194c0*/  STL [R1+0x1054], R18 ;  /* 0x0010541201007387 */ /* 0x0001e20000100800 */
[----:B------:R-:W-:-:S03]  /*194d0*/  F2FP.BF16.PACK_AB R29, R0, R29 ;  /* 0x0000001d001d723e */ /* 0x000fc600000010ff */
[----:B0-----:R-:W2:Y:S04]  /*194e0*/  LDL.LU R18, [R1+0x8d4] ;  /* 0x0008d40001127983 */ /* 0x001ea80000300800 */
[----:B------:R0:W-:Y:S04]  /*194f0*/  STL [R1+0x1050], R19 ;  /* 0x0010501301007387 */ /* 0x0001e80000100800 */
        /* <DEDUP_REMOVED lines=9> */
[----:B------:R-:W2:Y:S04]  /*19590*/  LDL.LU R0, [R1+0x1390] ;  /* 0x0013900001007983 */ /* 0x000ea80000300800 */
[----:B------:R0:W-:Y:S04]  /*195a0*/  STL [R1+0x6fc], R29 ;  /* 0x0006fc1d01007387 */ /* 0x0001e80000100800 */
[----:B0-----:R-:W2:Y:S02]  /*195b0*/  LDL.LU R29, [R1+0x138c] ;  /* 0x00138c00011d7983 */ /* 0x001ea40000300800 */
[----:B--2---:R-:W-:-:S02]  /*195c0*/  F2FP.BF16.PACK_AB R15, R29, R15 ;  /* 0x0000000f1d0f723e */ /* 0x004fc400000010ff */
[----:B------:R-:W2:Y:S01]  /*195d0*/  LDL.LU R29, [R1+0x1388] ;  /* 0x00138800011d7983 */ /* 0x000ea20000300800 */
[----:B------:R-:W-:Y:S02]  /*195e0*/  F2FP.BF16.PACK_AB R14, R14, R17 ;  /* 0x000000110e0e723e */ /* 0x000fe400000010ff */
[----:B------:R-:W-:Y:S01]  /*195f0*/  F2FP.BF16.PACK_AB R16, R16, R19 ;  /* 0x000000131010723e */ /* 0x000fe200000010ff */
[----:B------:R-:W-:Y:S04]  /*19600*/  STL [R1+0x6f8], R15 ;  /* 0x0006f80f01007387 */ /* 0x000fe80000100800 */
[----:B------:R0:W-:Y:S04]  /*19610*/  STL [R1+0x6f4], R14 ;  /* 0x0006f40e01007387 */ /* 0x0001e80000100800 */
[----:B------:R-:W-:Y:S01]  /*19620*/  STL [R1+0x6f0], R16 ;  /* 0x0006f01001007387 */ /* 0x000fe20000100800 */
[----:B0-----:R-:W-:-:S02]  /*19630*/  F2FP.BF16.PACK_AB R14, R0, R28 ;  /* 0x0000001c000e723e */ /* 0x001fc400000010ff */
[----:B---3--:R-:W-:Y:S02]  /*19640*/  F2FP.BF16.PACK_AB R0, R27, R25 ;  /* 0x000000191b00723e */ /* 0x008fe400000010ff */
[----:B------:R-:W-:Y:S02]  /*19650*/  F2FP.BF16.PACK_AB R3, R2, R3 ;  /* 0x000000030203723e */ /* 0x000fe400000010ff */
[----:B------:R-:W-:Y:S02]  /*19660*/  F2FP.BF16.PACK_AB R2, R8, R9 ;  /* 0x000000090802723e */ /* 0x000fe400000010ff */
[----:B--2---:R-:W-:-:S05]  /*19670*/  F2FP.BF16.PACK_AB R15, R18, R29 ;  /* 0x0000001d120f723e */ /* 0x004fca00000010ff */
[----:B------:R4:W-:Y:S04]  /*19680*/  STL [R1+0x6ec], R15 ;  /* 0x0006ec0f01007387 */ /* 0x0009e80000100800 */
[----:B------:R0:W-:Y:S04]  /*19690*/  STL [R1+0x6e8], R14 ;  /* 0x0006e80e01007387 */ /* 0x0001e80000100800 */
[----:B------:R1:W-:Y:S01]  /*196a0*/  STL [R1+0x6e4], R0 ;  /* 0x0006e40001007387 */ /* 0x0003e20000100800 */
[----:B----4-:R-:W-:Y:S02]  /*196b0*/  F2FP.BF16.PACK_AB R15, R23, R21 ;  /* 0x00000015170f723e */ /* 0x010fe400000010ff */
[----:B0-----:R-:W-:-:S03]  /*196c0*/  F2FP.BF16.PACK_AB R14, R26, R24 ;  /* 0x000000181a0e723e */ /* 0x001fc600000010ff */
[----:B------:R-:W-:Y:S01]  /*196d0*/  STL [R1+0x6e0], R15 ;  /* 0x0006e00f01007387 */ /* 0x000fe20000100800 */
[----:B-1----:R-:W-:-:S03]  /*196e0*/  F2FP.BF16.PACK_AB R0, R22, R20 ;  /* 0x000000141600723e */ /* 0x002fc600000010ff */
[----:B------:R-:W-:Y:S04]  /*196f0*/  STL [R1+0x6dc], R14 ;  /* 0x0006dc0e01007387 */ /* 0x000fe80000100800 */
[----:B------:R0:W-:Y:S04]  /*19700*/  STL [R1+0x6d8], R0 ;  /* 0x0006d80001007387 */ /* 0x0001e80000100800 */
[----:B------:R1:W-:Y:S01]  /*19710*/  STL [R1+0x6d4], R3 ;  /* 0x0006d40301007387 */ /* 0x0003e20000100800 */
[----:B0-----:R-:W-:-:S03]  /*19720*/  F2FP.BF16.PACK_AB R0, R6, R7 ;  /* 0x000000070600723e */ /* 0x001fc600000010ff */
[----:B------:R0:W-:Y:S01]  /*19730*/  STL [R1+0x6d0], R2 ;  /* 0x0006d00201007387 */ /* 0x0001e20000100800 */
[----:B-1----:R-:W-:-:S03]  /*19740*/  F2FP.BF16.PACK_AB R3, R4, R5 ;  /* 0x000000050403723e */ /* 0x002fc600000010ff */
[----:B------:R1:W-:Y:S04]  /*19750*/  STL [R1+0x6cc], R0 ;  /* 0x0006cc0001007387 */ /* 0x0003e80000100800 */
[----:B------:R-:W-:Y:S04]  /*19760*/  STL [R1+0x6c8], R3 ;  /* 0x0006c80301007387 */ /* 0x000fe80000100800 */
[----:B------:R-:W2:Y:S01]  /*19770*/  LDL.LU R15, [R1+0xa98] ;  /* 0x000a9800010f7983 */ /* 0x000ea20000300800 */
[----:B0-----:R-:W-:Y:S02]  /*19780*/  F2FP.BF16.PACK_AB R2, R10, R11 ;  /* 0x0000000b0a02723e */ /* 0x001fe400000010ff */
[----:B-1----:R-:W-:-:S03]  /*19790*/  F2FP.BF16.PACK_AB R0, R12, R13 ;  /* 0x0000000d0c00723e */ /* 0x002fc600000010ff */
[----:B------:R-:W-:Y:S04]  /*197a0*/  STL [R1+0x6c4], R2 ;  /* 0x0006c40201007387 */ /* 0x000fe80000100800 */
[----:B--2---:R0:W-:Y:S04]  /*197b0*/  STL [R1+0x1300], R15 ;  /* 0x0013000f01007387 */ /* 0x0041e80000100800 */
[----:B------:R-:W-:Y:S04]  /*197c0*/  STL [R1+0x6c0], R0 ;  /* 0x0006c00001007387 */ /* 0x000fe80000100800 */
[----:B0-----:R-:W2:Y:S04]  /*197d0*/  LDL.LU R15, [R1+0xa88] ;  /* 0x000a8800010f7983 */ /* 0x001ea80000300800 */
[----:B--2---:R0:W-:Y:S04]  /*197e0*/  STL [R1+0x1308], R15 ;  /* 0x0013080f01007387 */ /* 0x0041e80000100800 */
        /* <DEDUP_REMOVED lines=31> */
[----:B------:R-:W3:Y:S04]  /*199e0*/  LDL.LU R14, [R1+0xaac] ;  /* 0x000aac00010e7983 */ /* 0x000ee80000300800 */
[----:B---3--:R0:W-:Y:S04]  /*199f0*/  STL [R1+0x12fc], R14 ;  /* 0x0012fc0e01007387 */ /* 0x0081e80000100800 */
[----:B0-----:R-:W3:Y:S04]  /*19a00*/  LDL.LU R14, [R1+0xa9c] ;  /* 0x000a9c00010e7983 */ /* 0x001ee80000300800 */
        /* <DEDUP_REMOVED lines=33> */
[----:B0-----:R-:W2:Y:S04]  /*19c20*/  LDL.LU R14, [R1+0x9ec] ;  /* 0x0009ec00010e7983 */ /* 0x001ea80000300800 */
[----:B------:R-:W3:Y:S04]  /*19c30*/  LDL.LU R17, [R1+0xaa8] ;  /* 0x000aa80001117983 */ /* 0x000ee80000300800 */
[----:B------:R-:W4:Y:S04]  /*19c40*/  LDL.LU R16, [R1+0xabc] ;  /* 0x000abc0001107983 */ /* 0x000f280000300800 */
        /* <DEDUP_REMOVED lines=25> */
[----:B--2---:R-:W-:-:S03]  /*19de0*/  F2FP.BF16.PACK_AB R15, R14, R15 ;  /* 0x0000000f0e0f723e */ /* 0x004fc600000010ff */
[----:B------:R-:W2:Y:S04]  /*19df0*/  LDL.LU R14, [R1+0x1384] ;  /* 0x00138400010e7983 */ /* 0x000ea80000300800 */
[----:B------:R0:W-:Y:S04]  /*19e00*/  STL [R1+0x6ac], R15 ;  /* 0x0006ac0f01007387 */ /* 0x0001e80000100800 */
[----:B0-----:R-:W2:Y:S02]  /*19e10*/  LDL.LU R15, [R1+0x1380] ;  /* 0x00138000010f7983 */ /* 0x001ea40000300800 */
[----:B--2---:R-:W-:-:S02]  /*19e20*/  F2FP.BF16.PACK_AB R15, R14, R15 ;  /* 0x0000000f0e0f723e */ /* 0x004fc400000010ff */
        /* <DEDUP_REMOVED lines=64> */
[----:B------:R-:W2:Y:S01]  /*1a230*/  LDL.LU R14, [R1+0x12fc] ;  /* 0x0012fc00010e7983 */ /* 0x000ea20000300800 */
[----:B----4-:R-:W-:-:S03]  /*1a240*/  F2FP.BF16.PACK_AB R16, R16, R19 ;  /* 0x000000131010723e */ /* 0x010fc600000010ff */
[----:B------:R0:W-:Y:S01]  /*1a250*/  STL [R1+0x658], R15 ;  /* 0x0006580f01007387 */ /* 0x0001e20000100800 */
[----:B---3--:R-:W-:Y:S02]  /*1a260*/  F2FP.BF16.PACK_AB R3, R2, R3 ;  /* 0x000000030203723e */ /* 0x008fe400000010ff */
[----:B0-----:R-:W-:Y:S02]  /*1a270*/  F2FP.BF16.PACK_AB R15, R18, R29 ;  /* 0x0000001d120f723e */ /* 0x001fe400000010ff */
[----:B------:R-:W-:Y:S02]  /*1a280*/  F2FP.BF16.PACK_AB R2, R8, R9 ;  /* 0x000000090802723e */ /* 0x000fe400000010ff */
[----:B--2---:R-:W-:-:S05]  /*1a290*/  F2FP.BF16.PACK_AB R14, R14, R17 ;  /* 0x000000110e0e723e */ /* 0x004fca00000010ff */
[----:B------:R0:W-:Y:S04]  /*1a2a0*/  STL [R1+0x654], R14 ;  /* 0x0006540e01007387 */ /* 0x0001e80000100800 */
[----:B------:R-:W-:Y:S01]  /*1a2b0*/  STL [R1+0x650], R16 ;  /* 0x0006501001007387 */ /* 0x000fe20000100800 */
[----:B0-----:R-:W-:Y:S02]  /*1a2c0*/  F2FP.BF16.PACK_AB R14, R0, R28 ;  /* 0x0000001c000e723e */ /* 0x001fe400000010ff */
[----:B------:R-:W-:Y:S01]  /*1a2d0*/  F2FP.BF16.PACK_AB R0, R27, R25 ;  /* 0x000000191b00723e */ /* 0x000fe200000010ff */
[----:B------:R0:W-:Y:S04]  /*1a2e0*/  STL [R1+0x64c], R15 ;  /* 0x00064c0f01007387 */ /* 0x0001e80000100800 */
[----:B------:R1:W-:Y:S04]  /*1a2f0*/  STL [R1+0x648], R14 ;  /* 0x0006480e01007387 */ /* 0x0003e80000100800 */
[----:B------:R2:W-:Y:S01]  /*1a300*/  STL [R1+0x644], R0 ;  /* 0x0006440001007387 */ /* 0x0005e20000100800 */
[----:B0-----:R-:W-:-:S02]  /*1a310*/  F2FP.BF16.PACK_AB R15, R23, R21 ;  /* 0x00000015170f723e */ /* 0x001fc400000010ff */
[----:B-1----:R-:W-:-:S03]  /*1a320*/  F2FP.BF16.PACK_AB R14, R26, R24 ;  /* 0x000000181a0e723e */ /* 0x002fc600000010ff */
[----:B------:R-:W-:Y:S01]  /*1a330*/  STL [R1+0x640], R15 ;  /* 0x0006400f01007387 */ /* 0x000fe20000100800 */
[----:B--2---:R-:W-:-:S03]  /*1a340*/  F2FP.BF16.PACK_AB R0, R22, R20 ;  /* 0x000000141600723e */ /* 0x004fc600000010ff */
        /* <DEDUP_REMOVED lines=949> */
[----:B------:R0:W-:Y:S01]  /*1dea0*/  STL [R1+0xa4], R18 ;  /* 0x0000a41201007387 */ /* 0x0001e20000100800 */
[----:B----4-:R-:W-:-:S03]  /*1deb0*/  F2FP.BF16.PACK_AB R14, R17, R14 ;  /* 0x0000000e110e723e */ /* 0x010fc600000010ff */
[----:B0-----:R-:W4:Y:S01]  /*1dec0*/  LDL.LU R18, [R1+0x1054] ;  /* 0x0010540001127983 */ /* 0x001f220000300800 */
[----:B---3--:R-:W-:Y:S02]  /*1ded0*/  F2FP.BF16.PACK_AB R29, R15, R29 ;  /* 0x0000001d0f1d723e */ /* 0x008fe400000010ff */
[----:B--2---:R-:W-:Y:S02]  /*1dee0*/  F2FP.BF16.PACK_AB R16, R19, R16 ;  /* 0x000000101310723e */ /* 0x004fe400000010ff */
[----:B------:R-:W4:Y:S03]  /*1def0*/  LDL.LU R19, [R1+0x1050] ;  /* 0x0010500001137983 */ /* 0x000f260000300800 */
[----:B------:R0:W-:Y:S02]  /*1df00*/  STL [R1+0xa0], R16 ;  /* 0x0000a01001007387 */ /* 0x0001e40000100800 */
[----:B0-----:R-:W2:Y:S01]  /*1df10*/  LDL.LU R16, [R1+0x104c] ;  /* 0x00104c0001107983 */ /* 0x001ea20000300800 */
[----:B------:R-:W2:Y:S01]  /*1df20*/  LDL.LU R17, [R1+0x1048] ;  /* 0x0010480001117983 */ /* 0x000ea20000300800 */
[----:B------:R-:W-:Y:S01]  /*1df30*/  F2FP.BF16.PACK_AB R28, R0, R28 ;  /* 0x0000001c001c723e */ /* 0x000fe200000010ff */
[----:B------:R0:W-:Y:S01]  /*1df40*/  STL [R1+0x9c], R14 ;  /* 0x00009c0e01007387 */ /* 0x0001e20000100800 */
[----:B------:R-:W-:-:S02]  /*1df50*/  F2FP.BF16.PACK_AB R0, R27, R25 ;  /* 0x000000191b00723e */ /* 0x000fc400000010ff */
[----:B------:R-:W-:Y:S01]  /*1df60*/  F2FP.BF16.PACK_AB R23, R23, R21 ;  /* 0x000000151717723e */ /* 0x000fe200000010ff */
[----:B------:R-:W-:Y:S01]  /*1df70*/  F2FP.BF16.PACK_AB R21, R26, R24 ;  /* 0x000000181a15723e */ /* 0x000fe200000010ff */
[----:B------:R-:W-:Y:S01]  /*1df80*/  F2FP.BF16.PACK_AB R3, R2, R3 ;  /* 0x000000030203723e */ /* 0x000fe200000010ff */
[----:B0-----:R-:W3:Y:S01]  /*1df90*/  LDL.LU R14, [R1+0x1044] ;  /* 0x00104400010e7983 */ /* 0x001ee20000300800 */
[----:B------:R-:W3:Y:S02]  /*1dfa0*/  LDL.LU R15, [R1+0x1040] ;  /* 0x00104000010f7983 */ /* 0x000ee40000300800 */
[----:B------:R-:W-:Y:S02]  /*1dfb0*/  STL [R1+0x98], R29 ;  /* 0x0000981d01007387 */ /* 0x000fe40000100800 */
[----:B------:R-:W-:Y:S01]  /*1dfc0*/  STL [R1+0x94], R28 ;  /* 0x0000941c01007387 */ /* 0x000fe20000100800 */
[----:B------:R0:W-:Y:S01]  /*1dfd0*/  STL [R1+0x90], R0 ;  /* 0x0000900001007387 */ /* 0x0001e20000100800 */
[----:B------:R-:W-:Y:S01]  /*1dfe0*/  STL [R1+0x8c], R23 ;  /* 0x00008c1701007387 */ /* 0x000fe20000100800 */
[----:B------:R-:W-:Y:S01]  /*1dff0*/  F2FP.BF16.PACK_AB R2, R8, R9 ;  /* 0x000000090802723e */ /* 0x000fe200000010ff */
[----:B------:R-:W-:Y:S01]  /*1e000*/  STL [R1+0x88], R21 ;  /* 0x0000881501007387 */ /* 0x000fe20000100800 */
[----:B0-----:R-:W-:-:S05]  /*1e010*/  F2FP.BF16.PACK_AB R0, R22, R20 ;  /* 0x000000141600723e */ /* 0x001fca00000010ff */
[----:B------:R0:W-:Y:S01]  /*1e020*/  STL [R1+0x84], R0 ;  /* 0x0000840001007387 */ /* 0x0001e20000100800 */
[----:B------:R1:W-:Y:S02]  /*1e030*/  STL [R1+0x80], R3 ;  /* 0x0000800301007387 */ /* 0x0003e40000100800 */
[----:B------:R1:W-:Y:S01]  /*1e040*/  STL [R1+0x7c], R2 ;  /* 0x00007c0201007387 */ /* 0x0003e20000100800 */
[----:B0-----:R-:W-:Y:S02]  /*1e050*/  F2FP.BF16.PACK_AB R0, R6, R7 ;  /* 0x000000070600723e */ /* 0x001fe400000010ff */
[----:B-1----:R-:W-:Y:S02]  /*1e060*/  F2FP.BF16.PACK_AB R3, R4, R5 ;  /* 0x000000050403723e */ /* 0x002fe400000010ff */
[----:B------:R-:W-:Y:S01]  /*1e070*/  F2FP.BF16.PACK_AB R2, R10, R11 ;  /* 0x0000000b0a02723e */ /* 0x000fe200000010ff */
[----:B------:R0:W-:Y:S02]  /*1e080*/  STL [R1+0x78], R0 ;  /* 0x0000780001007387 */ /* 0x0001e40000100800 */
[----:B------:R4:W-:Y:S02]  /*1e090*/  STL [R1+0x74], R3 ;  /* 0x0000740301007387 */ /* 0x0009e40000100800 */
[----:B------:R2:W-:Y:S01]  /*1e0a0*/  STL [R1+0x70], R2 ;  /* 0x0000700201007387 */ /* 0x0005e20000100800 */
[----:B0-----:R-:W-:-:S05]  /*1e0b0*/  F2FP.BF16.PACK_AB R0, R12, R13 ;  /* 0x0000000d0c00723e */ /* 0x001fca00000010ff */
[----:B------:R3:W-:Y:S01]  /*1e0c0*/  STL [R1+0x6c], R0 ;  /* 0x00006c0001007387 */ /* 0x0007e20000100800 */
[----:B----4-:R-:W-:-:S05]  /*1e0d0*/  F2FP.BF16.PACK_AB R3, R19, R18 ;  /* 0x000000121303723e */ /* 0x010fca00000010ff */
[----:B------:R-:W-:Y:S01]  /*1e0e0*/  STL [R1+0x68], R3 ;  /* 0x0000680301007387 */ /* 0x000fe20000100800 */
[----:B------:R-:W4:Y:S01]  /*1e0f0*/  LDL.LU R7, [R1+0x248] ;  /* 0x0002480001077983 */ /* 0x000f220000300800 */
[----:B--2---:R-:W-:-:S05]  /*1e100*/  F2FP.BF16.PACK_AB R2, R17, R16 ;  /* 0x000000101102723e */ /* 0x004fca00000010ff */
[----:B------:R-:W-:Y:S01]  /*1e110*/  STL [R1+0x64], R2 ;  /* 0x0000640201007387 */ /* 0x000fe20000100800 */
[----:B------:R-:W2:Y:S01]  /*1e120*/  LDL.LU R6, [R1+0x228] ;  /* 0x0002280001067983 */ /* 0x000ea20000300800 */
[----:B---3--:R-:W-:-:S05]  /*1e130*/  F2FP.BF16.PACK_AB R0, R15, R14 ;  /* 0x0000000e0f00723e */ /* 0x008fca00000010ff */
[----:B------:R-:W-:Y:S04]  /*1e140*/  STL [R1+0x60], R0 ;  /* 0x0000600001007387 */ /* 0x000fe80000100800 */
[----:B--2---:R0:W-:Y:S04]  /*1e150*/  STL [R1+0x103c], R6 ;  /* 0x00103c0601007387 */ /* 0x0041e80000100800 */
[----:B0-----:R-:W4:Y:S01]  /*1e160*/  LDL.LU R6, [R1+0x24c] ;  /* 0x00024c0001067983 */ /* 0x001f220000300800 */
[----:B------:R-:W2:Y:S03]  /*1e170*/  LDL.LU R5, [R1+0x208] ;  /* 0x0002080001057983 */ /* 0x000ea60000300800 */
[----:B--2---:R0:W-:Y:S04]  /*1e180*/  STL [R1+0x1038], R5 ;  /* 0x0010380501007387 */ /* 0x0041e80000100800 */
[----:B0-----:R-:W2:Y:S01]  /*1e190*/  LDL.LU R5, [R1+0x22c] ;  /* 0x00022c0001057983 */ /* 0x001ea20000300800 */
[----:B------:R-:W3:Y:S02]  /*1e1a0*/  LDL.LU R29, [R1+0x1cc] ;  /* 0x0001cc00011d7983 */ /* 0x000ee40000300800 */
[----:B------:R-:W3:Y:S02]  /*1e1b0*/  LDL.LU R4, [R1+0x1c8] ;  /* 0x0001c80001047983 */ /* 0x000ee40000300800 */
[----:B------:R-:W2:Y:S01]  /*1e1c0*/  LDL.LU R0, [R1+0x244] ;  /* 0x0002440001007983 */ /* 0x000ea20000300800 */
        /* <DEDUP_REMOVED lines=22> */
[----:B------:R-:W2:Y:S01]  /*1e330*/  LDL.LU R8, [R1+0x270] ;  /* 0x0002700001087983 */ /* 0x000ea20000300800 */
[----:B----4-:R-:W-:-:S02]  /*1e340*/  F2FP.BF16.PACK_AB R7, R6, R7 ;  /* 0x000000070607723e */ /* 0x010fc400000010ff */
[----:B------:R-:W2:Y:S03]  /*1e350*/  LDL.LU R6, [R1+0x103c] ;  /* 0x00103c0001067983 */ /* 0x000ea60000300800 */
[----:B------:R0:W-:Y:S02]  /*1e360*/  STL [R1+0xf6c], R7 ;  /* 0x000f6c0701007387 */ /* 0x0001e40000100800 */
[----:B0-----:R-:W4:Y:S01]  /*1e370*/  LDL.LU R7, [R1+0x20c] ;  /* 0x00020c0001077983 */ /* 0x001f220000300800 */
[----:B--2---:R-:W-:-:S03]  /*1e380*/  F2FP.BF16.PACK_AB R6, R5, R6 ;  /* 0x000000060506723e */ /* 0x004fc600000010ff */
[----:B------:R-:W4:Y:S01]  /*1e390*/  LDL.LU R5, [R1+0x1038] ;  /* 0x0010380001057983 */ /* 0x000f220000300800 */
[----:B---3--:R-:W-:Y:S02]  /*1e3a0*/  F2FP.BF16.PACK_AB R4, R29, R4 ;  /* 0x000000041d04723e */ /* 0x008fe400000010ff */
[----:B------:R-:W-:Y:S02]  /*1e3b0*/  F2FP.BF16.PACK_AB R15, R0, R15 ;  /* 0x0000000f000f723e */ /* 0x000fe400000010ff */
[----:B------:R-:W-:Y:S01]  /*1e3c0*/  F2FP.BF16.PACK_AB R14, R28, R14 ;  /* 0x0000000e1c0e723e */ /* 0x000fe200000010ff */
[----:B------:R-:W-:Y:S01]  /*1e3d0*/  STL [R1+0xf70], R6 ;  /* 0x000f700601007387 */ /* 0x000fe20000100800 */
[----:B------:R-:W-:Y:S02]  /*1e3e0*/  F2FP.BF16.PACK_AB R13, R27, R13 ;  /* 0x0000000d1b0d723e */ /* 0x000fe400000010ff */
[----:B------:R-:W-:Y:S02]  /*1e3f0*/  F2FP.BF16.PACK_AB R12, R25, R12 ;  /* 0x0000000c190c723e */ /* 0x000fe400000010ff */
[----:B------:R-:W-:-:S02]  /*1e400*/  F2FP.BF16.PACK_AB R19, R23, R19 ;  /* 0x000000131713723e */ /* 0x000fc400000010ff */
[----:B------:R-:W-:Y:S02]  /*1e410*/  F2FP.BF16.PACK_AB R18, R21, R18 ;  /* 0x000000121512723e */ /* 0x000fe400000010ff */
[----:B------:R-:W-:Y:S02]  /*1e420*/  F2FP.BF16.PACK_AB R17, R26, R17 ;  /* 0x000000111a11723e */ /* 0x000fe400000010ff */
[----:B------:R-:W-:Y:S02]  /*1e430*/  F2FP.BF16.PACK_AB R16, R24, R16 ;  /* 0x000000101810723e */ /* 0x000fe400000010ff */
[----:B------:R-:W-:Y:S02]  /*1e440*/  F2FP.BF16.PACK_AB R11, R22, R11 ;  /* 0x0000000b160b723e */ /* 0x000fe400000010ff */
[----:B------:R-:W-:Y:S02]  /*1e450*/  F2FP.BF16.PACK_AB R10, R20, R10 ;  /* 0x0000000a140a723e */ /* 0x000fe400000010ff */
[----:B------:R-:W-:-:S02]  /*1e460*/  F2FP.BF16.PACK_AB R9, R2, R9 ;  /* 0x000000090209723e */ /* 0x000fc400000010ff */
[----:B----4-:R-:W-:-:S05]  /*1e470*/  F2FP.BF16.PACK_AB R5, R7, R5 ;  /* 0x000000050705723e */ /* 0x010fca00000010ff */
[----:B------:R-:W-:Y:S01]  /*1e480*/  STL [R1+0xf74], R5 ;  /* 0x000f740501007387 */ /* 0x000fe20000100800 */
[----:B------:R-:W-:Y:S02]  /*1e490*/  STL [R1+0xf78], R4 ;  /* 0x000f780401007387 */ /* 0x000fe40000100800 */
[----:B------:R-:W-:Y:S02]  /*1e4a0*/  STL [R1+0xf7c], R15 ;  /* 0x000f7c0f01007387 */ /* 0x000fe40000100800 */
[----:B------:R-:W-:Y:S01]  /*1e4b0*/  STL [R1+0xf80], R14 ;  /* 0x000f800e01007387 */ /* 0x000fe20000100800 */
        /* <DEDUP_REMOVED lines=9> */
[----:B------:R-:W2:Y:S02]  /*1e550*/  LDL.LU R23, [R1+0x458] ;  /* 0x0004580001177983 */ /* 0x000ea40000300800 */
[----:B------:R-:W3:Y:S02]  /*1e560*/  LDL.LU R22, [R1+0x388] ;  /* 0x0003880001167983 */ /* 0x000ee40000300800 */
[----:B---3--:R0:W-:Y:S04]  /*1e570*/  STL [R1+0x1034], R22 ;  /* 0x0010341601007387 */ /* 0x0081e80000100800 */
[----:B0-----:R-:W2:Y:S01]  /*1e580*/  LDL.LU R22, [R1+0x45c] ;  /* 0x00045c0001167983 */ /* 0x001ea20000300800 */
[----:B------:R-:W3:Y:S03]  /*1e590*/  LDL.LU R21, [R1+0x368] ;  /* 0x0003680001157983 */ /* 0x000ee60000300800 */
[----:B---3--:R0:W-:Y:S04]  /*1e5a0*/  STL [R1+0x1030], R21 ;  /* 0x0010301501007387 */ /* 0x0081e80000100800 */
[----:B0-----:R-:W3:Y:S01]  /*1e5b0*/  LDL.LU R21, [R1+0x38c] ;  /* 0x00038c0001157983 */ /* 0x001ee20000300800 */
[----:B------:R-:W4:Y:S03]  /*1e5c0*/  LDL.LU R20, [R1+0x2d8] ;  /* 0x0002d80001147983 */ /* 0x000f260000300800 */
[----:B----4-:R0:W-:Y:S04]  /*1e5d0*/  STL [R1+0x102c], R20 ;  /* 0x00102c1401007387 */ /* 0x0101e80000100800 */
[----:B0-----:R-:W4:Y:S01]  /*1e5e0*/  LDL.LU R20, [R1+0x36c] ;  /* 0x00036c0001147983 */ /* 0x001f220000300800 */
[----:B------:R-:W2:Y:S03]  /*1e5f0*/  LDL.LU R27, [R1+0x450] ;  /* 0x00045000011b7983 */ /* 0x000ea60000300800 */
[----:B--2---:R0:W-:Y:S04]  /*1e600*/  STL [R1+0x1028], R27 ;  /* 0x0010281b01007387 */ /* 0x0041e80000100800 */
[----:B0-----:R-:W2:Y:S01]  /*1e610*/  LDL.LU R27, [R1+0x2dc] ;  /* 0x0002dc00011b7983 */ /* 0x001ea20000300800 */
[----:B------:R-:W2:Y:S03]  /*1e620*/  LDL.LU R26, [R1+0x380] ;  /* 0x00038000011a7983 */ /* 0x000ea60000300800 */
[----:B--2---:R0:W-:Y:S04]  /*1e630*/  STL [R1+0x1024], R26 ;  /* 0x0010241a01007387 */ /* 0x0041e80000100800 */
[----:B0-----:R-:W2:Y:S01]  /*1e640*/  LDL.LU R26, [R1+0x454] ;  /* 0x00045400011a7983 */ /* 0x001ea20000300800 */
[----:B------:R-:W2:Y:S01]  /*1e650*/  LDL.LU R25, [R1+0x360] ;  /* 0x0003600001197983 */ /* 0x000ea20000300800 */
[----:B------:R-:W-:-:S02]  /*1e660*/  F2FP.BF16.PACK_AB R8, R3, R8 ;  /* 0x000000080308723e */ /* 0x000fc400000010ff */
[----:B--2---:R0:W-:Y:S04]  /*1e670*/  STL [R1+0x1020], R25 ;  /* 0x0010201901007387 */ /* 0x0041e80000100800 */
[----:B0-----:R-:W2:Y:S01]  /*1e680*/  LDL.LU R25, [R1+0x384] ;  /* 0x0003840001197983 */ /* 0x001ea20000300800 */
[----:B------:R-:W2:Y:S03]  /*1e690*/  LDL.LU R24, [R1+0x2d0] ;  /* 0x0002d00001187983 */ /* 0x000ea60000300800 */
[----:B--2---:R0:W-:Y:S04]  /*1e6a0*/  STL [R1+0x101c], R24 ;  /* 0x00101c1801007387 */ /* 0x0041e80000100800 */
[----:B0-----:R-:W2:Y:S01]  /*1e6b0*/  LDL.LU R24, [R1+0x364] ;  /* 0x0003640001187983 */ /* 0x001ea20000300800 */
[----:B------:R0:W-:Y:S03]  /*1e6c0*/  STL [R1+0xfa8], R8 ;  /* 0x000fa80801007387 */ /* 0x0001e60000100800 */
        /* <DEDUP_REMOVED lines=28> */
[----:B0-----:R-:W2:Y:S01]  /*1e890*/  LDL.LU R8, [R1+0x2d4] ;  /* 0x0002d40001087983 */ /* 0x001ea20000300800 */
[----:B------:R-:W2:Y:S03]  /*1e8a0*/  LDL.LU R9, [R1+0x4c4] ;  /* 0x0004c40001097983 */ /* 0x000ea60000300800 */
        /* <DEDUP_REMOVED lines=26> */
[----:B------:R-:W-:-:S03]  /*1ea50*/  F2FP.BF16.PACK_AB R23, R22, R23 ;  /* 0x000000171617723e */ /* 0x000fc600000010ff */
[----:B--2---:R0:W-:Y:S04]  /*1ea60*/  STL [R1+0x1014], R9 ;  /* 0x0010140901007387 */ /* 0x0041e80000100800 */
[----:B0-----:R-:W2:Y:S01]  /*1ea70*/  LDL.LU R9, [R1+0x4ec] ;  /* 0x0004ec0001097983 */ /* 0x001ea20000300800 */
        /* <DEDUP_REMOVED lines=19> */
[----:B------:R-:W3:Y:S02]  /*1ebb0*/  LDL.LU R22, [R1+0x1034] ;  /* 0x0010340001167983 */ /* 0x000ee40000300800 */
[----:B---3--:R-:W-:-:S02]  /*1ebc0*/  F2FP.BF16.PACK_AB R22, R21, R22 ;  /* 0x000000161516723e */ /* 0x008fc400000010ff */
[----:B------:R-:W4:Y:S02]  /*1ebd0*/  LDL.LU R21, [R1+0x1030] ;  /* 0x0010300001157983 */ /* 0x000f240000300800 */
[----:B----4-:R-:W-:Y:S02]  /*1ebe0*/  F2FP.BF16.PACK_AB R21, R20, R21 ;  /* 0x000000151415723e */ /* 0x010fe400000010ff */
[----:B------:R-:W3:Y:S02]  /*1ebf0*/  LDL.LU R20, [R1+0x102c] ;  /* 0x00102c0001147983 */ /* 0x000ee40000300800 */
[----:B---3--:R-:W-:Y:S02]  /*1ec00*/  F2FP.BF16.PACK_AB R20, R27, R20 ;  /* 0x000000141b14723e */ /* 0x008fe400000010ff */
[----:B------:R-:W3:Y:S02]  /*1ec10*/  LDL.LU R27, [R1+0x1028] ;  /* 0x00102800011b7983 */ /* 0x000ee40000300800 */
[----:B---3--:R-:W-:-:S02]  /*1ec20*/  F2FP.BF16.PACK_AB R27, R26, R27 ;  /* 0x0000001b1a1b723e */ /* 0x008fc400000010ff */
[----:B------:R-:W3:Y:S02]  /*1ec30*/  LDL.LU R26, [R1+0x1024] ;  /* 0x00102400011a7983 */ /* 0x000ee40000300800 */
[----:B---3--:R-:W-:Y:S02]  /*1ec40*/  F2FP.BF16.PACK_AB R26, R25, R26 ;  /* 0x0000001a191a723e */ /* 0x008fe400000010ff */
[----:B------:R-:W3:Y:S02]  /*1ec50*/  LDL.LU R25, [R1+0x1020] ;  /* 0x0010200001197983 */ /* 0x000ee40000300800 */
[----:B---3--:R-:W-:Y:S02]  /*1ec60*/  F2FP.BF16.PACK_AB R25, R24, R25 ;  /* 0x000000191819723e */ /* 0x008fe400000010ff */
[----:B------:R-:W3:Y:S02]  /*1ec70*/  LDL.LU R24, [R1+0x101c] ;  /* 0x00101c0001187983 */ /* 0x000ee40000300800 */
[----:B---3--:R-:W-:-:S02]  /*1ec80*/  F2FP.BF16.PACK_AB R24, R8, R24 ;  /* 0x000000180818723e */ /* 0x008fc400000010ff */
[----:B------:R-:W2:Y:S02]  /*1ec90*/  LDL.LU R8, [R1+0x1018] ;  /* 0x0010180001087983 */ /* 0x000ea40000300800 */
[----:B--2---:R-:W-:Y:S02]  /*1eca0*/  F2FP.BF16.PACK_AB R8, R9, R8 ;  /* 0x000000080908723e */ /* 0x004fe400000010ff */
[----:B------:R-:W2:Y:S03]  /*1ecb0*/  LDL.LU R9, [R1+0x1014] ;  /* 0x0010140001097983 */ /* 0x000ea60000300800 */
[----:B------:R0:W-:Y:S02]  /*1ecc0*/  STL [R1+0xc], R8 ;  /* 0x00000c0801007387 */ /* 0x0001e40000100800 */
[----:B0-----:R-:W2:Y:S02]  /*1ecd0*/  LDL.LU R8, [R1+0x1010] ;  /* 0x0010100001087983 */ /* 0x001ea40000300800 */
[----:B--2---:R-:W-:-:S02]  /*1ece0*/  F2FP.BF16.PACK_AB R8, R9, R8 ;  /* 0x000000080908723e */ /* 0x004fc400000010ff */
[----:B------:R-:W2:Y:S03]  /*1ecf0*/  LDL.LU R9, [R1+0x100c] ;  /* 0x00100c0001097983 */ /* 0x000ea60000300800 */
[----:B------:R0:W-:Y:S02]  /*1ed00*/  STL [R1+0x8], R8 ;  /* 0x0000080801007387 */ /* 0x0001e40000100800 */
[----:B0-----:R-:W2:Y:S02]  /*1ed10*/  LDL.LU R8, [R1+0x1008] ;  /* 0x0010080001087983 */ /* 0x001ea40000300800 */
[----:B--2---:R-:W-:Y:S02]  /*1ed20*/  F2FP.BF16.PACK_AB R8, R9, R8 ;  /* 0x000000080908723e */ /* 0x004fe400000010ff */
[----:B------:R-:W2:Y:S03]  /*1ed30*/  LDL.LU R9, [R1+0x1004] ;  /* 0x0010040001097983 */ /* 0x000ea60000300800 */
[----:B------:R0:W-:Y:S02]  /*1ed40*/  STL [R1+0x4], R8 ;  /* 0x0000040801007387 */ /* 0x0001e40000100800 */
[----:B0-----:R-:W2:Y:S02]  /*1ed50*/  LDL.LU R8, [R1+0x1000] ;  /* 0x0010000001087983 */ /* 0x001ea40000300800 */
[----:B--2---:R-:W-:-:S02]  /*1ed60*/  F2FP.BF16.PACK_AB R8, R9, R8 ;  /* 0x000000080908723e */ /* 0x004fc400000010ff */
[----:B------:R-:W2:Y:S03]  /*1ed70*/  LDL.LU R9, [R1+0xffc] ;  /* 0x000ffc0001097983 */ /* 0x000ea60000300800 */
[----:B------:R0:W-:Y:S02]  /*1ed80*/  STL [R1], R8 ;  /* 0x0000000801007387 */ /* 0x0001e40000100800 */
[----:B0-----:R-:W2:Y:S02]  /*1ed90*/  LDL.LU R8, [R1+0xff8] ;  /* 0x000ff80001087983 */ /* 0x001ea40000300800 */
        /* <DEDUP_REMOVED lines=38> */
[----:B------:R0:W-:Y:S01]  /*1f000*/  STL [R1+0x38], R8 ;  /* 0x0000380801007387 */ /* 0x0001e20000100800 */
[----:B------:R-:W-:Y:S02]  /*1f010*/  F2FP.BF16.PACK_AB R16, R11, R16 ;  /* 0x000000100b10723e */ /* 0x000fe400000010ff */
[----:B------:R-:W-:Y:S02]  /*1f020*/  F2FP.BF16.PACK_AB R18, R17, R18 ;  /* 0x000000121112723e */ /* 0x000fe400000010ff */
[----:B------:R-:W-:Y:S01]  /*1f030*/  F2FP.BF16.PACK_AB R12, R19, R12 ;  /* 0x0000000c130c723e */ /* 0x000fe200000010ff */
[----:B0-----:R0:W5:Y:S01]  /*1f040*/  LDL.LU R8, [R1+0xfa8] ;  /* 0x000fa80001087983 */ /* 0x0011620000300800 */
[----:B------:R-:W-:-:S02]  /*1f050*/  F2FP.BF16.PACK_AB R14, R13, R14 ;  /* 0x0000000e0d0e723e */ /* 0x000fc400000010ff */
[----:B------:R-:W-:Y:S02]  /*1f060*/  F2FP.BF16.PACK_AB R4, R15, R4 ;  /* 0x000000040f04723e */ /* 0x000fe400000010ff */
[----:B------:R-:W-:Y:S02]  /*1f070*/  F2FP.BF16.PACK_AB R6, R5, R6 ;  /* 0x000000060506723e */ /* 0x000fe400000010ff */
[----:B------:R-:W-:Y:S02]  /*1f080*/  F2FP.BF16.PACK_AB R29, R7, R29 ;  /* 0x0000001d071d723e */ /* 0x000fe400000010ff */
[----:B------:R-:W-:Y:S01]  /*1f090*/  F2FP.BF16.PACK_AB R28, R0, R28 ;  /* 0x0000001c001c723e */ /* 0x000fe200000010ff */
[----:B------:R-:W-:Y:S01]  /*1f0a0*/  F2FP.BF16.PACK_AB R0, R2, R3 ;  /* 0x000000030200723e */ /* 0x000fe200000010ff */
[----:B--2---:R-:W-:Y:S02]  /*1f0b0*/  F2FP.BF16.PACK_AB R10, R9, R10 ;  /* 0x0000000a090a723e */ /* 0x004fe400000010ff */
[----:B------:R0:W5:Y:S03]  /*1f0c0*/  LDL.LU R9, [R1+0xfa4] ;  /* 0x000fa40001097983 */ /* 0x0001660000300800 */
[----:B------:R1:W-:Y:S02]  /*1f0d0*/  STL [R1+0x34], R10 ;  /* 0x0000340a01007387 */ /* 0x0003e40000100800 */
[----:B-1----:R0:W5:Y:S01]  /*1f0e0*/  LDL.LU R10, [R1+0xfa0] ;  /* 0x000fa000010a7983 */ /* 0x0021620000300800 */
[----:B------:R0:W5:Y:S02]  /*1f0f0*/  LDL.LU R11, [R1+0xf9c] ;  /* 0x000f9c00010b7983 */ /* 0x0001640000300800 */
        /* <DEDUP_REMOVED lines=19> */
[----:B------:R0:W-:Y:S01]  /*1f230*/  STL [R1+0x50], R0 ;  /* 0x0000500001007387 */ /* 0x0001e20000100800 */
[----:B------:R0:W-:Y:S02]  /*1f240*/  STL [R1+0x54], R28 ;  /* 0x0000541c01007387 */ /* 0x0001e40000100800 */
.L_x_0:
[----:B------:R-:W2:Y:S04]  /*1f250*/  LDL.LU R3, [R1+0x8] ;  /* 0x0000080001037983 */ /* 0x000ea80000300800 */
[----:B------:R-:W3:Y:S04]  /*1f260*/  LDL.LU R2, [R1+0xc] ;  /* 0x00000c0001027983 */ /* 0x000ee80000300800 */
[----:B------:R-:W-:Y:S04]  /*1f270*/  STL.64 [R1+0x1210], R26 ;  /* 0x0012101a01007387 */ /* 0x000fe80000100a00 */
[----:B------:R-:W-:Y:S04]  /*1f280*/  STL.64 [R1+0x1208], R24 ;  /* 0x0012081801007387 */ /* 0x000fe80000100a00 */
[----:B------:R-:W-:Y:S04]  /*1f290*/  STL.64 [R1+0x1200], R22 ;  /* 0x0012001601007387 */ /* 0x000fe80000100a00 */
[----:B------:R-:W-:Y:S04]  /*1f2a0*/  STL.64 [R1+0x11f8], R20 ;  /* 0x0011f81401007387 */ /* 0x000fe80000100a00 */
[----:B-----5:R-:W-:Y:S04]  /*1f2b0*/  STL.64 [R1+0x11f0], R10 ;  /* 0x0011f00a01007387 */ /* 0x020fe80000100a00 */
[----:B------:R4:W-:Y:S04]  /*1f2c0*/  STL.64 [R1+0x11e8], R8 ;  /* 0x0011e80801007387 */ /* 0x0009e80000100a00 */
[----:B----4-:R-:W4:Y:S04]  /*1f2d0*/  LDL.LU R8, [R1+0x30] ;  /* 0x0000300001087983 */ /* 0x010f280000300800 */
[----:B------:R-:W4:Y:S04]  /*1f2e0*/  LDL.LU R9, [R1+0x34] ;  /* 0x0000340001097983 */ /* 0x000f280000300800 */
        /* <DEDUP_REMOVED lines=10> */
[----:B01----:R-:W0:Y:S04]  /*1f390*/  S2R R0, SR_TID.X ;  /* 0x0000000000007919 */ /* 0x003e280000002100 */
[----:B------:R-:W1:Y:S04]  /*1f3a0*/  S2R R28, SR_TID.X ;  /* 0x00000000001c7919 */ /* 0x000e680000002100 */
[----:B------:R-:W-:Y:S04]  /*1f3b0*/  STL.64 [R1+0x11e0], R18 ;  /* 0x0011e01201007387 */ /* 0x000fe80000100a00 */
[----:B------:R0:W-:Y:S04]  /*1f3c0*/  STL.64 [R1+0x11d8], R16 ;  /* 0x0011d81001007387 */ /* 0x0001e80000100a00 */
[----:B0-----:R-:W4:Y:S04]  /*1f3d0*/  LDL.LU R16, [R1+0x20] ;  /* 0x0000200001107983 */ /* 0x001f280000300800 */
[----:B------:R-:W4:Y:S04]  /*1f3e0*/  LDL.LU R17, [R1+0x24] ;  /* 0x0000240001117983 */ /* 0x000f280000300800 */
[----:B------:R-:W4:Y:S04]  /*1f3f0*/  LDL.LU R18, [R1+0x28] ;  /* 0x0000280001127983 */ /* 0x000f280000300800 */
[----:B------:R-:W4:Y:S04]  /*1f400*/  LDL.LU R19, [R1+0x2c] ;  /* 0x00002c0001137983 */ /* 0x000f280000300800 */
        /* <DEDUP_REMOVED lines=8> */
[----:B0-----:R-:W4:Y:S04]  /*1f490*/  LDL.LU R4, [R1] ;  /* 0x0000000001047983 */ /* 0x001f280000300800 */
[----:B------:R-:W4:Y:S04]  /*1f4a0*/  LDL.LU R5, [R1+0x4] ;  /* 0x0000040001057983 */ /* 0x000f280000300800 */
[----:B------:R-:W-:Y:S01]  /*1f4b0*/  STL [R1+0xf9c], R29 ;  /* 0x000f9c1d01007387 */ /* 0x000fe20000100800 */
[----:B--2---:R-:W-:-:S02]  /*1f4c0*/  IMAD.MOV.U32 R6, RZ, RZ, R3 ;  /* 0x000000ffff067224 */ /* 0x004fc400078e0003 */
[----:B-1----:R-:W-:Y:S02]  /*1f4d0*/  IMAD.SHL.U32 R3, R28, 0x20, RZ ;  /* 0x000000201c037824 */ /* 0x002fe400078e00ff */
[----:B---3--:R-:W-:Y:S01]  /*1f4e0*/  IMAD.MOV.U32 R7, RZ, RZ, R2 ;  /* 0x000000ffff077224 */ /* 0x008fe200078e0002 */
[----:B------:R-:W-:Y:S01]  /*1f4f0*/  LOP3.LUT R2, R0, 0xff, RZ, 0xc0, !PT ;  /* 0x000000ff00027812 */ /* 0x000fe200078ec0ff */
[----:B------:R-:W-:-:S05]  /*1f500*/  IMAD.SHL.U32 R0, R28, 0x1000, RZ ;  /* 0x000010001c007824 */ /* 0x000fca00078e00ff */
[----:B------:R-:W-:-:S05]  /*1f510*/  LOP3.LUT R0, R0, 0x6000, RZ, 0xc0, !PT ;  /* 0x0000600000007812 */ /* 0x000fca00078ec0ff */
[----:B------:R-:W-:Y:S02]  /*1f520*/  IMAD R0, R2, 0x10, R0 ;  /* 0x0000001002007824 */ /* 0x000fe400078e0200 */
[----:B------:R-:W-:-:S05]  /*1f530*/  IMAD.SHL.U32 R2, R28, 0x400, RZ ;  /* 0x000004001c027824 */ /* 0x000fca00078e00ff */
[----:B------:R-:W-:-:S04]  /*1f540*/  LOP3.LUT R2, R2, 0x6000, RZ, 0xc0, !PT ;  /* 0x0000600002027812 */ /* 0x000fc800078ec0ff */
[----:B------:R-:W-:Y:S01]  /*1f550*/  LOP3.LUT R2, R2, 0x60, R3, 0xf8, !PT ;  /* 0x0000006002027812 */ /* 0x000fe200078ef803 */
[C---:B------:R-:W-:Y:S02]  /*1f560*/  IMAD.SHL.U32 R3, R28.reuse, 0x4, RZ ;  /* 0x000000041c037824 */ /* 0x040fe400078e00ff */
[----:B------:R-:W-:-:S03]  /*1f570*/  IMAD.SHL.U32 R28, R28, 0x80, RZ ;  /* 0x000000801c1c7824 */ /* 0x000fc600078e00ff */
[----:B------:R-:W-:Y:S02]  /*1f580*/  LOP3.LUT R2, R2, 0x370, R3, 0x78, !PT ;  /* 0x0000037002027812 */ /* 0x000fe400078e7803 */
[----:B------:R-:W-:Y:S01]  /*1f590*/  LOP3.LUT R3, R28, 0x1000, RZ, 0xc0, !PT ;  /* 0x000010001c037812 */ /* 0x000fe200078ec0ff */
[----:B------:R-:W-:Y:S04]  /*1f5a0*/  STL [R1+0xfa0], R28 ;  /* 0x000fa01c01007387 */ /* 0x000fe80000100800 */
[----:B------:R-:W-:Y:S01]  /*1f5b0*/  IMAD.IADD R2, R3, 0x1, R2 ;  /* 0x0000000103027824 */ /* 0x000fe200078e0202 */
[----:B------:R-:W-:Y:S06]  /*1f5c0*/  BAR.SYNC.DEFER_BLOCKING 0x0 ;  /* 0x0000000000007b1d */ /* 0x000fec0000010000 */
[----:B----4-:R-:W-:Y:S04]  /*1f5d0*/  STS.128 [R2+0x80], R20 ;  /* 0x0000801402007388 */ /* 0x010fe80000000c00 */
[----:B------:R0:W-:Y:S04]  /*1f5e0*/  STS.128 [R2], R24 ;  /* 0x0000001802007388 */ /* 0x0001e80000000c00 */
[----:B0-----:R-:W2:Y:S04]  /*1f5f0*/  LDL.LU.64 R26, [R1+0x1210] ;  /* 0x00121000011a7983 */ /* 0x001ea80000300a00 */
[----:B------:R-:W2:Y:S04]  /*1f600*/  LDL.LU.64 R24, [R1+0x1208] ;  /* 0x0012080001187983 */ /* 0x000ea80000300a00 */
[----:B------:R-:W3:Y:S04]  /*1f610*/  LDL.LU.64 R22, [R1+0x1200] ;  /* 0x0012000001167983 */ /* 0x000ee80000300a00 */
[----:B------:R-:W3:Y:S04]  /*1f620*/  LDL.LU.64 R20, [R1+0x11f8] ;  /* 0x0011f80001147983 */ /* 0x000ee80000300a00 */
[----:B------:R0:W-:Y:S04]  /*1f630*/  STS.128 [R2+0x400], R8 ;  /* 0x0004000802007388 */ /* 0x0001e80000000c00 */
[----:B------:R1:W-:Y:S04]  /*1f640*/  STS.128 [R2+0x480], R16 ;  /* 0x0004801002007388 */ /* 0x0003e80000000c00 */
[----:B0-----:R-:W4:Y:S04]  /*1f650*/  LDL.LU.64 R10, [R1+0x11f0] ;  /* 0x0011f000010a7983 */ /* 0x001f280000300a00 */
[----:B------:R-:W4:Y:S04]  /*1f660*/  LDL.LU.64 R8, [R1+0x11e8] ;  /* 0x0011e80001087983 */ /* 0x000f280000300a00 */
[----:B-1----:R-:W4:Y:S04]  /*1f670*/  LDL.LU.64 R18, [R1+0x11e0] ;  /* 0x0011e00001127983 */ /* 0x002f280000300a00 */
[----:B------:R-:W4:Y:S04]  /*1f680*/  LDL.LU.64 R16, [R1+0x11d8] ;  /* 0x0011d80001107983 */ /* 0x000f280000300a00 */
[----:B------:R0:W-:Y:S01]  /*1f690*/  STS.128 [R2+0x800], R12 ;  /* 0x0008000c02007388 */ /* 0x0001e20000000c00 */
[----:B------:R-:W-:-:S03]  /*1f6a0*/  LOP3.LUT R28, R0, 0x20, RZ, 0x3c, !PT ;  /* 0x00000020001c7812 */ /* 0x000fc600078e3cff */
[----:B0-----:R-:W4:Y:S04]  /*1f6b0*/  LDL.LU.64 R14, [R1+0x11d0] ;  /* 0x0011d000010e7983 */ /* 0x001f280000300a00 */
[----:B------:R-:W4:Y:S04]  /*1f6c0*/  LDL.LU.64 R12, [R1+0x11c8] ;  /* 0x0011c800010c7983 */ /* 0x000f280000300a00 */
[----:B------:R0:W-:Y:S04]  /*1f6d0*/  STS.128 [R2+0x880], R4 ;  /* 0x0008800402007388 */ /* 0x0001e80000000c00 */
[----:B0-----:R-:W4:Y:S04]  /*1f6e0*/  LDL.LU.64 R6, [R1+0x11c0] ;  /* 0x0011c00001067983 */ /* 0x001f280000300a00 */
[----:B------:R-:W4:Y:S01]  /*1f6f0*/  LDL.LU.64 R4, [R1+0x11b8] ;  /* 0x0011b80001047983 */ /* 0x000f220000300a00 */
[----:B------:R-:W-:-:S02]  /*1f700*/  LOP3.LUT R29, R0, 0x40, RZ, 0x3c, !PT ;  /* 0x00000040001d7812 */ /* 0x000fc400078e3cff */
[----:B------:R-:W-:Y:S01]  /*1f710*/  LOP3.LUT R3, R0, 0x60, RZ, 0x3c, !PT ;  /* 0x0000006000037812 */ /* 0x000fe200078e3cff */
[----:B--2---:R-:W-:Y:S04]  /*1f720*/  STS.128 [R2+0xc00], R24 ;  /* 0x000c001802007388 */ /* 0x004fe80000000c00 */
[----:B---3--:R-:W-:Y:S04]  /*1f730*/  STS.128 [R2+0xc80], R20 ;  /* 0x000c801402007388 */ /* 0x008fe80000000c00 */
[----:B------:R-:W-:Y:S06]  /*1f740*/  BAR.SYNC.DEFER_BLOCKING 0x0 ;  /* 0x0000000000007b1d */ /* 0x000fec0000010000 */
[----:B------:R-:W0:Y:S02]  /*1f750*/  LDS.128 R20, [R0] ;  /* 0x0000000000147984 */ /* 0x000e240000000c00 */
[----:B0-----:R-:W-:-:S02]  /*1f760*/  IMAD.MOV.U32 R26, RZ, RZ, R20 ;  /* 0x000000ffff1a7224 */ /* 0x001fc400078e0014 */
[----:B------:R-:W-:Y:S04]  /*1f770*/  STL [R1+0x34], R21 ;  /* 0x0000341501007387 */ /* 0x000fe80000100800 */
[----:B------:R-:W-:Y:S04]  /*1f780*/  STL.64 [R1+0x38], R22 ;  /* 0x0000381601007387 */ /* 0x000fe80000100a00 */
[----:B------:R-:W-:Y:S04]  /*1f790*/  STL.64 [R1+0x1190], R26 ;  /* 0x0011901a01007387 */ /* 0x000fe80000100a00 */
[----:B------:R-:W0:Y:S04]  /*1f7a0*/  LDS.128 R24, [R0+0x1000] ;  /* 0x0010000000187984 */ /* 0x000e280000000c00 */
[----:B------:R-:W1:Y:S04]  /*1f7b0*/  LDS.128 R20, [R28] ;  /* 0x000000001c147984 */ /* 0x000e680000000c00 */
[----:B0-----:R-:W-:Y:S04]  /*1f7c0*/  STL.64 [R1+0x140], R24 ;  /* 0x0001401801007387 */ /* 0x001fe80000100a00 */
[----:B------:R-:W-:Y:S04]  /*1f7d0*/  STL.64 [R1+0x148], R26 ;  /* 0x0001481a01007387 */ /* 0x000fe80000100a00 */
[----:B------:R-:W0:Y:S04]  /*1f7e0*/  LDS.128 R24, [R28+0x1000] ;  /* 0x001000001c187984 */ /* 0x000e280000000c00 */
[----:B-1----:R-:W-:Y:S04]  /*1f7f0*/  STL.64 [R1+0x40], R20 ;  /* 0x0000401401007387 */ /* 0x002fe80000100a00 */
[----:B------:R-:W-:Y:S04]  /*1f800*/  STL.64 [R1+0x48], R22 ;  /* 0x0000481601007387 */ /* 0x000fe80000100a00 */
[----:B------:R-:W1:Y:S04]  /*1f810*/  LDS.128 R20, [R29] ;  /* 0x000000001d147984 */ /* 0x000e680000000c00 */
[----:B0-----:R-:W-:Y:S04]  /*1f820*/  STL.64 [R1+0x150], R24 ;  /* 0x0001501801007387 */ /* 0x001fe80000100a00 */
[----:B------:R-:W-:Y:S04]  /*1f830*/  STL.64 [R1+0x158], R26 ;  /* 0x0001581a01007387 */ /* 0x000fe80000100a00 */
[----:B------:R-:W-:Y:S04]  /*1f840*/  LDS.128 R24, [R29+0x1000] ;  /* 0x001000001d187984 */ /* 0x000fe80000000c00 */
[----:B-1----:R-:W-:Y:S04]  /*1f850*/  STL.64 [R1+0x120], R20 ;  /* 0x0001201401007387 */ /* 0x002fe80000100a00 */
[----:B------:R-:W-:Y:S04]  /*1f860*/  STL.64 [R1+0x128], R22 ;  /* 0x0001281601007387 */ /* 0x000fe80000100a00 */
[----:B------:R-:W0:Y:S04]  /*1f870*/  LDS.128 R20, [R3] ;  /* 0x0000000003147984 */ /* 0x000e280000000c00 */
[----:B0-----:R-:W-:Y:S01]  /*1f880*/  STL [R1+0x134], R21 ;  /* 0x0001341501007387 */ /* 0x001fe20000100800 */
[----:B------:R-:W-:-:S03]  /*1f890*/  IMAD.MOV.U32 R28, RZ, RZ, R20 ;  /* 0x000000ffff1c7224 */ /* 0x000fc600078e0014 */
[----:B------:R-:W-:Y:S04]  /*1f8a0*/  STL.64 [R1+0x160], R24 ;  /* 0x0001601801007387 */ /* 0x000fe80000100a00 */
[----:B------:R-:W-:Y:S04]  /*1f8b0*/  STL.64 [R1+0x168], R26 ;  /* 0x0001681a01007387 */ /* 0x000fe80000100a00 */
[----:B------:R-:W0:Y:S04]  /*1f8c0*/  LDS.128 R24, [R3+0x1000] ;  /* 0x0010000003187984 */ /* 0x000e280000000c00 */
[----:B------:R1:W-:Y:S04]  /*1f8d0*/  STL.64 [R1+0x138], R22 ;  /* 0x0001381601007387 */ /* 0x0003e80000100a00 */
[----:B------:R-:W-:Y:S04]  /*1f8e0*/  STL [R1+0xfa4], R28 ;  /* 0x000fa41c01007387 */ /* 0x000fe80000100800 */
[----:B------:R-:W2:Y:S04]  /*1f8f0*/  LDL.LU R20, [R1+0x110] ;  /* 0x0001100001147983 */ /* 0x000ea80000300800 */
[----:B------:R-:W-:Y:S06]  /*1f900*/  BAR.SYNC.DEFER_BLOCKING 0x0 ;  /* 0x0000000000007b1d */ /* 0x000fec0000010000 */
[----:B0-----:R-:W-:Y:S04]  /*1f910*/  STL.64 [R1+0x170], R24 ;  /* 0x0001701801007387 */ /* 0x001fe80000100a00 */
[----:B------:R-:W-:Y:S04]  /*1f920*/  STL.64 [R1+0x178], R26 ;  /* 0x0001781a01007387 */ /* 0x000fe80000100a00 */
[----:B------:R-:W2:Y:S04]  /*1f930*/  LDL.LU R21, [R1+0x114] ;  /* 0x0001140001157983 */ /* 0x000ea80000300800 */
[----:B-1----:R-:W3:Y:S04]  /*1f940*/  LDL.LU R22, [R1+0x118] ;  /* 0x0001180001167983 */ /* 0x002ee80000300800 */
[----:B------:R-:W3:Y:S04]  /*1f950*/  LDL.LU R23, [R1+0x11c] ;  /* 0x00011c0001177983 */ /* 0x000ee80000300800 */
[----:B----4-:R0:W-:Y:S04]  /*1f960*/  STS.128 [R2], R8 ;  /* 0x0000000802007388 */ /* 0x0101e80000000c00 */
[----:B---3--:R-:W-:Y:S04]  /*1f970*/  STL.64 [R1+0x1168], R22 ;  /* 0x0011681601007387 */ /* 0x008fe80000100a00 */
[----:B--2---:R-:W-:Y:S04]  /*1f980*/  STL.64 [R1+0x1160], R20 ;  /* 0x0011601401007387 */ /* 0x004fe80000100a00 */
        /* <DEDUP_REMOVED lines=8> */
[----:B--2---:R-:W-:Y:S04]  /*1fa10*/  STL.64 [R1+0x11a0], R26 ;  /* 0x0011a01a01007387 */ /* 0x004fe80000100a00 */
[----:B----4-:R0:W-:Y:S04]  /*1fa20*/  STL.64 [R1+0x1198], R24 ;  /* 0x0011981801007387 */ /* 0x0101e80000100a00 */
[----:B0-----:R-:W2:Y:S04]  /*1fa30*/  LDL.LU R24, [R1+0x70] ;  /* 0x0000700001187983 */ /* 0x001ea80000300800 */
[----:B------:R-:W2:Y:S04]  /*1fa40*/  LDL.LU R25, [R1+0x74] ;  /* 0x0000740001197983 */ /* 0x000ea80000300800 */
[----:B------:R-:W4:Y:S04]  /*1fa50*/  LDL.LU R26, [R1+0x78] ;  /* 0x00007800011a7983 */ /* 0x000f280000300800 */
[----:B------:R-:W4:Y:S04]  /*1fa60*/  LDL.LU R27, [R1+0x7c] ;  /* 0x00007c00011b7983 */ /* 0x000f280000300800 */
[----:B------:R-:W-:Y:S04]  /*1fa70*/  STS.128 [R2+0x80], R16 ;  /* 0x0000801002007388 */ /* 0x000fe80000000c00 */
[----:B----4-:R-:W-:Y:S04]  /*1fa80*/  STL.64 [R1+0x11b0], R26 ;  /* 0x0011b01a01007387 */ /* 0x010fe80000100a00 */
[----:B--2---:R0:W-:Y:S04]  /*1fa90*/  STL.64 [R1+0x11a8], R24 ;  /* 0x0011a81801007387 */ /* 0x0041e80000100a00 */
[----:B0-----:R-:W2:Y:S04]  /*1faa0*/  LDL.LU R24, [R1+0x60] ;  /* 0x0000600001187983 */ /* 0x001ea80000300800 */
[----:B------:R-:W2:Y:S04]  /*1fab0*/  LDL.LU R25, [R1+0x64] ;  /* 0x0000640001197983 */ /* 0x000ea80000300800 */
[----:B------:R-:W2:Y:S04]  /*1fac0*/  LDL.LU R26, [R1+0x68] ;  /* 0x00006800011a7983 */ /* 0x000ea80000300800 */
[----:B------:R-:W2:Y:S04]  /*1fad0*/  LDL.LU R27, [R1+0x6c] ;  /* 0x00006c00011b7983 */ /* 0x000ea80000300800 */
[----:B---3--:R-:W-:Y:S04]  /*1fae0*/  STL.64 [R1+0x1178], R10 ;  /* 0x0011780a01007387 */ /* 0x008fe80000100a00 */
[----:B------:R0:W-:Y:S04]  /*1faf0*/  STL.64 [R1+0x1170], R8 ;  /* 0x0011700801007387 */ /* 0x0001e80000100a00 */
[----:B------:R-:W3:Y:S04]  /*1fb00*/  LDL.LU R16, [R1+0xf0] ;  /* 0x0000f00001107983 */ /* 0x000ee80000300800 */
[----:B------:R-:W3:Y:S04]  /*1fb10*/  LDL.LU R17, [R1+0xf4] ;  /* 0x0000f40001117983 */ /* 0x000ee80000300800 */
[----:B------:R-:W4:Y:S04]  /*1fb20*/  LDL.LU R18, [R1+0xf8] ;  /* 0x0000f80001127983 */ /* 0x000f280000300800 */
[----:B------:R-:W4:Y:S04]  /*1fb30*/  LDL.LU R19, [R1+0xfc] ;  /* 0x0000fc0001137983 */ /* 0x000f280000300800 */
[----:B------:R-:W-:Y:S04]  /*1fb40*/  STS.128 [R2+0x400], R12 ;  /* 0x0004000c02007388 */ /* 0x000fe80000000c00 */
[----:B------:R-:W-:Y:S04]  /*1fb50*/  STS.128 [R2+0x480], R4 ;  /* 0x0004800402007388 */ /* 0x000fe80000000c00 */
[----:B--2---:R-:W-:Y:S04]  /*1fb60*/  STS.128 [R2+0x800], R24 ;  /* 0x0008001802007388 */ /* 0x004fe80000000c00 */
[----:B----4-:R-:W-:Y:S04]  /*1fb70*/  STL.64 [R1+0x1188], R18 ;  /* 0x0011881201007387 */ /* 0x010fe80000100a00 */
[----:B---3--:R1:W-:Y:S04]  /*1fb80*/  STL.64 [R1+0x1180], R16 ;  /* 0x0011801001007387 */ /* 0x0083e80000100a00 */
[----:B------:R-:W2:Y:S04]  /*1fb90*/  LDL.LU R20, [R1+0xc0] ;  /* 0x0000c00001147983 */ /* 0x000ea80000300800 */
[----:B------:R-:W2:Y:S04]  /*1fba0*/  LDL.LU R21, [R1+0xc4] ;  /* 0x0000c40001157983 */ /* 0x000ea80000300800 */
[----:B------:R-:W2:Y:S04]  /*1fbb0*/  LDL.LU R22, [R1+0xc8] ;  /* 0x0000c80001167983 */ /* 0x000ea80000300800 */
[----:B------:R-:W2:Y:S04]  /*1fbc0*/  LDL.LU R23, [R1+0xcc] ;  /* 0x0000cc0001177983 */ /* 0x000ea80000300800 */
[----:B0-----:R-:W3:Y:S04]  /*1fbd0*/  LDL.LU R8, [R1+0xb0] ;  /* 0x0000b00001087983 */ /* 0x001ee80000300800 */
[----:B------:R-:W3:Y:S04]  /*1fbe0*/  LDL.LU R9, [R1+0xb4] ;  /* 0x0000b40001097983 */ /* 0x000ee80000300800 */
[----:B------:R-:W3:Y:S04]  /*1fbf0*/  LDL.LU R10, [R1+0xb8] ;  /* 0x0000b800010a7983 */ /* 0x000ee80000300800 */
[----:B------:R-:W3:Y:S04]  /*1fc00*/  LDL.LU R11, [R1+0xbc] ;  /* 0x0000bc00010b7983 */ /* 0x000ee80000300800 */
[----:B-1----:R-:W4:Y:S04]  /*1fc10*/  LDL.LU R16, [R1+0xa0] ;  /* 0x0000a00001107983 */ /* 0x002f280000300800 */
[----:B------:R-:W4:Y:S04]  /*1fc20*/  LDL.LU R17, [R1+0xa4] ;  /* 0x0000a40001117983 */ /* 0x000f280000300800 */
        /* <DEDUP_REMOVED lines=10> */
[----:B------:R-:W2:Y:S04]  /*1fcd0*/  LDL.LU.64 R26, [R1+0x11b0] ;  /* 0x0011b000011a7983 */ /* 0x000ea80000300a00 */
[----:B------:R-:W2:Y:S04]  /*1fce0*/  LDL.LU.64 R24, [R1+0x11a8] ;  /* 0x0011a80001187983 */ /* 0x000ea80000300a00 */
[----:B--2---:R0:W-:Y:S04]  /*1fcf0*/  STS.128 [R2+0x880], R24 ;  /* 0x0008801802007388 */ /* 0x0041e80000000c00 */
[----:B0-----:R-:W2:Y:S04]  /*1fd00*/  LDL.LU.64 R26, [R1+0x11a0] ;  /* 0x0011a000011a7983 */ /* 0x001ea80000300a00 */
[----:B------:R-:W2:Y:S04]  /*1fd10*/  LDL.LU.64 R24, [R1+0x1198] ;  /* 0x0011980001187983 */ /* 0x000ea80000300a00 */
[----:B------:R-:W-:Y:S04]  /*1fd20*/  STS.128 [R2+0xc80], R12 ;  /* 0x000c800c02007388 */ /* 0x000fe80000000c00 */
[----:B--2---:R0:W-:Y:S04]  /*1fd30*/  STS.128 [R2+0xc00], R24 ;  /* 0x000c001802007388 */ /* 0x0041e80000000c00 */
[----:B------:R-:W-:Y:S06]  /*1fd40*/  BAR.SYNC.DEFER_BLOCKING 0x0 ;  /* 0x0000000000007b1d */ /* 0x000fec0000010000 */
[----:B0-----:R-:W2:Y:S04]  /*1fd50*/  LDL.LU.64 R26, [R1+0x1190] ;  /* 0x00119000011a7983 */ /* 0x001ea80000300a00 */
[----:B------:R-:W0:Y:S01]  /*1fd60*/  LDS.128 R12, [R0] ;  /* 0x00000000000c7984 */ /* 0x000e220000000c00 */
[----:B------:R-:W-:-:S03]  /*1fd70*/  LOP3.LUT R28, R0, 0x20, RZ, 0x3c, !PT ;  /* 0x00000020001c7812 */ /* 0x000fc600078e3cff */
[----:B0-----:R-:W-:Y:S01]  /*1fd80*/  STL [R1+0x4], R13 ;  /* 0x0000040d01007387 */ /* 0x001fe20000100800 */
[----:B------:R-:W-:-:S03]  /*1fd90*/  IMAD.MOV.U32 R25, RZ, RZ, R12 ;  /* 0x000000ffff197224 */ /* 0x000fc600078e000c */
[----:B------:R-:W-:Y:S04]  /*1fda0*/  STL.64 [R1+0x8], R14 ;  /* 0x0000080e01007387 */ /* 0x000fe80000100a00 */
[----:B------:R-:W0:Y:S04]  /*1fdb0*/  LDS.128 R12, [R0+0x1000] ;  /* 0x00100000000c7984 */ /* 0x000e280000000c00 */
[----:B--2---:R-:W-:Y:S04]  /*1fdc0*/  STL.64 [R1+0xfb0], R26 ;  /* 0x000fb01a01007387 */ /* 0x004fe80000100a00 */
[----:B------:R1:W-:Y:S04]  /*1fdd0*/  STL [R1+0xfac], R25 ;  /* 0x000fac1901007387 */ /* 0x0003e80000100800 */
[----:B------:R-:W2:Y:S04]  /*1fde0*/  LDL.LU R24, [R1+0xd0] ;  /* 0x0000d00001187983 */ /* 0x000ea80000300800 */
[----:B-1----:R-:W2:Y:S04]  /*1fdf0*/  LDL.LU R25, [R1+0xd4] ;  /* 0x0000d40001197983 */ /* 0x002ea80000300800 */
[----:B------:R-:W2:Y:S04]  /*1fe00*/  LDL.LU R26, [R1+0xd8] ;  /* 0x0000d800011a7983 */ /* 0x000ea80000300800 */
[----:B------:R-:W2:Y:S04]  /*1fe10*/  LDL.LU R27, [R1+0xdc] ;  /* 0x0000dc00011b7983 */ /* 0x000ea80000300800 */
[----:B0-----:R-:W-:Y:S04]  /*1fe20*/  STL.64 [R1+0x60], R12 ;  /* 0x0000600c01007387 */ /* 0x001fe80000100a00 */
[----:B------:R-:W-:Y:S04]  /*1fe30*/  STL.64 [R1+0x68], R14 ;  /* 0x0000680e01007387 */ /* 0x000fe80000100a00 */
[----:B------:R-:W0:Y:S04]  /*1fe40*/  LDS.128 R12, [R28] ;  /* 0x000000001c0c7984 */ /* 0x000e280000000c00 */
[----:B0-----:R-:W-:Y:S04]  /*1fe50*/  STL.64 [R1+0x20], R12 ;  /* 0x0000200c01007387 */ /* 0x001fe80000100a00 */
[----:B------:R-:W-:Y:S04]  /*1fe60*/  STL.64 [R1+0x28], R14 ;  /* 0x0000280e01007387 */ /* 0x000fe80000100a00 */
[----:B------:R-:W0:Y:S04]  /*1fe70*/  LDS.128 R12, [R28+0x1000] ;  /* 0x001000001c0c7984 */ /* 0x000e280000000c00 */
[----:B0-----:R-:W-:Y:S04]  /*1fe80*/  STL.64 [R1+0x80], R12 ;  /* 0x0000800c01007387 */ /* 0x001fe80000100a00 */
[----:B------:R-:W-:Y:S04]  /*1fe90*/  STL.64 [R1+0x88], R14 ;  /* 0x0000880e01007387 */ /* 0x000fe80000100a00 */
[----:B------:R-:W0:Y:S02]  /*1fea0*/  LDS.128 R12, [R29] ;  /* 0x000000001d0c7984 */ /* 0x000e240000000c00 */
[----:B0-----:R-:W-:-:S02]  /*1feb0*/  IMAD.MOV.U32 R28, RZ, RZ, R12 ;  /* 0x000000ffff1c7224 */ /* 0x001fc400078e000c */
[----:B------:R-:W-:Y:S04]  /*1fec0*/  STL [R1+0x14], R13 ;  /* 0x0000140d01007387 */ /* 0x000fe80000100800 */
[----:B------:R-:W-:Y:S04]  /*1fed0*/  STL.64 [R1+0x18], R14 ;  /* 0x0000180e01007387 */ /* 0x000fe80000100a00 */
[----:B------:R0:W-:Y:S02]  /*1fee0*/  STL [R1+0xfa8], R28 ;  /* 0x000fa81c01007387 */ /* 0x0001e40000100800 */
[----:B0-----:R-:W-:-:S05]  /*1fef0*/  LOP3.LUT R28, R0, 0x40, RZ, 0x3c, !PT ;  /* 0x00000040001c7812 */ /* 0x001fca00078e3cff */
[----:B------:R-:W0:Y:S04]  /*1ff00*/  LDS.128 R12, [R28+0x1000] ;  /* 0x001000001c0c7984 */ /* 0x000e280000000c00 */
[----:B0-----:R-:W-:Y:S04]  /*1ff10*/  STL.64 [R1+0x70], R12 ;  /* 0x0000700c01007387 */ /* 0x001fe80000100a00 */
[----:B------:R-:W-:Y:S04]  /*1ff20*/  STL.64 [R1+0x78], R14 ;  /* 0x0000780e01007387 */ /* 0x000fe80000100a00 */
[----:B------:R-:W0:Y:S04]  /*1ff30*/  LDS.128 R12, [R3] ;  /* 0x00000000030c7984 */ /* 0x000e280000000c00 */
[----:B0-----:R-:W-:Y:S01]  /*1ff40*/  STL [R1+0x54], R13 ;  /* 0x0000540d01007387 */ /* 0x001fe20000100800 */
[----:B------:R-:W-:-:S03]  /*1ff50*/  IMAD.MOV.U32 R29, RZ, RZ, R12 ;  /* 0x000000ffff1d7224 */ /* 0x000fc600078e000c */
[----:B------:R-:W-:Y:S04]  /*1ff60*/  STL.64 [R1+0x58], R14 ;  /* 0x0000580e01007387 */ /* 0x000fe80000100a00 */
[----:B------:R-:W0:Y:S04]  /*1ff70*/  LDS.128 R12, [R3+0x1000] ;  /* 0x00100000030c7984 */ /* 0x000e280000000c00 */
[----:B------:R-:W-:Y:S06]  /*1ff80*/  BAR.SYNC.DEFER_BLOCKING 0x0 ;  /* 0x0000000000007b1d */ /* 0x000fec0000010000 */
[----:B----4-:R1:W-:Y:S04]  /*1ff90*/  STS.128 [R2], R16 ;  /* 0x0000001002007388 */ /* 0x0103e80000000c00 */
[----:B---3--:R3:W-:Y:S04]  /*1ffa0*/  STS.128 [R2+0x80], R8 ;  /* 0x0000800802007388 */ /* 0x0087e80000000c00 */
[----:B0-----:R-:W-:Y:S04]  /*1ffb0*/  STL [R1+0xf98], R14 ;  /* 0x000f980e01007387 */ /* 0x001fe80000100800 */
[----:B------:R-:W-:Y:S04]  /*1ffc0*/  STL [R1+0xf94], R15 ;  /* 0x000f940f01007387 */ /* 0x000fe80000100800 */
[----:B-1----:R-:W4:Y:S04]  /*1ffd0*/  LDL.LU.64 R18, [R1+0x1188] ;  /* 0x0011880001127983 */ /* 0x002f280000300a00 */
[----:B------:R-:W4:Y:S04]  /*1ffe0*/  LDL.LU.64 R16, [R1+0x1180] ;  /* 0x0011800001107983 */ /* 0x000f280000300a00 */
[----:B---3--:R-:W3:Y:S04]  /*1fff0*/  LDL.LU.64 R10, [R1+0x1178] ;  /* 0x00117800010a7983 */ /* 0x008ee80000300a00 */
[----:B------:R-:W3:Y:S04]  /*20000*/  LDL.LU.64 R8, [R1+0x1170] ;  /* 0x0011700001087983 */ /* 0x000ee80000300a00 */
[----:B------:R0:W-:Y:S04]  /*20010*/  STS.128 [R2+0x400], R20 ;  /* 0x0004001402007388 */ /* 0x0001e80000000c00 */
[----:B0-----:R-:W3:Y:S04]  /*20020*/  LDL.LU.64 R22, [R1+0x1168] ;  /* 0x0011680001167983 */ /* 0x001ee80000300a00 */
[----:B------:R-:W3:Y:S01]  /*20030*/  LDL.LU.64 R20, [R1+0x1160] ;  /* 0x0011600001147983 */ /* 0x000ee20000300a00 */
[----:B------:R-:W-:-:S03]  /*20040*/  LOP3.LUT R14, R0, 0x20, RZ, 0x3c, !PT ;  /* 0x00000020000e7812 */ /* 0x000fc600078e3cff */
[----:B--2---:R-:W-:Y:S04]  /*20050*/  STS.128 [R2+0x480], R24 ;  /* 0x0004801802007388 */ /* 0x004fe80000000c00 */
[----:B------:R-:W-:Y:S04]  /*20060*/  STS.128 [R2+0x800], R4 ;  /* 0x0008000402007388 */ /* 0x000fe80000000c00 */
[----:B----4-:R-:W-:Y:S04]  /*20070*/  STS.128 [R2+0x880], R16 ;  /* 0x0008801002007388 */ /* 0x010fe80000000c00 */
[----:B---3--:R-:W-:Y:S04]  /*20080*/  STS.128 [R2+0xc00], R8 ;  /* 0x000c000802007388 */ /* 0x008fe80000000c00 */
[----:B------:R-:W-:Y:S04]  /*20090*/  STS.128 [R2+0xc80], R20 ;  /* 0x000c801402007388 */ /* 0x000fe80000000c00 */
[----:B------:R-:W-:Y:S06]  /*200a0*/  BAR.SYNC.DEFER_BLOCKING 0x0 ;  /* 0x0000000000007b1d */ /* 0x000fec0000010000 */
[----:B------:R-:W0:Y:S04]  /*200b0*/  LDS.128 R8, [R0] ;  /* 0x0000000000087984 */ /* 0x000e280000000c00 */
[----:B------:R-:W1:Y:S04]  /*200c0*/  LDS.128 R16, [R0+0x1000] ;  /* 0x0010000000107984 */ /* 0x000e680000000c00 */
[----:B------:R-:W2:Y:S04]  /*200d0*/  LDS.128 R4, [R14] ;  /* 0x000000000e047984 */ /* 0x000ea80000000c00 */
[----:B0-----:R0:W-:Y:S04]  /*200e0*/  STL.64 [R1+0xb0], R8 ;  /* 0x0000b00801007387 */ /* 0x0011e80000100a00 */
[----:B------:R3:W-:Y:S04]  /*200f0*/  STL.64 [R1+0xb8], R10 ;  /* 0x0000b80a01007387 */ /* 0x0007e80000100a00 */
[----:B0-----:R-:W4:Y:S04]  /*20100*/  LDL.LU R8, [R1+0x440] ;  /* 0x0004400001087983 */ /* 0x001f280000300800 */
[----:B-1----:R0:W-:Y:S04]  /*20110*/  STL.64 [R1+0x1a0], R16 ;  /* 0x0001a01001007387 */ /* 0x0021e80000100a00 */
[----:B------:R1:W-:Y:S04]  /*20120*/  STL.64 [R1+0x1a8], R18 ;  /* 0x0001a81201007387 */ /* 0x0003e80000100a00 */
[----:B--2---:R2:W-:Y:S04]  /*20130*/  STL.64 [R1+0xe0], R4 ;  /* 0x0000e00401007387 */ /* 0x0045e80000100a00 */
[----:B------:R0:W-:Y:S04]  /*20140*/  STL.64 [R1+0xe8], R6 ;  /* 0x0000e80601007387 */ /* 0x0001e80000100a00 */
[----:B------:R-:W4:Y:S04]  /*20150*/  LDL.LU R9, [R1+0x444] ;  /* 0x0004440001097983 */ /* 0x000f280000300800 */
[----:B---3--:R-:W3:Y:S04]  /*20160*/  LDL.LU R10, [R1+0x448] ;  /* 0x00044800010a7983 */ /* 0x008ee80000300800 */
[----:B------:R-:W3:Y:S04]  /*20170*/  LDL.LU R11, [R1+0x44c] ;  /* 0x00044c00010b7983 */ /* 0x000ee80000300800 */
[----:B---3--:R-:W-:Y:S04]  /*20180*/  STL.64 [R1+0x10b8], R10 ;  /* 0x0010b80a01007387 */ /* 0x008fe80000100a00 */
[----:B----4-:R-:W-:Y:S04]  /*20190*/  STL.64 [R1+0x10b0], R8 ;  /* 0x0010b00801007387 */ /* 0x010fe80000100a00 */
[----:B0-----:R-:W3:Y:S04]  /*201a0*/  LDL.LU R16, [R1+0x430] ;  /* 0x0004300001107983 */ /* 0x001ee80000300800 */
[----:B------:R-:W3:Y:S04]  /*201b0*/  LDL.LU R17, [R1+0x434] ;  /* 0x0004340001117983 */ /* 0x000ee80000300800 */
[----:B-1----:R-:W4:Y:S04]  /*201c0*/  LDL.LU R18, [R1+0x438] ;  /* 0x0004380001127983 */ /* 0x002f280000300800 */
[----:B------:R-:W4:Y:S04]  /*201d0*/  LDL.LU R19, [R1+0x43c] ;  /* 0x00043c0001137983 */ /* 0x000f280000300800 */
[----:B----4-:R-:W-:Y:S04]  /*201e0*/  STL.64 [R1+0x10c8], R18 ;  /* 0x0010c81201007387 */ /* 0x010fe80000100a00 */
[----:B---3--:R-:W-:Y:S04]  /*201f0*/  STL.64 [R1+0x10c0], R16 ;  /* 0x0010c01001007387 */ /* 0x008fe80000100a00 */
[----:B--2---:R-:W2:Y:S04]  /*20200*/  LDL.LU R4, [R1+0x420] ;  /* 0x0004200001047983 */ /* 0x004ea80000300800 */
[----:B------:R-:W2:Y:S04]  /*20210*/  LDL.LU R5, [R1+0x424] ;  /* 0x0004240001057983 */ /* 0x000ea80000300800 */
[----:B------:R-:W3:Y:S04]  /*20220*/  LDL.LU R6, [R1+0x428] ;  /* 0x0004280001067983 */ /* 0x000ee80000300800 */
[----:B------:R-:W3:Y:S04]  /*20230*/  LDL.LU R7, [R1+0x42c] ;  /* 0x00042c0001077983 */ /* 0x000ee80000300800 */
[----:B---3--:R-:W-:Y:S04]  /*20240*/  STL.64 [R1+0x10d8], R6 ;  /* 0x0010d80601007387 */ /* 0x008fe80000100a00 */
[----:B--2---:R0:W-:Y:S04]  /*20250*/  STL.64 [R1+0x10d0], R4 ;  /* 0x0010d00401007387 */ /* 0x0041e80000100a00 */
[----:B0-----:R-:W2:Y:S04]  /*20260*/  LDL.LU R4, [R1+0x320] ;  /* 0x0003200001047983 */ /* 0x001ea80000300800 */
        /* <DEDUP_REMOVED lines=46> */
[----:B--2---:R-:W-:Y:S04]  /*20550*/  STL.64 [R1+0x1150], R4 ;  /* 0x0011500401007387 */ /* 0x004fe80000100a00 */
[----:B------:R-:W0:Y:S04]  /*20560*/  LDS.128 R4, [R14+0x1000] ;  /* 0x001000000e047984 */ /* 0x000e280000000c00 */
[----:B------:R-:W2:Y:S04]  /*20570*/  LDL.LU R8, [R1+0x3c0] ;  /* 0x0003c00001087983 */ /* 0x000ea80000300800 */
[----:B------:R-:W2:Y:S04]  /*20580*/  LDL.LU R9, [R1+0x3c4] ;  /* 0x0003c40001097983 */ /* 0x000ea80000300800 */
[----:B------:R-:W2:Y:S04]  /*20590*/  LDL.LU R10, [R1+0x3c8] ;  /* 0x0003c800010a7983 */ /* 0x000ea80000300800 */
[----:B------:R-:W2:Y:S04]  /*205a0*/  LDL.LU R11, [R1+0x3cc] ;  /* 0x0003cc00010b7983 */ /* 0x000ea80000300800 */
[----:B------:R-:W3:Y:S04]  /*205b0*/  LDL.LU R16, [R1+0x3b0] ;  /* 0x0003b00001107983 */ /* 0x000ee80000300800 */
[----:B------:R-:W3:Y:S04]  /*205c0*/  LDL.LU R17, [R1+0x3b4] ;  /* 0x0003b40001117983 */ /* 0x000ee80000300800 */
[----:B------:R-:W3:Y:S04]  /*205d0*/  LDL.LU R18, [R1+0x3b8] ;  /* 0x0003b80001127983 */ /* 0x000ee80000300800 */
[----:B------:R-:W3:Y:S04]  /*205e0*/  LDL.LU R19, [R1+0x3bc] ;  /* 0x0003bc0001137983 */ /* 0x000ee80000300800 */
[----:B------:R-:W4:Y:S04]  /*205f0*/  LDL.LU R24, [R1+0x3e0] ;  /* 0x0003e00001187983 */ /* 0x000f280000300800 */
[----:B------:R-:W4:Y:S04]  /*20600*/  LDL.LU R25, [R1+0x3e4] ;  /* 0x0003e40001197983 */ /* 0x000f280000300800 */
[----:B------:R-:W4:Y:S04]  /*20610*/  LDL.LU R26, [R1+0x3e8] ;  /* 0x0003e800011a7983 */ /* 0x000f280000300800 */
[----:B------:R-:W4:Y:S04]  /*20620*/  LDL.LU R27, [R1+0x3ec] ;  /* 0x0003ec00011b7983 */ /* 0x000f280000300800 */
[----:B------:R-:W2:Y:S04]  /*20630*/  LDL.LU R20, [R1+0x4d0] ;  /* 0x0004d00001147983 */ /* 0x000ea80000300800 */
[----:B------:R-:W2:Y:S04]  /*20640*/  LDL.LU R21, [R1+0x4d4] ;  /* 0x0004d40001157983 */ /* 0x000ea80000300800 */
        /* <DEDUP_REMOVED lines=10> */
[----:B------:R-:W0:Y:S04]  /*206f0*/  LDS.128 R4, [R3] ;  /* 0x0000000003047984 */ /* 0x000e280000000c00 */
[----:B0-----:R-:W-:Y:S04]  /*20700*/  STL.64 [R1+0x190], R4 ;  /* 0x0001900401007387 */ /* 0x001fe80000100a00 */
[----:B------:R-:W-:Y:S04]  /*20710*/  STL.64 [R1+0x198], R6 ;  /* 0x0001980601007387 */ /* 0x000fe80000100a00 */
[----:B------:R-:W0:Y:S04]  /*20720*/  LDS.128 R4, [R3+0x1000] ;  /* 0x0010000003047984 */ /* 0x000e280000000c00 */
[----:B0-----:R-:W-:Y:S04]  /*20730*/  STL.64 [R1+0x210], R4 ;  /* 0x0002100401007387 */ /* 0x001fe80000100a00 */
[----:B------:R0:W-:Y:S04]  /*20740*/  STL.64 [R1+0x218], R6 ;  /* 0x0002180601007387 */ /* 0x0001e80000100a00 */
[----:B0-----:R-:W2:Y:S04]  /*20750*/  LDL.LU.64 R6, [R1+0x1158] ;  /* 0x0011580001067983 */ /* 0x001ea80000300a00 */
[----:B------:R-:W2:Y:S04]  /*20760*/  LDL.LU.64 R4, [R1+0x1150] ;  /* 0x0011500001047983 */ /* 0x000ea80000300a00 */
[----:B------:R-:W-:Y:S06]  /*20770*/  BAR.SYNC.DEFER_BLOCKING 0x0 ;  /* 0x0000000000007b1d */ /* 0x000fec0000010000 */
[----:B--2---:R0:W-:Y:S04]  /*20780*/  STS.128 [R2], R4 ;  /* 0x0000000402007388 */ /* 0x0041e80000000c00 */
[----:B0-----:R-:W2:Y:S04]  /*20790*/  LDL.LU.64 R6, [R1+0x1148] ;  /* 0x0011480001067983 */ /* 0x001ea80000300a00 */
[----:B------:R-:W2:Y:S04]  /*207a0*/  LDL.LU.64 R4, [R1+0x1140] ;  /* 0x0011400001047983 */ /* 0x000ea80000300a00 */
[----:B--2---:R0:W-:Y:S04]  /*207b0*/  STS.128 [R2+0x80], R4 ;  /* 0x0000800402007388 */ /* 0x0041e80000000c00 */
        /* <DEDUP_REMOVED lines=17> */
[----:B--2---:R-:W-:Y:S04]  /*208d0*/  STS.128 [R2+0xc80], R4 ;  /* 0x000c800402007388 */ /* 0x004fe80000000c00 */
[----:B------:R-:W-:Y:S06]  /*208e0*/  BAR.SYNC.DEFER_BLOCKING 0x0 ;  /* 0x0000000000007b1d */ /* 0x000fec0000010000 */
        /* <DEDUP_REMOVED lines=22> */
[----:B------:R-:W-:Y:S06]  /*20a50*/  BAR.SYNC.DEFER_BLOCKING 0x0 ;  /* 0x0000000000007b1d */ /* 0x000fec0000010000 */
[----:B0-----:R-:W-:Y:S04]  /*20a60*/  STL.64 [R1+0x180], R4 ;  /* 0x0001800401007387 */ /* 0x001fe80000100a00 */
[----:B------:R0:W-:Y:S04]  /*20a70*/  STL.64 [R1+0x188], R6 ;  /* 0x0001880601007387 */ /* 0x0001e80000100a00 */
[----:B0-----:R-:W2:Y:S04]  /*20a80*/  LDL.LU.64 R6, [R1+0x10d8] ;  /* 0x0010d80001067983 */ /* 0x001ea80000300a00 */
[----:B------:R-:W2:Y:S04]  /*20a90*/  LDL.LU.64 R4, [R1+0x10d0] ;  /* 0x0010d00001047983 */ /* 0x000ea80000300a00 */
[----:B---3--:R0:W-:Y:S04]  /*20aa0*/  STS.128 [R2], R16 ;  /* 0x0000001002007388 */ /* 0x0081e80000000c00 */
[----:B------:R1:W-:Y:S04]  /*20ab0*/  STS.128 [R2+0x80], R8 ;  /* 0x0000800802007388 */ /* 0x0003e80000000c00 */
[----:B0-----:R-:W3:Y:S04]  /*20ac0*/  LDL.LU.64 R18, [R1+0x10c8] ;  /* 0x0010c80001127983 */ /* 0x001ee80000300a00 */
[----:B------:R-:W3:Y:S04]  /*20ad0*/  LDL.LU.64 R16, [R1+0x10c0] ;  /* 0x0010c00001107983 */ /* 0x000ee80000300a00 */
[----:B-1----:R-:W3:Y:S04]  /*20ae0*/  LDL.LU.64 R10, [R1+0x10b8] ;  /* 0x0010b800010a7983 */ /* 0x002ee80000300a00 */
[----:B------:R-:W3:Y:S04]  /*20af0*/  LDL.LU.64 R8, [R1+0x10b0] ;  /* 0x0010b00001087983 */ /* 0x000ee80000300a00 */
[----:B------:R-:W-:Y:S04]  /*20b00*/  STS.128 [R2+0xc00], R20 ;  /* 0x000c001402007388 */ /* 0x000fe80000000c00 */
[----:B----4-:R-:W-:Y:S04]  /*20b10*/  STS.128 [R2+0x400], R24 ;  /* 0x0004001802007388 */ /* 0x010fe80000000c00 */
[----:B--2---:R0:W-:Y:S04]  /*20b20*/  STS.128 [R2+0x480], R4 ;  /* 0x0004800402007388 */ /* 0x0041e80000000c00 */
[----:B0-----:R-:W2:Y:S04]  /*20b30*/  LDL.LU R4, [R1+0x570] ;  /* 0x0005700001047983 */ /* 0x001ea80000300800 */
[----:B------:R-:W2:Y:S04]  /*20b40*/  LDL.LU R5, [R1+0x574] ;  /* 0x0005740001057983 */ /* 0x000ea80000300800 */
[----:B------:R-:W4:Y:S04]  /*20b50*/  LDL.LU R6, [R1+0x578] ;  /* 0x0005780001067983 */ /* 0x000f280000300800 */
[----:B------:R-:W4:Y:S04]  /*20b60*/  LDL.LU R7, [R1+0x57c] ;  /* 0x00057c0001077983 */ /* 0x000f280000300800 */
[----:B---3--:R-:W-:Y:S04]  /*20b70*/  STS.128 [R2+0x800], R16 ;  /* 0x0008001002007388 */ /* 0x008fe80000000c00 */
[----:B------:R-:W-:Y:S04]  /*20b80*/  STS.128 [R2+0x880], R8 ;  /* 0x0008800802007388 */ /* 0x000fe80000000c00 */
[----:B----4-:R-:W-:Y:S04]  /*20b90*/  STL.64 [R1+0x1048], R6 ;  /* 0x0010480601007387 */ /* 0x010fe80000100a00 */
        /* <DEDUP_REMOVED lines=13> */
[----:B------:R-:W4:Y:S04]  /*20c70*/  LDL.LU R22, [R1+0x4f8] ;  /* 0x0004f80001167983 */ /* 0x000f280000300800 */
[----:B------:R-:W4:Y:S04]  /*20c80*/  LDL.LU R23, [R1+0x4fc] ;  /* 0x0004fc0001177983 */ /* 0x000f280000300800 */
        /* <DEDUP_REMOVED lines=18> */
[----:B----4-:R-:W-:Y:S04]  /*20db0*/  STS.128 [R2+0xc80], R20 ;  /* 0x000c801402007388 */ /* 0x010fe80000000c00 */
[----:B------:R-:W-:Y:S06]  /*20dc0*/  BAR.SYNC.DEFER_BLOCKING 0x0 ;  /* 0x0000000000007b1d */ /* 0x000fec0000010000 */
[----:B------:R-:W-:Y:S04]  /*20dd0*/  LDS.128 R16, [R0+0x1000] ;  /* 0x0010000000107984 */ /* 0x000fe80000000c00 */
[----:B------:R-:W-:Y:S04]  /*20de0*/  LDS.128 R20, [R14] ;  /* 0x000000000e147984 */ /* 0x000fe80000000c00 */
        /* <DEDUP_REMOVED lines=8> */
[----:B------:R-:W0:Y:S04]  /*20e70*/  LDS.128 R4, [R0] ;  /* 0x0000000000047984 */ /* 0x000e280000000c00 */
[----:B------:R-:W2:Y:S04]  /*20e80*/  LDL.LU R8, [R1+0x580] ;  /* 0x0005800001087983 */ /* 0x000ea80000300800 */
[----:B------:R-:W2:Y:S04]  /*20e90*/  LDL.LU R9, [R1+0x584] ;  /* 0x0005840001097983 */ /* 0x000ea80000300800 */
[----:B------:R-:W2:Y:S04]  /*20ea0*/  LDL.LU R10, [R1+0x588] ;  /* 0x00058800010a7983 */ /* 0x000ea80000300800 */
[----:B------:R-:W2:Y:S04]  /*20eb0*/  LDL.LU R11, [R1+0x58c] ;  /* 0x00058c00010b7983 */ /* 0x000ea80000300800 */
[----:B0-----:R-:W-:Y:S04]  /*20ec0*/  STL.64 [R1+0x250], R4 ;  /* 0x0002500401007387 */ /* 0x001fe80000100a00 */
[----:B------:R-:W-:Y:S04]  /*20ed0*/  STL.64 [R1+0x258], R6 ;  /* 0x0002580601007387 */ /* 0x000fe80000100a00 */
[----:B------:R-:W0:Y:S04]  /*20ee0*/  LDS.128 R4, [R14+0x1000] ;  /* 0x001000000e047984 */ /* 0x000e280000000c00 */
[----:B------:R-:W-:Y:S04]  /*20ef0*/  STL.64 [R1+0x2b0], R16 ;  /* 0x0002b01001007387 */ /* 0x000fe80000100a00 */
[----:B------:R-:W-:Y:S04]  /*20f00*/  STL.64 [R1+0x2b8], R18 ;  /* 0x0002b81201007387 */ /* 0x000fe80000100a00 */
[----:B------:R-:W1:Y:S04]  /*20f10*/  LDS.128 R16, [R28] ;  /* 0x000000001c107984 */ /* 0x000e680000000c00 */
[----:B------:R-:W-:Y:S04]  /*20f20*/  STL.64 [R1+0x260], R20 ;  /* 0x0002601401007387 */ /* 0x000fe80000100a00 */
[----:B------:R-:W-:Y:S04]  /*20f30*/  STL.64 [R1+0x268], R22 ;  /* 0x0002681601007387 */ /* 0x000fe80000100a00 */
[----:B------:R-:W3:Y:S04]  /*20f40*/  LDS.128 R20, [R28+0x1000] ;  /* 0x001000001c147984 */ /* 0x000ee80000000c00 */
[----:B0-----:R-:W-:Y:S04]  /*20f50*/  STL.64 [R1+0x2a0], R4 ;  /* 0x0002a00401007387 */ /* 0x001fe80000100a00 */
[----:B------:R-:W-:Y:S04]  /*20f60*/  STL.64 [R1+0x2a8], R6 ;  /* 0x0002a80601007387 */ /* 0x000fe80000100a00 */
[----:B------:R-:W0:Y:S04]  /*20f70*/  LDS.128 R4, [R3] ;  /* 0x0000000003047984 */ /* 0x000e280000000c00 */
[----:B-1----:R1:W-:Y:S04]  /*20f80*/  STL.64 [R1+0x280], R16 ;  /* 0x0002801001007387 */ /* 0x0023e80000100a00 */
[----:B------:R4:W-:Y:S04]  /*20f90*/  STL.64 [R1+0x288], R18 ;  /* 0x0002881201007387 */ /* 0x0009e80000100a00 */
[----:B-1----:R-:W2:Y:S04]  /*20fa0*/  LDL.LU R16, [R1+0x5f0] ;  /* 0x0005f00001107983 */ /* 0x002ea80000300800 */
[----:B---3--:R1:W-:Y:S04]  /*20fb0*/  STL.64 [R1+0x290], R20 ;  /* 0x0002901401007387 */ /* 0x0083e80000100a00 */
[----:B------:R3:W-:Y:S04]  /*20fc0*/  STL.64 [R1+0x298], R22 ;  /* 0x0002981601007387 */ /* 0x0007e80000100a00 */
[----:B0-----:R-:W-:Y:S04]  /*20fd0*/  STL.64 [R1+0x270], R4 ;  /* 0x0002700401007387 */ /* 0x001fe80000100a00 */
[----:B------:R-:W-:Y:S04]  /*20fe0*/  STL.64 [R1+0x278], R6 ;  /* 0x0002780601007387 */ /* 0x000fe80000100a00 */
[----:B------:R-:W0:Y:S04]  /*20ff0*/  LDS.128 R4, [R3+0x1000] ;  /* 0x0010000003047984 */ /* 0x000e280000000c00 */
[----:B------:R-:W2:Y:S04]  /*21000*/  LDL.LU R17, [R1+0x5f4] ;  /* 0x0005f40001117983 */ /* 0x000ea80000300800 */
[----:B----4-:R-:W4:Y:S04]  /*21010*/  LDL.LU R18, [R1+0x5f8] ;  /* 0x0005f80001127983 */ /* 0x010f280000300800 */
[----:B------:R-:W4:Y:S04]  /*21020*/  LDL.LU R19, [R1+0x5fc] ;  /* 0x0005fc0001137983 */ /* 0x000f280000300800 */
[----:B------:R-:W2:Y:S04]  /*21030*/  LDL.LU R24, [R1+0x5e0] ;  /* 0x0005e00001187983 */ /* 0x000ea80000300800 */
[----:B------:R-:W2:Y:S04]  /*21040*/  LDL.LU R25, [R1+0x5e4] ;  /* 0x0005e40001197983 */ /* 0x000ea80000300800 */
[----:B------:R-:W2:Y:S04]  /*21050*/  LDL.LU R26, [R1+0x5e8] ;  /* 0x0005e800011a7983 */ /* 0x000ea80000300800 */
[----:B------:R-:W2:Y:S04]  /*21060*/  LDL.LU R27, [R1+0x5ec] ;  /* 0x0005ec00011b7983 */ /* 0x000ea80000300800 */
[----:B-1----:R-:W2:Y:S04]  /*21070*/  LDL.LU R20, [R1+0x600] ;  /* 0x0006000001147983 */ /* 0x002ea80000300800 */
[----:B------:R-:W2:Y:S04]  /*21080*/  LDL.LU R21, [R1+0x604] ;  /* 0x0006040001157983 */ /* 0x000ea80000300800 */
[----:B---3--:R-:W3:Y:S04]  /*21090*/  LDL.LU R22, [R1+0x608] ;  /* 0x0006080001167983 */ /* 0x008ee80000300800 */
[----:B------:R-:W3:Y:S04]  /*210a0*/  LDL.LU R23, [R1+0x60c] ;  /* 0x00060c0001177983 */ /* 0x000ee80000300800 */
[----:B0-----:R-:W-:Y:S04]  /*210b0*/  STL.64 [R1+0x2c0], R4 ;  /* 0x0002c00401007387 */ /* 0x001fe80000100a00 */
[----:B------:R0:W-:Y:S04]  /*210c0*/  STL.64 [R1+0x2c8], R6 ;  /* 0x0002c80601007387 */ /* 0x0001e80000100a00 */
[----:B------:R-:W-:Y:S06]  /*210d0*/  BAR.SYNC.DEFER_BLOCKING 0x0 ;  /* 0x0000000000007b1d */ /* 0x000fec0000010000 */
[----:B0-----:R-:W2:Y:S04]  /*210e0*/  LDL.LU.64 R6, [R1+0x10a8] ;  /* 0x0010a80001067983 */ /* 0x001ea80000300a00 */
[----:B------:R-:W2:Y:S04]  /*210f0*/  LDL.LU.64 R4, [R1+0x10a0] ;  /* 0x0010a00001047983 */ /* 0x000ea80000300a00 */
        /* <DEDUP_REMOVED lines=18> */
[----:B------:R-:W-:Y:S04]  /*21220*/  STS.128 [R2+0xc80], R8 ;  /* 0x000c800802007388 */ /* 0x000fe80000000c00 */
[----:B--2---:R-:W-:Y:S04]  /*21230*/  STS.128 [R2+0xc00], R4 ;  /* 0x000c000402007388 */ /* 0x004fe80000000c00 */
[----:B------:R-:W-:Y:S06]  /*21240*/  BAR.SYNC.DEFER_BLOCKING 0x0 ;  /* 0x0000000000007b1d */ /* 0x000fec0000010000 */
[----:B------:R-:W0:Y:S04]  /*21250*/  LDS.128 R8, [R0] ;  /* 0x0000000000087984 */ /* 0x000e280000000c00 */
[----:B------:R-:W1:Y:S04]  /*21260*/  LDS.128 R4, [R0+0x1000] ;  /* 0x0010000000047984 */ /* 0x000e680000000c00 */
[----:B0-----:R-:W-:Y:S04]  /*21270*/  STL.64 [R1+0x230], R8 ;  /* 0x0002300801007387 */ /* 0x001fe80000100a00 */
[----:B------:R-:W-:Y:S04]  /*21280*/  STL.64 [R1+0x238], R10 ;  /* 0x0002380a01007387 */ /* 0x000fe80000100a00 */
[----:B------:R-:W0:Y:S04]  /*21290*/  LDS.128 R8, [R14] ;  /* 0x000000000e087984 */ /* 0x000e280000000c00 */
[----:B-1----:R-:W-:Y:S04]  /*212a0*/  STL.64 [R1+0x220], R4 ;  /* 0x0002200401007387 */ /* 0x002fe80000100a00 */
[----:B------:R-:W-:Y:S04]  /*212b0*/  STL.64 [R1+0x228], R6 ;  /* 0x0002280601007387 */ /* 0x000fe80000100a00 */
[----:B------:R-:W1:Y:S04]  /*212c0*/  LDS.128 R4, [R14+0x1000] ;  /* 0x001000000e047984 */ /* 0x000e680000000c00 */
[----:B------:R-:W-:Y:S04]  /*212d0*/  STL [R1+0x1020], R14 ;  /* 0x0010200e01007387 */ /* 0x000fe80000100800 */
[----:B0-----:R-:W-:Y:S04]  /*212e0*/  STL.64 [R1+0x1f0], R8 ;  /* 0x0001f00801007387 */ /* 0x001fe80000100a00 */
[----:B------:R-:W-:Y:S04]  /*212f0*/  STL.64 [R1+0x1f8], R10 ;  /* 0x0001f80a01007387 */ /* 0x000fe80000100a00 */
[----:B------:R0:W-:Y:S04]  /*21300*/  STL.64 [R1+0x1018], R12 ;  /* 0x0010180c01007387 */ /* 0x0001e80000100a00 */
[----:B-1----:R-:W-:Y:S04]  /*21310*/  STL.64 [R1+0x1e0], R4 ;  /* 0x0001e00401007387 */ /* 0x002fe80000100a00 */
[----:B------:R-:W-:Y:S04]  /*21320*/  STL.64 [R1+0x1e8], R6 ;  /* 0x0001e80601007387 */ /* 0x000fe80000100a00 */
[----:B------:R-:W1:Y:S04]  /*21330*/  LDS.128 R4, [R28+0x1000] ;  /* 0x001000001c047984 */ /* 0x000e680000000c00 */
[----:B------:R-:W2:Y:S04]  /*21340*/  LDS.128 R8, [R28] ;  /* 0x000000001c087984 */ /* 0x000ea80000000c00 */
[----:B0-----:R-:W3:Y:S04]  /*21350*/  LDL.LU R12, [R1+0x5d0] ;  /* 0x0005d000010c7983 */ /* 0x001ee80000300800 */
[----:B------:R-:W3:Y:S04]  /*21360*/  LDL.LU R13, [R1+0x5d4] ;  /* 0x0005d400010d7983 */ /* 0x000ee80000300800 */
[----:B------:R-:W3:Y:S04]  /*21370*/  LDL.LU R14, [R1+0x5d8] ;  /* 0x0005d800010e7983 */ /* 0x000ee80000300800 */
[----:B------:R-:W3:Y:S04]  /*21380*/  LDL.LU R15, [R1+0x5dc] ;  /* 0x0005dc00010f7983 */ /* 0x000ee80000300800 */
[----:B-1----:R-:W-:Y:S04]  /*21390*/  STL [R1+0xf90], R6 ;  /* 0x000f900601007387 */ /* 0x002fe80000100800 */
[----:B--2---:R-:W-:Y:S04]  /*213a0*/  STL.64 [R1+0x1d0], R8 ;  /* 0x0001d00801007387 */ /* 0x004fe80000100a00 */
[----:B------:R-:W-:Y:S04]  /*213b0*/  STL.64 [R1+0x1d8], R10 ;  /* 0x0001d80a01007387 */ /* 0x000fe80000100a00 */
[----:B------:R-:W-:Y:S04]  /*213c0*/  STL [R1+0xf8c], R7 ;  /* 0x000f8c0701007387 */ /* 0x000fe80000100800 */
[----:B------:R-:W0:Y:S04]  /*213d0*/  LDS.128 R8, [R3] ;  /* 0x0000000003087984 */ /* 0x000e280000000c00 */
[----:B------:R-:W-:Y:S04]  /*213e0*/  STL.64 [R1+0x1028], R4 ;  /* 0x0010280401007387 */ /* 0x000fe80000100a00 */
[----:B------:R-:W1:Y:S04]  /*213f0*/  LDS.128 R4, [R3+0x1000] ;  /* 0x0010000003047984 */ /* 0x000e680000000c00 */
[----:B------:R-:W-:Y:S06]  /*21400*/  BAR.SYNC.DEFER_BLOCKING 0x0 ;  /* 0x0000000000007b1d */ /* 0x000fec0000010000 */
[----:B0-----:R-:W-:Y:S04]  /*21410*/  STL.64 [R1+0xfc0], R10 ;  /* 0x000fc00a01007387 */ /* 0x001fe80000100a00 */
[----:B------:R0:W-:Y:S04]  /*21420*/  STL.64 [R1+0xfb8], R8 ;  /* 0x000fb80801007387 */ /* 0x0001e80000100a00 */
[----:B-1----:R-:W-:Y:S04]  /*21430*/  STL.64 [R1+0x240], R4 ;  /* 0x0002400401007387 */ /* 0x002fe80000100a00 */
[----:B------:R-:W-:Y:S04]  /*21440*/  STL.64 [R1+0x248], R6 ;  /* 0x0002480601007387 */ /* 0x000fe80000100a00 */
[----:B0-----:R-:W2:Y:S04]  /*21450*/  LDL.LU R8, [R1+0x6c0] ;  /* 0x0006c00001087983 */ /* 0x001ea80000300800 */
[----:B------:R-:W2:Y:S04]  /*21460*/  LDL.LU R9, [R1+0x6c4] ;  /* 0x0006c40001097983 */ /* 0x000ea80000300800 */
[----:B------:R-:W2:Y:S04]  /*21470*/  LDL.LU R10, [R1+0x6c8] ;  /* 0x0006c800010a7983 */ /* 0x000ea80000300800 */
[----:B------:R-:W2:Y:S04]  /*21480*/  LDL.LU R11, [R1+0x6cc] ;  /* 0x0006cc00010b7983 */ /* 0x000ea80000300800 */
[----:B--2---:R-:W-:Y:S04]  /*21490*/  STL.64 [R1+0xfd0], R10 ;  /* 0x000fd00a01007387 */ /* 0x004fe80000100a00 */
[----:B------:R0:W-:Y:S04]  /*214a0*/  STL.64 [R1+0xfc8], R8 ;  /* 0x000fc80801007387 */ /* 0x0001e80000100a00 */
[----:B0-----:R-:W2:Y:S04]  /*214b0*/  LDL.LU R8, [R1+0x6a0] ;  /* 0x0006a00001087983 */ /* 0x001ea80000300800 */
[----:B------:R-:W2:Y:S04]  /*214c0*/  LDL.LU R9, [R1+0x6a4] ;  /* 0x0006a40001097983 */ /* 0x000ea80000300800 */
[----:B------:R-:W2:Y:S04]  /*214d0*/  LDL.LU R10, [R1+0x6a8] ;  /* 0x0006a800010a7983 */ /* 0x000ea80000300800 */
[----:B------:R-:W2:Y:S04]  /*214e0*/  LDL.LU R11, [R1+0x6ac] ;  /* 0x0006ac00010b7983 */ /* 0x000ea80000300800 */
[----:B---3--:R-:W-:Y:S04]  /*214f0*/  STS.128 [R2], R12 ;  /* 0x0000000c02007388 */ /* 0x008fe80000000c00 */
[----:B--2---:R-:W-:Y:S04]  /*21500*/  STL.64 [R1+0xfe0], R10 ;  /* 0x000fe00a01007387 */ /* 0x004fe80000100a00 */
[----:B------:R0:W-:Y:S04]  /*21510*/  STL.64 [R1+0xfd8], R8 ;  /* 0x000fd80801007387 */ /* 0x0001e80000100a00 */
[----:B0-----:R-:W2:Y:S04]  /*21520*/  LDL.LU R8, [R1+0x690] ;  /* 0x0006900001087983 */ /* 0x001ea80000300800 */
[----:B------:R-:W2:Y:S04]  /*21530*/  LDL.LU R9, [R1+0x694] ;  /* 0x0006940001097983 */ /* 0x000ea80000300800 */
[----:B------:R-:W3:Y:S04]  /*21540*/  LDL.LU R10, [R1+0x698] ;  /* 0x00069800010a7983 */ /* 0x000ee80000300800 */
[----:B------:R-:W3:Y:S04]  /*21550*/  LDL.LU R11, [R1+0x69c] ;  /* 0x00069c00010b7983 */ /* 0x000ee80000300800 */
[----:B------:R-:W2:Y:S04]  /*21560*/  LDL.LU R12, [R1+0x640] ;  /* 0x00064000010c7983 */ /* 0x000ea80000300800 */
[----:B------:R-:W2:Y:S04]  /*21570*/  LDL.LU R13, [R1+0x644] ;  /* 0x00064400010d7983 */ /* 0x000ea80000300800 */
[----:B------:R-:W2:Y:S04]  /*21580*/  LDL.LU R14, [R1+0x648] ;  /* 0x00064800010e7983 */ /* 0x000ea80000300800 */
[----:B------:R-:W2:Y:S04]  /*21590*/  LDL.LU R15, [R1+0x64c] ;  /* 0x00064c00010f7983 */ /* 0x000ea80000300800 */
[----:B--2---:R-:W-:Y:S04]  /*215a0*/  STL.64 [R1+0x1038], R14 ;  /* 0x0010380e01007387 */ /* 0x004fe80000100a00 */
[----:B------:R0:W-:Y:S04]  /*215b0*/  STL.64 [R1+0x1030], R12 ;  /* 0x0010300c01007387 */ /* 0x0001e80000100a00 */
[----:B------:R-:W2:Y:S04]  /*215c0*/  LDL.LU R4, [R1+0x630] ;  /* 0x0006300001047983 */ /* 0x000ea80000300800 */
[----:B------:R-:W2:Y:S04]  /*215d0*/  LDL.LU R5, [R1+0x634] ;  /* 0x0006340001057983 */ /* 0x000ea80000300800 */
[----:B------:R-:W2:Y:S04]  /*215e0*/  LDL.LU R6, [R1+0x638] ;  /* 0x0006380001067983 */ /* 0x000ea80000300800 */
[----:B------:R-:W2:Y:S04]  /*215f0*/  LDL.LU R7, [R1+0x63c] ;  /* 0x00063c0001077983 */ /* 0x000ea80000300800 */
[----:B0-----:R-:W2:Y:S04]  /*21600*/  LDL.LU R12, [R1+0x610] ;  /* 0x00061000010c7983 */ /* 0x001ea80000300800 */
[----:B------:R-:W2:Y:S04]  /*21610*/  LDL.LU R13, [R1+0x614] ;  /* 0x00061400010d7983 */ /* 0x000ea80000300800 */
[----:B------:R-:W2:Y:S04]  /*21620*/  LDL.LU R14, [R1+0x618] ;  /* 0x00061800010e7983 */ /* 0x000ea80000300800 */
[----:B------:R-:W2:Y:S04]  /*21630*/  LDL.LU R15, [R1+0x61c] ;  /* 0x00061c00010f7983 */ /* 0x000ea80000300800 */
[----:B---3--:R-:W-:Y:S04]  /*21640*/  STL.64 [R1+0xff0], R10 ;  /* 0x000ff00a01007387 */ /* 0x008fe80000100a00 */
[----:B------:R0:W-:Y:S04]  /*21650*/  STL.64 [R1+0xfe8], R8 ;  /* 0x000fe80801007387 */ /* 0x0001e80000100a00 */
[----:B0-----:R-:W3:Y:S04]  /*21660*/  LDL.LU R8, [R1+0x670] ;  /* 0x0006700001087983 */ /* 0x001ee80000300800 */
[----:B------:R-:W3:Y:S04]  /*21670*/  LDL.LU R9, [R1+0x674] ;  /* 0x0006740001097983 */ /* 0x000ee80000300800 */
[----:B------:R-:W2:Y:S04]  /*21680*/  LDL.LU R10, [R1+0x678] ;  /* 0x00067800010a7983 */ /* 0x000ea80000300800 */
[----:B------:R-:W2:Y:S04]  /*21690*/  LDL.LU R11, [R1+0x67c] ;  /* 0x00067c00010b7983 */ /* 0x000ea80000300800 */
[----:B--2---:R-:W-:Y:S04]  /*216a0*/  STL.64 [R1+0x1000], R10 ;  /* 0x0010000a01007387 */ /* 0x004fe80000100a00 */
[----:B---3--:R0:W-:Y:S04]  /*216b0*/  STL.64 [R1+0xff8], R8 ;  /* 0x000ff80801007387 */ /* 0x0081e80000100a00 */
[----:B0-----:R-:W2:Y:S04]  /*216c0*/  LDL.LU R8, [R1+0x660] ;  /* 0x0006600001087983 */ /* 0x001ea80000300800 */
[----:B------:R-:W2:Y:S04]  /*216d0*/  LDL.LU R9, [R1+0x664] ;  /* 0x0006640001097983 */ /* 0x000ea80000300800 */
[----:B------:R-:W3:Y:S04]  /*216e0*/  LDL.LU R10, [R1+0x668] ;  /* 0x00066800010a7983 */ /* 0x000ee80000300800 */
[----:B------:R-:W3:Y:S04]  /*216f0*/  LDL.LU R11, [R1+0x66c] ;  /* 0x00066c00010b7983 */ /* 0x000ee80000300800 */
[----:B----4-:R-:W-:Y:S04]  /*21700*/  STS.128 [R2+0x400], R16 ;  /* 0x0004001002007388 */ /* 0x010fe80000000c00 */
[----:B------:R-:W-:Y:S04]  /*21710*/  STS.128 [R2+0x80], R24 ;  /* 0x0000801802007388 */ /* 0x000fe80000000c00 */
[----:B------:R-:W-:Y:S04]  /*21720*/  STS.128 [R2+0x480], R20 ;  /* 0x0004801402007388 */ /* 0x000fe80000000c00 */
[----:B------:R-:W-:Y:S04]  /*21730*/  STS.128 [R2+0x800], R12 ;  /* 0x0008000c02007388 */ /* 0x000fe80000000c00 */
[----:B---3--:R-:W-:Y:S04]  /*21740*/  STL.64 [R1+0x1010], R10 ;  /* 0x0010100a01007387 */ /* 0x008fe80000100a00 */
[----:B--2---:R0:W-:Y:S04]  /*21750*/  STL.64 [R1+0x1008], R8 ;  /* 0x0010080801007387 */ /* 0x0041e80000100a00 */
[----:B0-----:R-:W2:Y:S04]  /*21760*/  LDL.LU R8, [R1+0x650] ;  /* 0x0006500001087983 */ /* 0x001ea80000300800 */
        /* <DEDUP_REMOVED lines=15> */
[----:B------:R-:W2:Y:S04]  /*21860*/  LDL.LU.64 R14, [R1+0x1038] ;  /* 0x00103800010e7983 */ /* 0x000ea80000300a00 */
[----:B------:R-:W2:Y:S04]  /*21870*/  LDL.LU.64 R12, [R1+0x1030] ;  /* 0x00103000010c7983 */ /* 0x000ea80000300a00 */
[----:B------:R0:W-:Y:S04]  /*21880*/  STS.128 [R2+0x880], R4 ;  /* 0x0008800402007388 */ /* 0x0001e80000000c00 */
[----:B0-----:R-:W3:Y:S04]  /*21890*/  LDL.LU.64 R4, [R1+0x1028] ;  /* 0x0010280001047983 */ /* 0x001ee80000300a00 */
[----:B--2---:R0:W-:Y:S04]  /*218a0*/  STS.128 [R2+0xc00], R12 ;  /* 0x000c000c02007388 */ /* 0x0041e80000000c00 */
[----:B0-----:R-:W2:Y:S04]  /*218b0*/  LDL.LU R14, [R1+0x1020] ;  /* 0x00102000010e7983 */ /* 0x001ea80000300800 */
[----:B------:R-:W-:Y:S04]  /*218c0*/  STS.128 [R2+0xc80], R8 ;  /* 0x000c800802007388 */ /* 0x000fe80000000c00 */
[----:B------:R-:W-:Y:S06]  /*218d0*/  BAR.SYNC.DEFER_BLOCKING 0x0 ;  /* 0x0000000000007b1d */ /* 0x000fec0000010000 */
[----:B------:R-:W3:Y:S04]  /*218e0*/  LDL.LU.64 R12, [R1+0x1018] ;  /* 0x00101800010c7983 */ /* 0x000ee80000300a00 */
[----:B------:R-:W3:Y:S04]  /*218f0*/  LDL R15, [R1+0x8c4] ;  /* 0x0008c400010f7983 */ /* 0x000ee80000100800 */
[----:B------:R-:W0:Y:S04]  /*21900*/  LDS.128 R8, [R0] ;  /* 0x0000000000087984 */ /* 0x000e280000000c00 */
[----:B0-----:R-:W-:Y:S04]  /*21910*/  STL.64 [R1+0x2d0], R8 ;  /* 0x0002d00801007387 */ /* 0x001fe80000100a00 */
[----:B------:R-:W-:Y:S04]  /*21920*/  STL.64 [R1+0x2d8], R10 ;  /* 0x0002d80a01007387 */ /* 0x000fe80000100a00 */
[----:B------:R-:W0:Y:S04]  /*21930*/  LDS.128 R8, [R0+0x1000] ;  /* 0x0010000000087984 */ /* 0x000e280000000c00 */
[----:B0-----:R-:W-:Y:S04]  /*21940*/  STL.64 [R1+0x340], R8 ;  /* 0x0003400801007387 */ /* 0x001fe80000100a00 */
[----:B------:R-:W-:Y:S04]  /*21950*/  STL.64 [R1+0x348], R10 ;  /* 0x0003480a01007387 */ /* 0x000fe80000100a00 */
[----:B--2---:R-:W0:Y:S04]  /*21960*/  LDS.128 R8, [R14] ;  /* 0x000000000e087984 */ /* 0x004e280000000c00 */
[----:B0-----:R-:W-:Y:S04]  /*21970*/  STL.64 [R1+0x2f0], R8 ;  /* 0x0002f00801007387 */ /* 0x001fe80000100a00 */
[----:B------:R-:W-:Y:S04]  /*21980*/  STL.64 [R1+0x2f8], R10 ;  /* 0x0002f80a01007387 */ /* 0x000fe80000100a00 */
[----:B------:R-:W0:Y:S04]  /*21990*/  LDS.128 R8, [R14+0x1000] ;  /* 0x001000000e087984 */ /* 0x000e280000000c00 */
[----:B------:R-:W2:Y:S04]  /*219a0*/  LDL R6, [R1+0x8c8] ;  /* 0x0008c80001067983 */ /* 0x000ea80000100800 */
        /* <DEDUP_REMOVED lines=29> */
[----:B----4-:R-:W-:Y:S01]  /*21b80*/  STS.128 [R2+0xc00], R24 ;  /* 0x000c001802007388 */ /* 0x010fe20000000c00 */
[----:B---3--:R-:W-:-:S03]  /*21b90*/  IADD3 R3, R15, 0x1, RZ ;  /* 0x000000010f037810 */ /* 0x008fc60007ffe0ff */
[----:B------:R-:W-:Y:S04]  /*21ba0*/  STS.128 [R2+0x880], R16 ;  /* 0x0008801002007388 */ /* 0x000fe80000000c00 */
[----:B------:R-:W-:Y:S04]  /*21bb0*/  STS.128 [R2+0xc80], R20 ;  /* 0x000c801402007388 */ /* 0x000fe80000000c00 */
[----:B--2---:R0:W-:Y:S04]  /*21bc0*/  STS.128 [R2+0x800], R8 ;  /* 0x0008000802007388 */ /* 0x0041e80000000c00 */
[----:B0-----:R-:W2:Y:S04]  /*21bd0*/  LDL.LU.64 R10, [R1+0xfc0] ;  /* 0x000fc000010a7983 */ /* 0x001ea80000300a00 */
[----:B------:R-:W3:Y:S04]  /*21be0*/  LDL.LU.64 R8, [R1+0xfb8] ;  /* 0x000fb80001087983 */ /* 0x000ee80000300a00 */
[----:B------:R-:W4:Y:S04]  /*21bf0*/  LDL R7, [R1+0x8cc] ;  /* 0x0008cc0001077983 */ /* 0x000f280000100800 */
[----:B------:R-:W2:Y:S04]  /*21c00*/  LDL.LU.64 R26, [R1+0xfb0] ;  /* 0x000fb000011a7983 */ /* 0x000ea80000300a00 */
[----:B------:R-:W3:Y:S04]  /*21c10*/  LDL.LU R25, [R1+0xfac] ;  /* 0x000fac0001197983 */ /* 0x000ee80000300800 */
[----:B------:R-:W3:Y:S01]  /*21c20*/  LDL.LU R28, [R1+0x40] ;  /* 0x00004000011c7983 */ /* 0x000ee20000300800 */
[----:B------:R-:W-:Y:S01]  /*21c30*/  ISETP.GE.AND P4, PT, R3, c[0x0][0x17c], PT ;  /* 0x00005f0003007a0c */ /* 0x000fe20003f86270 */
[C---:B------:R-:W-:Y:S01]  /*21c40*/  IMAD R3, R6.reuse, c[0x0][0x194], RZ ;  /* 0x0000650006037a24 */ /* 0x040fe200078e02ff */
[----:B------:R-:W-:Y:S01]  /*21c50*/  IADD3 R16, R15, 0x2, RZ ;  /* 0x000000020f107810 */ /* 0x000fe20007ffe0ff */
[----:B------:R-:W-:Y:S01]  /*21c60*/  IMAD.MOV.U32 R18, RZ, RZ, c[0x0][0x194] ;  /* 0x00006500ff127624 */ /* 0x000fe200078e00ff */
[----:B------:R-:W-:-:S02]  /*21c70*/  ISETP.GE.AND P0, PT, R6, c[0x0][0x178], PT ;  /* 0x00005e0006007a0c */ /* 0x000fc40003f06270 */
[C---:B------:R-:W-:Y:S01]  /*21c80*/  ISETP.GE.AND P5, PT, R15.reuse, c[0x0][0x17c], PT ;  /* 0x00005f000f007a0c */ /* 0x040fe20003fa6270 */
[----:B------:R-:W-:Y:S01]  /*21c90*/  IMAD R18, R18, 0x100, R3 ;  /* 0x0000010012127824 */ /* 0x000fe200078e0203 */
[----:B------:R-:W-:Y:S01]  /*21ca0*/  ISETP.GE.AND P2, PT, R16, c[0x0][0x17c], PT ;  /* 0x00005f0010007a0c */ /* 0x000fe20003f46270 */
[----:B------:R-:W-:Y:S01]  /*21cb0*/  IMAD R22, R15, c[0x0][0x198], RZ ;  /* 0x000066000f167a24 */ /* 0x000fe200078e02ff */
[----:B------:R-:W-:Y:S01]  /*21cc0*/  LEA R16, P1, R3, c[0x0][0x170], 0x1 ;  /* 0x00005c0003107a11 */ /* 0x000fe200078208ff */
[----:B------:R-:W3:Y:S01]  /*21cd0*/  LDL.LU R14, [R1+0x120] ;  /* 0x00012000010e7983 */ /* 0x000ee20000300800 */
[----:B------:R-:W-:-:S03]  /*21ce0*/  ISETP.LT.AND P0, PT, R15, c[0x0][0x17c], !P0 ;  /* 0x00005f000f007a0c */ /* 0x000fc60004701270 */
[----:B------:R-:W-:Y:S01]  /*21cf0*/  BAR.SYNC.DEFER_BLOCKING 0x0 ;  /* 0x0000000000007b1d */ /* 0x000fe20000010000 */
[C---:B------:R-:W-:Y:S02]  /*21d00*/  LEA R2, P3, R18.reuse, c[0x0][0x170], 0x1 ;  /* 0x00005c0012027a11 */ /* 0x040fe400078608ff */
[----:B------:R-:W-:Y:S02]  /*21d10*/  LEA.HI.X.SX32 R17, R3, c[0x0][0x174], 0x1, P1 ;  /* 0x00005d0003117a11 */ /* 0x000fe400008f0eff */
[----:B------:R-:W-:-:S03]  /*21d20*/  LEA.HI.X.SX32 R3, R18, c[0x0][0x174], 0x1, P3 ;  /* 0x00005d0012037a11 */ /* 0x000fc600018f0eff */
[----:B------:R-:W-:Y:S01]  /*21d30*/  IMAD.WIDE R18, R22, 0x2, R16 ;  /* 0x0000000216127825 */ /* 0x000fe200078e0210 */
[----:B------:R-:W-:Y:S02]  /*21d40*/  ISETP.LT.AND P6, PT, R6, c[0x0][0x178], !P4 ;  /* 0x00005e0006007a0c */ /* 0x000fe400067c1270 */
[C---:B------:R-:W-:Y:S01]  /*21d50*/  IADD3 R23, R15.reuse, 0x3, RZ ;  /* 0x000000030f177810 */ /* 0x040fe20007ffe0ff */
[----:B------:R-:W-:Y:S01]  /*21d60*/  IMAD.WIDE R20, R22, 0x2, R2 ;  /* 0x0000000216147825 */ /* 0x000fe200078e0202 */
[----:B------:R-:W-:Y:S02]  /*21d70*/  IADD3 R24, R15, 0x4, RZ ;  /* 0x000000040f187810 */ /* 0x000fe40007ffe0ff */
[----:B------:R-:W-:Y:S02]  /*21d80*/  ISETP.GE.AND P3, PT, R23, c[0x0][0x17c], PT ;  /* 0x00005f0017007a0c */ /* 0x000fe40003f66270 */
[----:B------:R-:W-:Y:S02]  /*21d90*/  ISETP.GE.AND P1, PT, R24, c[0x0][0x17c], PT ;  /* 0x00005f0018007a0c */ /* 0x000fe40003f26270 */
[----:B----4-:R-:W-:Y:S01]  /*21da0*/  ISETP.LT.AND P5, PT, R7, c[0x0][0x178], !P5 ;  /* 0x00005e0007007a0c */ /* 0x010fe20006fa1270 */
[----:B--2---:R0:W-:Y:S01]  /*21db0*/  @P0 STG.E.U16 [R18.64], R26 ;  /* 0x0000001a12000986 */ /* 0x0041e2000c101504 */
[----:B------:R-:W-:-:S02]  /*21dc0*/  PRMT R27, R26, 0x7632, R27 ;  /* 0x000076321a1b7816 */ /* 0x000fc4000000001b */
[----:B---3--:R-:W-:Y:S02]  /*21dd0*/  PRMT R24, R25, 0x7632, R24 ;  /* 0x0000763219187816 */ /* 0x008fe40000000018 */
[----:B0-----:R-:W-:-:S07]  /*21de0*/  IADD3 R18, R22, c[0x0][0x198], RZ ;  /* 0x0000660016127a10 */ /* 0x001fce0007ffe0ff */
[----:B------:R0:W-:Y:S01]  /*21df0*/  @P5 STG.E.U16 [R20.64], R25 ;  /* 0x0000001914005986 */ /* 0x0001e2000c101504 */
[----:B------:R-:W-:Y:S01]  /*21e00*/  IMAD.WIDE R22, R18, 0x2, R16 ;  /* 0x0000000212167825 */ /* 0x000fe200078e0210 */
[----:B------:R-:W-:Y:S02]  /*21e10*/  ISETP.LT.AND P4, PT, R7, c[0x0][0x178], !P4 ;  /* 0x00005e0007007a0c */ /* 0x000fe40006781270 */
[----:B0-----:R-:W-:Y:S02]  /*21e20*/  IADD3 R25, R15, 0x6, RZ ;  /* 0x000000060f197810 */ /* 0x001fe40007ffe0ff */
[----:B------:R0:W-:Y:S01]  /*21e30*/  @P6 STG.E.U16 [R22.64], R27 ;  /* 0x0000001b16006986 */ /* 0x0001e2000c101504 */
[----:B------:R-:W-:Y:S02]  /*21e40*/  ISETP.LT.AND P5, PT, R6, c[0x0][0x178], !P2 ;  /* 0x00005e0006007a0c */ /* 0x000fe400057a1270 */
[----:B------:R-:W-:Y:S02]  /*21e50*/  ISETP.GE.AND P6, PT, R25, c[0x0][0x17c], PT ;  /* 0x00005f0019007a0c */ /* 0x000fe40003fc6270 */
[----:B------:R-:W2:Y:S01]  /*21e60*/  LDL.LU R25, [R1+0x20] ;  /* 0x0000200001197983 */ /* 0x000ea20000300800 */
[----:B------:R-:W-:-:S02]  /*21e70*/  IADD3 R20, R15, 0x5, RZ ;  /* 0x000000050f147810 */ /* 0x000fc40007ffe0ff */
[C---:B------:R-:W-:Y:S01]  /*21e80*/  IADD3 R26, R18.reuse, c[0x0][0x198], RZ ;  /* 0x00006600121a7a10 */ /* 0x040fe20007ffe0ff */
[----:B------:R-:W-:Y:S01]  /*21e90*/  IMAD.WIDE R18, R18, 0x2, R2 ;  /* 0x0000000212127825 */ /* 0x000fe200078e0202 */
[----:B------:R-:W-:-:S03]  /*21ea0*/  ISETP.GE.AND P0, PT, R20, c[0x0][0x17c], PT ;  /* 0x00005f0014007a0c */ /* 0x000fc60003f06270 */
[----:B------:R-:W-:Y:S01]  /*21eb0*/  IMAD.WIDE R20, R26, 0x2, R16 ;  /* 0x000000021a147825 */ /* 0x000fe200078e0210 */
[----:B------:R-:W-:Y:S01]  /*21ec0*/  @P4 STG.E.U16 [R18.64], R24 ;  /* 0x0000001812004986 */ /* 0x000fe2000c101504 */
[----:B0-----:R-:W-:-:S03]  /*21ed0*/  PRMT R23, R28, 0x7632, R23 ;  /* 0x000076321c177816 */ /* 0x001fc60000000017 */
[----:B------:R0:W-:Y:S04]  /*21ee0*/  @P5 STG.E.U16 [R20.64], R28 ;  /* 0x0000001c14005986 */ /* 0x0001e8000c101504 */
[----:B0-----:R-:W3:Y:S01]  /*21ef0*/  LDL.LU R28, [R1+0xfa8] ;  /* 0x000fa800011c7983 */ /* 0x001ee20000300800 */
[----:B------:R-:W-:Y:S02]  /*21f00*/  ISETP.LT.AND P2, PT, R7, c[0x0][0x178], !P2 ;  /* 0x00005e0007007a0c */ /* 0x000fe40005741270 */
[----:B------:R-:W-:Y:S01]  /*21f10*/  IADD3 R22, R15, 0x7, RZ ;  /* 0x000000070f167810 */ /* 0x000fe20007ffe0ff */
[----:B------:R-:W-:Y:S01]  /*21f20*/  IMAD.WIDE R18, R26, 0x2, R2 ;  /* 0x000000021a127825 */ /* 0x000fe200078e0202 */
[----:B------:R-:W-:Y:S02]  /*21f30*/  ISETP.LT.AND P4, PT, R6, c[0x0][0x178], !P3 ;  /* 0x00005e0006007a0c */ /* 0x000fe40005f81270 */
[----:B------:R-:W-:-:S02]  /*21f40*/  ISETP.LT.AND P3, PT, R7, c[0x0][0x178], !P3 ;  /* 0x00005e0007007a0c */ /* 0x000fc40005f61270 */
[----:B------:R-:W-:Y:S02]  /*21f50*/  ISETP.GE.AND P5, PT, R22, c[0x0][0x17c], PT ;  /* 0x00005f0016007a0c */ /* 0x000fe40003fa6270 */
[----:B------:R-:W-:-:S05]  /*21f60*/  IADD3 R22, R26, c[0x0][0x198], RZ ;  /* 0x000066001a167a10 */ /* 0x000fca0007ffe0ff */
[----:B------:R-:W-:Y:S01]  /*21f70*/  IMAD.WIDE R20, R22, 0x2, R16 ;  /* 0x0000000216147825 */ /* 0x000fe200078e0210 */
[----:B--2---:R0:W-:Y:S01]  /*21f80*/  @P2 STG.E.U16 [R18.64], R25 ;  /* 0x0000001912002986 */ /* 0x0041e2000c101504 */
[----:B------:R-:W-:Y:S02]  /*21f90*/  ISETP.LT.AND P2, PT, R6, c[0x0][0x178], !P1 ;  /* 0x00005e0006007a0c */ /* 0x000fe40004f41270 */
[----:B------:R-:W-:Y:S02]  /*21fa0*/  ISETP.LT.AND P1, PT, R7, c[0x0][0x178], !P1 ;  /* 0x00005e0007007a0c */ /* 0x000fe40004f21270 */
[----:B------:R-:W-:Y:S01]  /*21fb0*/  PRMT R24, R25, 0x7632, R24 ;  /* 0x0000763219187816 */ /* 0x000fe20000000018 */
[----:B------:R1:W-:Y:S01]  /*21fc0*/  @P4 STG.E.U16 [R20.64], R23 ;  /* 0x0000001714004986 */ /* 0x0003e2000c101504 */
[C---:B0-----:R-:W-:Y:S01]  /*21fd0*/  IMAD.WIDE R18, R22.reuse, 0x2, R2 ;  /* 0x0000000216127825 */ /* 0x041fe200078e0202 */
[----:B------:R-:W-:-:S04]  /*21fe0*/  IADD3 R22, R22, c[0x0][0x198], RZ ;  /* 0x0000660016167a10 */ /* 0x000fc80007ffe0ff */
[----:B------:R0:W-:Y:S01]  /*21ff0*/  @P3 STG.E.U16 [R18.64], R24 ;  /* 0x0000001812003986 */ /* 0x0001e2000c101504 */
[----:B-1----:R-:W-:-:S04]  /*22000*/  IMAD.WIDE R20, R22, 0x2, R2 ;  /* 0x0000000216147825 */ /* 0x002fc800078e0202 */
[----:B0-----:R-:W-:Y:S01]  /*22010*/  IMAD.WIDE R18, R22, 0x2, R16 ;  /* 0x0000000216127825 */ /* 0x001fe200078e0210 */
[----:B---3--:R-:W-:-:S04]  /*22020*/  PRMT R24, R28, 0x7632, R24 ;  /* 0x000076321c187816 */ /* 0x008fc80000000018 */
[----:B------:R-:W-:Y:S04]  /*22030*/  @P2 STG.E.U16 [R18.64], R14 ;  /* 0x0000000e12002986 */ /* 0x000fe8000c101504 */
[----:B------:R0:W-:Y:S04]  /*22040*/  @P1 STG.E.U16 [R20.64], R28 ;  /* 0x0000001c14001986 */ /* 0x0001e8000c101504 */
[----:B0-----:R-:W2:Y:S01]  /*22050*/  LDL.LU R28, [R1+0xfa4] ;  /* 0x000fa400011c7983 */ /* 0x001ea20000300800 */
[----:B------:R-:W-:Y:S02]  /*22060*/  ISETP.LT.AND P3, PT, R6, c[0x0][0x178], !P0 ;  /* 0x00005e0006007a0c */ /* 0x000fe40004761270 */
[----:B------:R-:W-:-:S02]  /*22070*/  ISETP.LT.AND P0, PT, R7, c[0x0][0x178], !P0 ;  /* 0x00005e0007007a0c */ /* 0x000fc40004701270 */
[C---:B------:R-:W-:Y:S02]  /*22080*/  IADD3 R25, R15.reuse, 0x8, RZ ;  /* 0x000000080f197810 */ /* 0x040fe40007ffe0ff */
[----:B------:R-:W-:Y:S02]  /*22090*/  IADD3 R22, R22, c[0x0][0x198], RZ ;  /* 0x0000660016167a10 */ /* 0x000fe40007ffe0ff */
[----:B------:R-:W-:Y:S02]  /*220a0*/  IADD3 R23, R15, 0x9, RZ ;  /* 0x000000090f177810 */ /* 0x000fe40007ffe0ff */
[----:B------:R-:W-:Y:S01]  /*220b0*/  ISETP.GE.AND P4, PT, R25, c[0x0][0x17c], PT ;  /* 0x00005f0019007a0c */ /* 0x000fe20003f86270 */
[----:B------:R-:W-:Y:S01]  /*220c0*/  IMAD.WIDE R18, R22, 0x2, R16 ;  /* 0x0000000216127825 */ /* 0x000fe200078e0210 */
[----:B------:R-:W-:Y:S02]  /*220d0*/  PRMT R25, R14, 0x7632, R25 ;  /* 0x000076320e197816 */ /* 0x000fe40000000019 */
[----:B------:R-:W-:Y:S01]  /*220e0*/  ISETP.LT.AND P1, PT, R6, c[0x0][0x178], !P6 ;  /* 0x00005e0006007a0c */ /* 0x000fe20007721270 */
[C---:B------:R-:W-:Y:S01]  /*220f0*/  IMAD.WIDE R20, R22.reuse, 0x2, R2 ;  /* 0x0000000216147825 */ /* 0x040fe200078e0202 */
[----:B------:R-:W-:Y:S01]  /*22100*/  ISETP.GE.AND P2, PT, R23, c[0x0][0x17c], PT ;  /* 0x00005f0017007a0c */ /* 0x000fe20003f46270 */
[----:B------:R-:W3:Y:S01]  /*22110*/  LDL.LU R14, [R1+0x60] ;  /* 0x00006000010e7983 */ /* 0x000ee20000300800 */
[----:B------:R-:W-:-:S02]  /*22120*/  IADD3 R23, R22, c[0x0][0x198], RZ ;  /* 0x0000660016177a10 */ /* 0x000fc40007ffe0ff */
[----:B------:R-:W-:Y:S01]  /*22130*/  IADD3 R22, R15, 0xa, RZ ;  /* 0x0000000a0f167810 */ /* 0x000fe20007ffe0ff */
[----:B------:R0:W-:Y:S01]  /*22140*/  @P3 STG.E.U16 [R18.64], R25 ;  /* 0x0000001912003986 */ /* 0x0001e2000c101504 */
[----:B------:R-:W-:-:S03]  /*22150*/  ISETP.LT.AND P6, PT, R7, c[0x0][0x178], !P6 ;  /* 0x00005e0007007a0c */ /* 0x000fc600077c1270 */
[----:B------:R1:W-:Y:S01]  /*22160*/  @P0 STG.E.U16 [R20.64], R24 ;  /* 0x0000001814000986 */ /* 0x0003e2000c101504 */
[----:B------:R-:W-:Y:S02]  /*22170*/  ISETP.LT.AND P0, PT, R6, c[0x0][0x178], !P5 ;  /* 0x00005e0006007a0c */ /* 0x000fe40006f01270 */
[----:B------:R-:W-:Y:S02]  /*22180*/  ISETP.GE.AND P3, PT, R22, c[0x0][0x17c], PT ;  /* 0x00005f0016007a0c */ /* 0x000fe40003f66270 */
[C---:B------:R-:W-:Y:S01]  /*22190*/  IADD3 R22, R23.reuse, c[0x0][0x198], RZ ;  /* 0x0000660017167a10 */ /* 0x040fe20007ffe0ff */
[----:B0-----:R-:W-:Y:S01]  /*221a0*/  IMAD.WIDE R18, R23, 0x2, R16 ;  /* 0x0000000217127825 */ /* 0x001fe200078e0210 */
[C---:B-1----:R-:W-:Y:S02]  /*221b0*/  IADD3 R20, R15.reuse, 0xb, RZ ;  /* 0x0000000b0f147810 */ /* 0x042fe40007ffe0ff */
[----:B------:R-:W-:Y:S02]  /*221c0*/  IADD3 R25, R15, 0xc, RZ ;  /* 0x0000000c0f197810 */ /* 0x000fe40007ffe0ff */
[----:B------:R-:W-:Y:S01]  /*221d0*/  PRMT R27, R29, 0x7632, R27 ;  /* 0x000076321d1b7816 */ /* 0x000fe2000000001b */
[----:B--2---:R0:W-:Y:S01]  /*221e0*/  @P1 STG.E.U16 [R18.64], R28 ;  /* 0x0000001c12001986 */ /* 0x0041e2000c101504 */
[----:B------:R-:W-:Y:S01]  /*221f0*/  ISETP.GE.AND P1, PT, R20, c[0x0][0x17c], PT ;  /* 0x00005f0014007a0c */ /* 0x000fe20003f26270 */
[----:B------:R-:W-:-:S04]  /*22200*/  IMAD.WIDE R20, R22, 0x2, R16 ;  /* 0x0000000216147825 */ /* 0x000fc800078e0210 */
[----:B0-----:R-:W-:Y:S01]  /*22210*/  IMAD.WIDE R18, R23, 0x2, R2 ;  /* 0x0000000217127825 */ /* 0x001fe200078e0202 */
[----:B------:R-:W-:Y:S02]  /*22220*/  PRMT R23, R28, 0x7632, R23 ;  /* 0x000076321c177816 */ /* 0x000fe40000000017 */
[----:B------:R-:W3:Y:S04]  /*22230*/  LDL.LU R28, [R1+0xfa0] ;  /* 0x000fa000011c7983 */ /* 0x000ee80000300800 */
[----:B------:R0:W-:Y:S04]  /*22240*/  @P6 STG.E.U16 [R18.64], R29 ;  /* 0x0000001d12006986 */ /* 0x0001e8000c101504 */
[----:B------:R1:W-:Y:S01]  /*22250*/  @P0 STG.E.U16 [R20.64], R23 ;  /* 0x0000001714000986 */ /* 0x0003e2000c101504 */
[----:B------:R-:W-:-:S03]  /*22260*/  ISETP.GE.AND P0, PT, R25, c[0x0][0x17c], PT ;  /* 0x00005f0019007a0c */ /* 0x000fc60003f06270 */
[----:B0-----:R-:W2:Y:S04]  /*22270*/  LDL.LU R29, [R1+0xf9c] ;  /* 0x000f9c00011d7983 */ /* 0x001ea80000300800 */
[----:B------:R-:W4:Y:S01]  /*22280*/  LDL.LU R25, [R1+0x140] ;  /* 0x0001400001197983 */ /* 0x000f220000300800 */
[C---:B------:R-:W-:Y:S02]  /*22290*/  ISETP.LT.AND P5, PT, R7.reuse, c[0x0][0x178], !P5 ;  /* 0x00005e0007007a0c */ /* 0x040fe40006fa1270 */
[----:B------:R-:W-:Y:S02]  /*222a0*/  ISETP.LT.AND P6, PT, R6, c[0x0][0x178], !P4 ;  /* 0x00005e0006007a0c */ /* 0x000fe400067c1270 */
[----:B------:R-:W-:Y:S02]  /*222b0*/  ISETP.LT.AND P4, PT, R7, c[0x0][0x178], !P4 ;  /* 0x00005e0007007a0c */ /* 0x000fe40006781270 */
[C---:B------:R-:W-:Y:S01]  /*222c0*/  IADD3 R24, R22.reuse, c[0x0][0x198], RZ ;  /* 0x0000660016187a10 */ /* 0x040fe20007ffe0ff */
[----:B-1----:R-:W-:-:S04]  /*222d0*/  IMAD.WIDE R22, R22, 0x2, R2 ;  /* 0x0000000216167825 */ /* 0x002fc800078e0202 */
[----:B------:R-:W-:-:S04]  /*222e0*/  IMAD.WIDE R18, R24, 0x2, R16 ;  /* 0x0000000218127825 */ /* 0x000fc800078e0210 */
[----:B------:R-:W-:Y:S01]  /*222f0*/  IMAD.WIDE R20, R24, 0x2, R2 ;  /* 0x0000000218147825 */ /* 0x000fe200078e0202 */
[----:B------:R-:W-:Y:S01]  /*22300*/  @P5 STG.E.U16 [R22.64], R27 ;  /* 0x0000001b16005986 */ /* 0x000fe2000c101504 */
[----:B---3--:R-:W-:-:S03]  /*22310*/  PRMT R28, R14, 0x7632, R28 ;  /* 0x000076320e1c7816 */ /* 0x008fc6000000001c */
[----:B----4-:R0:W-:Y:S04]  /*22320*/  @P6 STG.E.U16 [R18.64], R25 ;  /* 0x0000001912006986 */ /* 0x0101e8000c101504 */
[----:B------:R1:W-:Y:S01]  /*22330*/  @P4 STG.E.U16 [R20.64], R14 ;  /* 0x0000000e14004986 */ /* 0x0003e2000c101504 */
[----:B------:R-:W-:Y:S02]  /*22340*/  ISETP.LT.AND P4, PT, R6, c[0x0][0x178], !P2 ;  /* 0x00005e0006007a0c */ /* 0x000fe40005781270 */
[----:B--2---:R-:W-:Y:S02]  /*22350*/  PRMT R29, R25, 0x7632, R29 ;  /* 0x00007632191d7816 */ /* 0x004fe4000000001d */
[----:B0-----:R-:W-:Y:S01]  /*22360*/  IADD3 R18, R24, c[0x0][0x198], RZ ;  /* 0x0000660018127a10 */ /* 0x001fe20007ffe0ff */
[----:B-1----:R-:W2:Y:S04]  /*22370*/  LDL.LU R14, [R1+0x70] ;  /* 0x00007000010e7983 */ /* 0x002ea80000300800 */
[----:B------:R-:W-:-:S05]  /*22380*/  IMAD.WIDE R24, R18, 0x2, R16 ;  /* 0x0000000212187825 */ /* 0x000fca00078e0210 */
[----:B------:R0:W-:Y:S04]  /*22390*/  @P4 STG.E.U16 [R24.64], R29 ;  /* 0x0000001d18004986 */ /* 0x0001e8000c101504 */
[----:B0-----:R-:W3:Y:S04]  /*223a0*/  LDL.LU R29, [R1+0x150] ;  /* 0x00015000011d7983 */ /* 0x001ee80000300800 */
[----:B------:R-:W4:Y:S01]  /*223b0*/  LDL.LU R25, [R1+0x80] ;  /* 0x0000800001197983 */ /* 0x000f220000300800 */
[----:B------:R-:W-:Y:S02]  /*223c0*/  IADD3 R26, R15, 0xd, RZ ;  /* 0x0000000d0f1a7810 */ /* 0x000fe40007ffe0ff */
[----:B------:R-:W-:-:S02]  /*223d0*/  ISETP.LT.AND P2, PT, R7, c[0x0][0x178], !P2 ;  /* 0x00005e0007007a0c */ /* 0x000fc40005741270 */
[----:B------:R-:W-:Y:S02]  /*223e0*/  ISETP.LT.AND P6, PT, R6, c[0x0][0x178], !P3 ;  /* 0x00005e0006007a0c */ /* 0x000fe40005fc1270 */
[----:B------:R-:W-:Y:S02]  /*223f0*/  ISETP.GE.AND P5, PT, R26, c[0x0][0x17c], PT ;  /* 0x00005f001a007a0c */ /* 0x000fe40003fa6270 */
[C---:B------:R-:W-:Y:S01]  /*22400*/  IADD3 R26, R18.reuse, c[0x0][0x198], RZ ;  /* 0x00006600121a7a10 */ /* 0x040fe20007ffe0ff */
[----:B------:R-:W-:Y:S01]  /*22410*/  IMAD.WIDE R22, R18, 0x2, R2 ;  /* 0x0000000212167825 */ /* 0x000fe200078e0202 */
[----:B------:R-:W-:-:S03]  /*22420*/  ISETP.LT.AND P3, PT, R7, c[0x0][0x178], !P3 ;  /* 0x00005e0007007a0c */ /* 0x000fc60005f61270 */
[C---:B------:R-:W-:Y:S02]  /*22430*/  IMAD.WIDE R18, R26.reuse, 0x2, R16 ;  /* 0x000000021a127825 */ /* 0x040fe400078e0210 */
[----:B------:R-:W-:Y:S01]  /*22440*/  @P2 STG.E.U16 [R22.64], R28 ;  /* 0x0000001c16002986 */ /* 0x000fe2000c101504 */
[----:B------:R-:W-:Y:S01]  /*22450*/  IADD3 R27, R15, 0xe, RZ ;  /* 0x0000000e0f1b7810 */ /* 0x000fe20007ffe0ff */
[----:B------:R-:W-:-:S03]  /*22460*/  IMAD.WIDE R20, R26, 0x2, R2 ;  /* 0x000000021a147825 */ /* 0x000fc600078e0202 */
[----:B------:R-:W-:Y:S01]  /*22470*/  ISETP.GE.AND P4, PT, R27, c[0x0][0x17c], PT ;  /* 0x00005f001b007a0c */ /* 0x000fe20003f86270 */
[----:B---3--:R0:W-:Y:S01]  /*22480*/  @P6 STG.E.U16 [R18.64], R29 ;  /* 0x0000001d12006986 */ /* 0x0081e2000c101504 */
[----:B------:R-:W-:Y:S02]  /*22490*/  ISETP.LT.AND P6, PT, R6, c[0x0][0x178], !P1 ;  /* 0x00005e0006007a0c */ /* 0x000fe40004fc1270 */
[----:B------:R-:W-:Y:S01]  /*224a0*/  PRMT R27, R29, 0x7632, R27 ;  /* 0x000076321d1b7816 */ /* 0x000fe2000000001b */
[----:B----4-:R1:W-:Y:S01]  /*224b0*/  @P3 STG.E.U16 [R20.64], R25 ;  /* 0x0000001914003986 */ /* 0x0103e2000c101504 */
[----:B------:R-:W-:Y:S02]  /*224c0*/  PRMT R24, R25, 0x7632, R24 ;  /* 0x0000763219187816 */ /* 0x000fe40000000018 */
[----:B0-----:R-:W-:Y:S01]  /*224d0*/  IADD3 R18, R26, c[0x0][0x198], RZ ;  /* 0x000066001a127a10 */ /* 0x001fe20007ffe0ff */
[----:B------:R-:W3:Y:S01]  /*224e0*/  LDL.LU R29, [R1+0x170] ;  /* 0x00017000011d7983 */ /* 0x000ee20000300800 */
[----:B-1----:R-:W-:-:S03]  /*224f0*/  IADD3 R25, R15, 0x10, RZ ;  /* 0x000000100f197810 */ /* 0x002fc60007ffe0ff */
[----:B------:R-:W-:-:S05]  /*22500*/  IMAD.WIDE R22, R18, 0x2, R16 ;  /* 0x0000000212167825 */ /* 0x000fca00078e0210 */
[----:B------:R0:W-:Y:S01]  /*22510*/  @P6 STG.E.U16 [R22.64], R27 ;  /* 0x0000001b16006986 */ /* 0x0001e2000c101504 */
[----:B------:R-:W-:-:S03]  /*22520*/  ISETP.GE.AND P6, PT, R25, c[0x0][0x17c], PT ;  /* 0x00005f0019007a0c */ /* 0x000fc60003fc6270 */
[----:B------:R-:W4:Y:S01]  /*22530*/  LDL.LU R25, [R1+0x160] ;  /* 0x0001600001197983 */ /* 0x000f220000300800 */
[C---:B------:R-:W-:Y:S02]  /*22540*/  ISETP.LT.AND P1, PT, R7.reuse, c[0x0][0x178], !P1 ;  /* 0x00005e0007007a0c */ /* 0x040fe40004f21270 */
[----:B------:R-:W-:Y:S02]  /*22550*/  ISETP.LT.AND P3, PT, R6, c[0x0][0x178], !P0 ;  /* 0x00005e0006007a0c */ /* 0x000fe40004761270 */
[----:B------:R-:W-:Y:S02]  /*22560*/  ISETP.LT.AND P0, PT, R7, c[0x0][0x178], !P0 ;  /* 0x00005e0007007a0c */ /* 0x000fe40004701270 */
[C---:B------:R-:W-:Y:S01]  /*22570*/  IADD3 R26, R18.reuse, c[0x0][0x198], RZ ;  /* 0x00006600121a7a10 */ /* 0x040fe20007ffe0ff */
[----:B------:R-:W-:Y:S01]  /*22580*/  IMAD.WIDE R18, R18, 0x2, R2 ;  /* 0x0000000212127825 */ /* 0x000fe200078e0202 */
[----:B------:R-:W-:-:S04]  /*22590*/  IADD3 R20, R15, 0xf, RZ ;  /* 0x0000000f0f147810 */ /* 0x000fc80007ffe0ff */
[----:B------:R-:W-:Y:S01]  /*225a0*/  ISETP.GE.AND P2, PT, R20, c[0x0][0x17c], PT ;  /* 0x00005f0014007a0c */ /* 0x000fe20003f46270 */
[C---:B------:R-:W-:Y:S01]  /*225b0*/  IMAD.WIDE R20, R26.reuse, 0x2, R16 ;  /* 0x000000021a147825 */ /* 0x040fe200078e0210 */
[----:B------:R1:W-:Y:S01]  /*225c0*/  @P1 STG.E.U16 [R18.64], R24 ;  /* 0x0000001812001986 */ /* 0x0003e2000c101504 */
[----:B0-----:R-:W-:Y:S02]  /*225d0*/  IADD3 R22, R15, 0x11, RZ ;  /* 0x000000110f167810 */ /* 0x001fe40007ffe0ff */
[----:B-1----:R-:W-:Y:S01]  /*225e0*/  IMAD.WIDE R18, R26, 0x2, R2 ;  /* 0x000000021a127825 */ /* 0x002fe200078e0202 */
[----:B--2---:R-:W-:Y:S02]  /*225f0*/  PRMT R24, R14, 0x7632, R24 ;  /* 0x000076320e187816 */ /* 0x004fe40000000018 */
[----:B------:R-:W-:Y:S02]  /*22600*/  ISETP.LT.AND P1, PT, R6, c[0x0][0x178], !P5 ;  /* 0x00005e0006007a0c */ /* 0x000fe40006f21270 */
[----:B------:R-:W-:Y:S01]  /*22610*/  ISETP.LT.AND P5, PT, R7, c[0x0][0x178], !P5 ;  /* 0x00005e0007007a0c */ /* 0x000fe20006fa1270 */
[----:B----4-:R-:W-:Y:S04]  /*22620*/  @P3 STG.E.U16 [R20.64], R25 ;  /* 0x0000001914003986 */ /* 0x010fe8000c101504 */
[----:B------:R0:W-:Y:S01]  /*22630*/  @P0 STG.E.U16 [R18.64], R14 ;  /* 0x0000000e12000986 */ /* 0x0001e2000c101504 */
[----:B------:R-:W-:-:S02]  /*22640*/  ISETP.GE.AND P3, PT, R22, c[0x0][0x17c], PT ;  /* 0x00005f0016007a0c */ /* 0x000fc40003f66270 */
[----:B------:R-:W-:Y:S01]  /*22650*/  IADD3 R22, R26, c[0x0][0x198], RZ ;  /* 0x000066001a167a10 */ /* 0x000fe20007ffe0ff */
[----:B0-----:R-:W2:Y:S04]  /*22660*/  LDL.LU R14, [R1+0x34] ;  /* 0x00003400010e7983 */ /* 0x001ea80000300800 */
[----:B------:R-:W4:Y:S01]  /*22670*/  LDL.LU R26, [R1+0x4] ;  /* 0x00000400011a7983 */ /* 0x000f220000300800 */
[----:B------:R-:W-:Y:S01]  /*22680*/  PRMT R23, R25, 0x7632, R23 ;  /* 0x0000763219177816 */ /* 0x000fe20000000017 */
[----:B------:R-:W-:Y:S01]  /*22690*/  IMAD.WIDE R20, R22, 0x2, R16 ;  /* 0x0000000216147825 */ /* 0x000fe200078e0210 */
[----:B------:R-:W-:Y:S02]  /*226a0*/  ISETP.LT.AND P0, PT, R6, c[0x0][0x178], !P4 ;  /* 0x00005e0006007a0c */ /* 0x000fe40006701270 */
[----:B------:R-:W-:Y:S01]  /*226b0*/  ISETP.LT.AND P4, PT, R7, c[0x0][0x178], !P4 ;  /* 0x00005e0007007a0c */ /* 0x000fe20006781270 */
[C---:B------:R-:W-:Y:S01]  /*226c0*/  IMAD.WIDE R18, R22.reuse, 0x2, R2 ;  /* 0x0000000216127825 */ /* 0x040fe200078e0202 */
[----:B------:R-:W-:Y:S01]  /*226d0*/  IADD3 R22, R22, c[0x0][0x198], RZ ;  /* 0x0000660016167a10 */ /* 0x000fe20007ffe0ff */
[----:B------:R0:W-:Y:S04]  /*226e0*/  @P1 STG.E.U16 [R20.64], R23 ;  /* 0x0000001714001986 */ /* 0x0001e8000c101504 */
[----:B------:R1:W-:Y:S01]  /*226f0*/  @P5 STG.E.U16 [R18.64], R24 ;  /* 0x0000001812005986 */ /* 0x0003e2000c101504 */
[----:B------:R-:W-:-:S02]  /*22700*/  ISETP.LT.AND P5, PT, R6, c[0x0][0x178], !P2 ;  /* 0x00005e0006007a0c */ /* 0x000fc400057a1270 */
[----:B------:R-:W-:Y:S01]  /*22710*/  ISETP.LT.AND P2, PT, R7, c[0x0][0x178], !P2 ;  /* 0x00005e0007007a0c */ /* 0x000fe20005741270 */
[----:B0-----:R-:W-:Y:S01]  /*22720*/  IMAD.WIDE R20, R22, 0x2, R2 ;  /* 0x0000000216147825 */ /* 0x001fe200078e0202 */
[----:B------:R-:W-:-:S03]  /*22730*/  IADD3 R23, R15, 0x13, RZ ;  /* 0x000000130f177810 */ /* 0x000fc60007ffe0ff */
[C---:B-1----:R-:W-:Y:S01]  /*22740*/  IMAD.WIDE R18, R22.reuse, 0x2, R16 ;  /* 0x0000000216127825 */ /* 0x042fe200078e0210 */
[----:B------:R-:W-:-:S04]  /*22750*/  IADD3 R22, R22, c[0x0][0x198], RZ ;  /* 0x0000660016167a10 */ /* 0x000fc80007ffe0ff */
[----:B---3--:R0:W-:Y:S01]  /*22760*/  @P0 STG.E.U16 [R18.64], R29 ;  /* 0x0000001d12000986 */ /* 0x0081e2000c101504 */
[----:B------:R-:W-:Y:S02]  /*22770*/  ISETP.GE.AND P0, PT, R23, c[0x0][0x17c], PT ;  /* 0x00005f0017007a0c */ /* 0x000fe40003f06270 */
[----:B------:R-:W-:Y:S01]  /*22780*/  PRMT R23, R29, 0x7632, R23 ;  /* 0x000076321d177816 */ /* 0x000fe20000000017 */
[----:B------:R1:W-:Y:S01]  /*22790*/  @P4 STG.E.U16 [R20.64], R12 ;  /* 0x0000000c14004986 */ /* 0x0003e2000c101504 */
[----:B------:R-:W-:Y:S02]  /*227a0*/  ISETP.LT.AND P4, PT, R6, c[0x0][0x178], !P6 ;  /* 0x00005e0006007a0c */ /* 0x000fe40007781270 */
[----:B------:R-:W-:Y:S01]  /*227b0*/  PRMT R24, R12, 0x7632, R24 ;  /* 0x000076320c187816 */ /* 0x000fe20000000018 */
[C---:B0-----:R-:W-:Y:S01]  /*227c0*/  IMAD.WIDE R18, R22.reuse, 0x2, R16 ;  /* 0x0000000216127825 */ /* 0x041fe200078e0210 */
[C---:B------:R-:W-:Y:S01]  /*227d0*/  IADD3 R25, R15.reuse, 0x12, RZ ;  /* 0x000000120f197810 */ /* 0x040fe20007ffe0ff */
[----:B------:R-:W3:Y:S02]  /*227e0*/  LDL.LU R29, [R1+0x24] ;  /* 0x00002400011d7983 */ /* 0x000ee40000300800 */
[C---:B-1----:R-:W-:Y:S01]  /*227f0*/  IMAD.WIDE R20, R22.reuse, 0x2, R2 ;  /* 0x0000000216147825 */ /* 0x042fe200078e0202 */
[----:B------:R-:W-:Y:S01]  /*22800*/  IADD3 R12, R22, c[0x0][0x198], RZ ;  /* 0x00006600160c7a10 */ /* 0x000fe20007ffe0ff */
[----:B------:R0:W-:Y:S01]  /*22810*/  @P5 STG.E.U16 [R18.64], R23 ;  /* 0x0000001712005986 */ /* 0x0001e2000c101504 */
[----:B------:R-:W-:-:S02]  /*22820*/  IADD3 R22, R15, 0x14, RZ ;  /* 0x000000140f167810 */ /* 0x000fc40007ffe0ff */
[----:B------:R-:W-:Y:S01]  /*22830*/  ISETP.LT.AND P6, PT, R7, c[0x0][0x178], !P6 ;  /* 0x00005e0007007a0c */ /* 0x000fe200077c1270 */
[----:B------:R1:W-:Y:S01]  /*22840*/  @P2 STG.E.U16 [R20.64], R24 ;  /* 0x0000001814002986 */ /* 0x0003e2000c101504 */
[----:B------:R-:W-:Y:S02]  /*22850*/  ISETP.LT.AND P2, PT, R6, c[0x0][0x178], !P3 ;  /* 0x00005e0006007a0c */ /* 0x000fe40005f41270 */
[----:B------:R-:W-:Y:S02]  /*22860*/  ISETP.GE.AND P5, PT, R22, c[0x0][0x17c], PT ;  /* 0x00005f0016007a0c */ /* 0x000fe40003fa6270 */
[C---:B------:R-:W-:Y:S01]  /*22870*/  IADD3 R22, R12.reuse, c[0x0][0x198], RZ ;  /* 0x000066000c167a10 */ /* 0x040fe20007ffe0ff */
[----:B0-----:R-:W-:Y:S01]  /*22880*/  IMAD.WIDE R18, R12, 0x2, R16 ;  /* 0x000000020c127825 */ /* 0x001fe200078e0210 */
[----:B-1----:R-:W-:Y:S02]  /*22890*/  IADD3 R20, R15, 0x15, RZ ;  /* 0x000000150f147810 */ /* 0x002fe40007ffe0ff */
[----:B------:R-:W-:-:S02]  /*228a0*/  ISETP.GE.AND P1, PT, R25, c[0x0][0x17c], PT ;  /* 0x00005f0019007a0c */ /* 0x000fc40003f26270 */
[----:B------:R-:W-:Y:S01]  /*228b0*/  IADD3 R25, R15, 0x16, RZ ;  /* 0x000000160f197810 */ /* 0x000fe20007ffe0ff */
[----:B--2---:R0:W-:Y:S01]  /*228c0*/  @P4 STG.E.U16 [R18.64], R14 ;  /* 0x0000000e12004986 */ /* 0x0041e2000c101504 */
[----:B------:R-:W-:Y:S01]  /*228d0*/  ISETP.GE.AND P4, PT, R20, c[0x0][0x17c], PT ;  /* 0x00005f0014007a0c */ /* 0x000fe20003f86270 */
[----:B------:R-:W-:-:S04]  /*228e0*/  IMAD.WIDE R20, R22, 0x2, R16 ;  /* 0x0000000216147825 */ /* 0x000fc800078e0210 */
[----:B0-----:R-:W-:Y:S01]  /*228f0*/  IMAD.WIDE R18, R12, 0x2, R2 ;  /* 0x000000020c127825 */ /* 0x001fe200078e0202 */
[----:B------:R-:W-:Y:S02]  /*22900*/  PRMT R12, R14, 0x7632, R12 ;  /* 0x000076320e0c7816 */ /* 0x000fe4000000000c */
[----:B------:R-:W2:Y:S04]  /*22910*/  LDL.LU R14, [R1+0x14] ;  /* 0x00001400010e7983 */ /* 0x000ea80000300800 */
[----:B----4-:R-:W-:Y:S04]  /*22920*/  @P6 STG.E.U16 [R18.64], R26 ;  /* 0x0000001a12006986 */ /* 0x010fe8000c101504 */
[----:B------:R0:W-:Y:S01]  /*22930*/  @P2 STG.E.U16 [R20.64], R12 ;  /* 0x0000000c14002986 */ /* 0x0001e2000c101504 */
[----:B------:R-:W-:-:S03]  /*22940*/  ISETP.GE.AND P2, PT, R25, c[0x0][0x17c], PT ;  /* 0x00005f0019007a0c */ /* 0x000fc60003f46270 */
[----:B------:R-:W4:Y:S01]  /*22950*/  LDL.LU R25, [R1+0x44] ;  /* 0x0000440001197983 */ /* 0x000f220000300800 */
[C---:B------:R-:W-:Y:S02]  /*22960*/  ISETP.LT.AND P3, PT, R7.reuse, c[0x0][0x178], !P3 ;  /* 0x00005e0007007a0c */ /* 0x040fe40005f61270 */
[----:B------:R-:W-:Y:S02]  /*22970*/  ISETP.LT.AND P6, PT, R6, c[0x0][0x178], !P1 ;  /* 0x00005e0006007a0c */ /* 0x000fe40004fc1270 */
[----:B------:R-:W-:Y:S02]  /*22980*/  ISETP.LT.AND P1, PT, R7, c[0x0][0x178], !P1 ;  /* 0x00005e0007007a0c */ /* 0x000fe40004f21270 */
[C---:B0-----:R-:W-:Y:S01]  /*22990*/  IADD3 R12, R22.reuse, c[0x0][0x198], RZ ;  /* 0x00006600160c7a10 */ /* 0x041fe20007ffe0ff */
[----:B------:R-:W-:Y:S01]  /*229a0*/  IMAD.WIDE R22, R22, 0x2, R2 ;  /* 0x0000000216167825 */ /* 0x000fe200078e0202 */
[----:B------:R-:W-:-:S03]  /*229b0*/  PRMT R24, R26, 0x7632, R24 ;  /* 0x000076321a187816 */ /* 0x000fc60000000018 */
[----:B------:R-:W-:-:S04]  /*229c0*/  IMAD.WIDE R18, R12, 0x2, R16 ;  /* 0x000000020c127825 */ /* 0x000fc800078e0210 */
[----:B------:R-:W-:Y:S01]  /*229d0*/  IMAD.WIDE R20, R12, 0x2, R2 ;  /* 0x000000020c147825 */ /* 0x000fe200078e0202 */
[----:B------:R-:W-:Y:S01]  /*229e0*/  @P3 STG.E.U16 [R22.64], R24 ;  /* 0x0000001816003986 */ /* 0x000fe2000c101504 */
[----:B------:R-:W-:-:S04]  /*229f0*/  IADD3 R26, R15, 0x17, RZ ;  /* 0x000000170f1a7810 */ /* 0x000fc80007ffe0ff */
[----:B------:R-:W-:Y:S02]  /*22a00*/  ISETP.GE.AND P3, PT, R26, c[0x0][0x17c], PT ;  /* 0x00005f001a007a0c */ /* 0x000fe40003f66270 */
[----:B------:R-:W-:Y:S02]  /*22a10*/  IADD3 R26, R15, 0x18, RZ ;  /* 0x000000180f1a7810 */ /* 0x000fe40007ffe0ff */
[----:B---3--:R-:W-:Y:S01]  /*22a20*/  PRMT R27, R29, 0x7632, R27 ;  /* 0x000076321d1b7816 */ /* 0x008fe2000000001b */
[----:B----4-:R0:W-:Y:S04]  /*22a30*/  @P6 STG.E.U16 [R18.64], R25 ;  /* 0x0000001912006986 */ /* 0x0101e8000c101504 */
[----:B------:R1:W-:Y:S01]  /*22a40*/  @P1 STG.E.U16 [R20.64], R29 ;  /* 0x0000001d14001986 */ /* 0x0003e2000c101504 */
[----:B------:R-:W-:-:S02]  /*22a50*/  ISETP.LT.AND P1, PT, R6, c[0x0][0x178], !P0 ;  /* 0x00005e0006007a0c */ /* 0x000fc40004721270 */
[----:B------:R-:W-:Y:S02]  /*22a60*/  PRMT R28, R25, 0x7632, R28 ;  /* 0x00007632191c7816 */ /* 0x000fe4000000001c */
[----:B0-----:R-:W-:Y:S01]  /*22a70*/  IADD3 R18, R12, c[0x0][0x198], RZ ;  /* 0x000066000c127a10 */ /* 0x001fe20007ffe0ff */
[----:B-1----:R-:W3:Y:S04]  /*22a80*/  LDL.LU R29, [R1+0x54] ;  /* 0x00005400011d7983 */ /* 0x002ee80000300800 */
        /* <DEDUP_REMOVED lines=8> */
[----:B------:R-:W-:-:S04]  /*22b10*/  IMAD.WIDE R22, R18, 0x2, R2 ;  /* 0x0000000212167825 */ /* 0x000fc800078e0202 */
[----:B------:R-:W-:-:S04]  /*22b20*/  IMAD.WIDE R18, R12, 0x2, R16 ;  /* 0x000000020c127825 */ /* 0x000fc800078e0210 */
[----:B------:R-:W-:Y:S01]  /*22b30*/  IMAD.WIDE R20, R12, 0x2, R2 ;  /* 0x000000020c147825 */ /* 0x000fe200078e0202 */
[----:B------:R-:W-:Y:S01]  /*22b40*/  @P0 STG.E.U16 [R22.64], R27 ;  /* 0x0000001b16000986 */ /* 0x000fe2000c101504 */
[----:B--2---:R-:W-:-:S03]  /*22b50*/  PRMT R24, R14, 0x7632, R24 ;  /* 0x000076320e187816 */ /* 0x004fc60000000018 */
[----:B----4-:R0:W-:Y:S04]  /*22b60*/  @P6 STG.E.U16 [R18.64], R26 ;  /* 0x0000001a12006986 */ /* 0x0101e8000c101504 */
[----:B------:R1:W-:Y:S01]  /*22b70*/  @P5 STG.E.U16 [R20.64], R14 ;  /* 0x0000000e14005986 */ /* 0x0003e2000c101504 */
[----:B------:R-:W-:Y:S02]  /*22b80*/  ISETP.LT.AND P5, PT, R6, c[0x0][0x178], !P4 ;  /* 0x00005e0006007a0c */ /* 0x000fe400067a1270 */
[----:B------:R-:W-:Y:S02]  /*22b90*/  PRMT R25, R26, 0x7632, R25 ;  /* 0x000076321a197816 */ /* 0x000fe40000000019 */
[----:B0-----:R-:W-:Y:S01]  /*22ba0*/  IADD3 R18, R12, c[0x0][0x198], RZ ;  /* 0x000066000c127a10 */ /* 0x001fe20007ffe0ff */
[----:B-1----:R-:W2:Y:S04]  /*22bb0*/  LDL.LU R14, [R1+0x144] ;  /* 0x00014400010e7983 */ /* 0x002ea80000300800 */
[----:B------:R-:W-:-:S05]  /*22bc0*/  IMAD.WIDE R22, R18, 0x2, R16 ;  /* 0x0000000212167825 */ /* 0x000fca00078e0210 */
[----:B------:R0:W-:Y:S04]  /*22bd0*/  @P5 STG.E.U16 [R22.64], R25 ;  /* 0x0000001916005986 */ /* 0x0001e8000c101504 */
[----:B0-----:R-:W4:Y:S01]  /*22be0*/  LDL.LU R25, [R1+0x134] ;  /* 0x0001340001197983 */ /* 0x001f220000300800 */
[----:B------:R-:W-:Y:S02]  /*22bf0*/  ISETP.LT.AND P4, PT, R7, c[0x0][0x178], !P4 ;  /* 0x00005e0007007a0c */ /* 0x000fe40006781270 */
[----:B------:R-:W-:Y:S02]  /*22c00*/  ISETP.LT.AND P6, PT, R6, c[0x0][0x178], !P2 ;  /* 0x00005e0006007a0c */ /* 0x000fe400057c1270 */
[----:B------:R-:W-:Y:S02]  /*22c10*/  IADD3 R20, R15, 0x19, RZ ;  /* 0x000000190f147810 */ /* 0x000fe40007ffe0ff */
[----:B------:R-:W-:-:S02]  /*22c20*/  IADD3 R26, R18, c[0x0][0x198], RZ ;  /* 0x00006600121a7a10 */ /* 0x000fc40007ffe0ff */
[C---:B------:R-:W-:Y:S01]  /*22c30*/  IADD3 R12, R15.reuse, 0x1a, RZ ;  /* 0x0000001a0f0c7810 */ /* 0x040fe20007ffe0ff */
[----:B------:R-:W-:Y:S01]  /*22c40*/  IMAD.WIDE R18, R18, 0x2, R2 ;  /* 0x0000000212127825 */ /* 0x000fe200078e0202 */
[----:B------:R-:W-:Y:S02]  /*22c50*/  ISETP.GE.AND P0, PT, R20, c[0x0][0x17c], PT ;  /* 0x00005f0014007a0c */ /* 0x000fe40003f06270 */
[----:B------:R-:W-:Y:S01]  /*22c60*/  ISETP.GE.AND P5, PT, R12, c[0x0][0x17c], PT ;  /* 0x00005f000c007a0c */ /* 0x000fe20003fa6270 */
[C---:B------:R-:W-:Y:S01]  /*22c70*/  IMAD.WIDE R20, R26.reuse, 0x2, R16 ;  /* 0x000000021a147825 */ /* 0x040fe200078e0210 */
[----:B------:R-:W-:Y:S01]  /*22c80*/  IADD3 R12, R15, 0x1b, RZ ;  /* 0x0000001b0f0c7810 */ /* 0x000fe20007ffe0ff */
[----:B------:R0:W-:Y:S01]  /*22c90*/  @P4 STG.E.U16 [R18.64], R24 ;  /* 0x0000001812004986 */ /* 0x0001e2000c101504 */
[----:B------:R-:W-:Y:S01]  /*22ca0*/  ISETP.LT.AND P2, PT, R7, c[0x0][0x178], !P2 ;  /* 0x00005e0007007a0c */ /* 0x000fe20005741270 */
[----:B0-----:R-:W-:Y:S01]  /*22cb0*/  IMAD.WIDE R18, R26, 0x2, R2 ;  /* 0x000000021a127825 */ /* 0x001fe200078e0202 */
[----:B---3--:R-:W-:Y:S01]  /*22cc0*/  PRMT R23, R29, 0x7632, R23 ;  /* 0x000076321d177816 */ /* 0x008fe20000000017 */
[----:B----4-:R0:W-:Y:S01]  /*22cd0*/  @P6 STG.E.U16 [R20.64], R25 ;  /* 0x0000001914006986 */ /* 0x0101e2000c101504 */
[----:B------:R-:W-:-:S02]  /*22ce0*/  ISETP.GE.AND P6, PT, R12, c[0x0][0x17c], PT ;  /* 0x00005f000c007a0c */ /* 0x000fc40003fc6270 */
[----:B------:R-:W-:Y:S02]  /*22cf0*/  IADD3 R12, R26, c[0x0][0x198], RZ ;  /* 0x000066001a0c7a10 */ /* 0x000fe40007ffe0ff */
[----:B------:R-:W3:Y:S01]  /*22d00*/  LDL.LU R26, [R1+0x64] ;  /* 0x00006400011a7983 */ /* 0x000ee20000300800 */
[----:B------:R-:W-:-:S03]  /*22d10*/  PRMT R22, R25, 0x7632, R22 ;  /* 0x0000763219167816 */ /* 0x000fc60000000016 */
[----:B0-----:R-:W4:Y:S04]  /*22d20*/  LDL.LU R25, [R1+0x154] ;  /* 0x0001540001197983 */ /* 0x001f280000300800 */
[----:B------:R0:W-:Y:S04]  /*22d30*/  @P2 STG.E.U16 [R18.64], R29 ;  /* 0x0000001d12002986 */ /* 0x0001e8000c101504 */
[----:B0-----:R-:W4:Y:S01]  /*22d40*/  LDL.LU R29, [R1+0x84] ;  /* 0x00008400011d7983 */ /* 0x001f220000300800 */
[----:B------:R-:W-:Y:S02]  /*22d50*/  ISETP.LT.AND P4, PT, R6, c[0x0][0x178], !P3 ;  /* 0x00005e0006007a0c */ /* 0x000fe40005f81270 */
[----:B------:R-:W-:Y:S01]  /*22d60*/  ISETP.LT.AND P3, PT, R7, c[0x0][0x178], !P3 ;  /* 0x00005e0007007a0c */ /* 0x000fe20005f61270 */
[----:B------:R-:W-:Y:S01]  /*22d70*/  IMAD.WIDE R20, R12, 0x2, R16 ;  /* 0x000000020c147825 */ /* 0x000fe200078e0210 */
[----:B------:R-:W-:-:S02]  /*22d80*/  ISETP.LT.AND P2, PT, R6, c[0x0][0x178], !P1 ;  /* 0x00005e0006007a0c */ /* 0x000fc40004f41270 */
[----:B------:R-:W-:Y:S01]  /*22d90*/  ISETP.LT.AND P1, PT, R7, c[0x0][0x178], !P1 ;  /* 0x00005e0007007a0c */ /* 0x000fe20004f21270 */
[C---:B------:R-:W-:Y:S01]  /*22da0*/  IMAD.WIDE R18, R12.reuse, 0x2, R2 ;  /* 0x000000020c127825 */ /* 0x040fe200078e0202 */
[----:B------:R-:W-:-:S05]  /*22db0*/  IADD3 R12, R12, c[0x0][0x198], RZ ;  /* 0x000066000c0c7a10 */ /* 0x000fca0007ffe0ff */
[----:B------:R0:W-:Y:S04]  /*22dc0*/  @P4 STG.E.U16 [R20.64], R22 ;  /* 0x0000001614004986 */ /* 0x0001e8000c101504 */
[----:B------:R1:W-:Y:S01]  /*22dd0*/  @P3 STG.E.U16 [R18.64], R23 ;  /* 0x0000001712003986 */ /* 0x0003e2000c101504 */
[----:B------:R-:W-:Y:S02]  /*22de0*/  ISETP.LT.AND P3, PT, R6, c[0x0][0x178], !P0 ;  /* 0x00005e0006007a0c */ /* 0x000fe40004761270 */
[----:B------:R-:W-:Y:S01]  /*22df0*/  ISETP.LT.AND P0, PT, R7, c[0x0][0x178], !P0 ;  /* 0x00005e0007007a0c */ /* 0x000fe20004701270 */
[----:B0-----:R-:W-:Y:S01]  /*22e00*/  IMAD.WIDE R20, R12, 0x2, R2 ;  /* 0x000000020c147825 */ /* 0x001fe200078e0202 */
[----:B------:R-:W-:-:S03]  /*22e10*/  IADD3 R22, R15, 0x1d, RZ ;  /* 0x0000001d0f167810 */ /* 0x000fc60007ffe0ff */
[C---:B-1----:R-:W-:Y:S01]  /*22e20*/  IMAD.WIDE R18, R12.reuse, 0x2, R16 ;  /* 0x000000020c127825 */ /* 0x042fe200078e0210 */
[----:B------:R-:W-:Y:S02]  /*22e30*/  IADD3 R12, R12, c[0x0][0x198], RZ ;  /* 0x000066000c0c7a10 */ /* 0x000fe40007ffe0ff */
[----:B--2---:R-:W-:Y:S02]  /*22e40*/  PRMT R23, R14, 0x7632, R23 ;  /* 0x000076320e177816 */ /* 0x004fe40000000017 */
[----:B------:R0:W-:Y:S01]  /*22e50*/  @P2 STG.E.U16 [R18.64], R14 ;  /* 0x0000000e12002986 */ /* 0x0001e2000c101504 */
[----:B------:R-:W-:Y:S01]  /*22e60*/  ISETP.GE.AND P2, PT, R22, c[0x0][0x17c], PT ;  /* 0x00005f0016007a0c */ /* 0x000fe20003f46270 */
[----:B0-----:R-:W-:Y:S01]  /*22e70*/  IMAD.WIDE R18, R12, 0x2, R16 ;  /* 0x000000020c127825 */ /* 0x001fe200078e0210 */
[----:B------:R-:W-:Y:S01]  /*22e80*/  IADD3 R24, R15, 0x1c, RZ ;  /* 0x0000001c0f187810 */ /* 0x000fe20007ffe0ff */
[----:B------:R-:W2:Y:S03]  /*22e90*/  LDL.LU R14, [R1+0xf98] ;  /* 0x000f9800010e7983 */ /* 0x000ea60000300800 */
[----:B------:R-:W-:Y:S01]  /*22ea0*/  ISETP.GE.AND P4, PT, R24, c[0x0][0x17c], PT ;  /* 0x00005f0018007a0c */ /* 0x000fe20003f86270 */
[----:B---3--:R0:W-:Y:S01]  /*22eb0*/  @P1 STG.E.U16 [R20.64], R26 ;  /* 0x0000001a14001986 */ /* 0x0081e2000c101504 */
[----:B------:R-:W-:-:S02]  /*22ec0*/  ISETP.LT.AND P1, PT, R6, c[0x0][0x178], !P5 ;  /* 0x00005e0006007a0c */ /* 0x000fc40006f21270 */
[----:B------:R-:W-:Y:S01]  /*22ed0*/  PRMT R22, R26, 0x7632, R22 ;  /* 0x000076321a167816 */ /* 0x000fe20000000016 */
[----:B------:R1:W-:Y:S01]  /*22ee0*/  @P3 STG.E.U16 [R18.64], R23 ;  /* 0x0000001712003986 */ /* 0x0003e2000c101504 */
[----:B------:R-:W-:Y:S01]  /*22ef0*/  ISETP.LT.AND P5, PT, R7, c[0x0][0x178], !P5 ;  /* 0x00005e0007007a0c */ /* 0x000fe20006fa1270 */
[C---:B0-----:R-:W-:Y:S01]  /*22f00*/  IMAD.WIDE R20, R12.reuse, 0x2, R2 ;  /* 0x000000020c147825 */ /* 0x041fe200078e0202 */
[----:B------:R-:W-:-:S04]  /*22f10*/  IADD3 R12, R12, c[0x0][0x198], RZ ;  /* 0x000066000c0c7a10 */ /* 0x000fc80007ffe0ff */
[----:B------:R0:W-:Y:S01]  /*22f20*/  @P0 STG.E.U16 [R20.64], R22 ;  /* 0x0000001614000986 */ /* 0x0001e2000c101504 */
[----:B------:R-:W-:Y:S01]  /*22f30*/  ISETP.LT.AND P0, PT, R6, c[0x0][0x178], !P6 ;  /* 0x00005e0006007a0c */ /* 0x000fe20007701270 */
[----:B-1----:R-:W-:Y:S01]  /*22f40*/  IMAD.WIDE R18, R12, 0x2, R16 ;  /* 0x000000020c127825 */ /* 0x002fe200078e0210 */
[----:B------:R-:W-:-:S04]  /*22f50*/  ISETP.LT.AND P6, PT, R7, c[0x0][0x178], !P6 ;  /* 0x00005e0007007a0c */ /* 0x000fc800077c1270 */
[----:B----4-:R1:W-:Y:S01]  /*22f60*/  @P1 STG.E.U16 [R18.64], R25 ;  /* 0x0000001912001986 */ /* 0x0103e2000c101504 */
[----:B0-----:R-:W-:Y:S02]  /*22f70*/  IADD3 R20, R15, 0x1f, RZ ;  /* 0x0000001f0f147810 */ /* 0x001fe40007ffe0ff */
[----:B------:R-:W-:Y:S02]  /*22f80*/  IADD3 R22, R12, c[0x0][0x198], RZ ;  /* 0x000066000c167a10 */ /* 0x000fe40007ffe0ff */
[----:B------:R-:W-:Y:S01]  /*22f90*/  ISETP.GE.AND P1, PT, R20, c[0x0][0x17c], PT ;  /* 0x00005f0014007a0c */ /* 0x000fe20003f26270 */
[----:B-1----:R-:W-:Y:S01]  /*22fa0*/  IMAD.WIDE R18, R12, 0x2, R2 ;  /* 0x000000020c127825 */ /* 0x002fe200078e0202 */
[----:B------:R-:W-:-:S03]  /*22fb0*/  PRMT R12, R25, 0x7632, R12 ;  /* 0x00007632190c7816 */ /* 0x000fc6000000000c */
[C---:B------:R-:W-:Y:S01]  /*22fc0*/  IMAD.WIDE R20, R22.reuse, 0x2, R16 ;  /* 0x0000000216147825 */ /* 0x040fe200078e0210 */
[C---:B------:R-:W-:Y:S01]  /*22fd0*/  IADD3 R23, R15.reuse, 0x1e, RZ ;  /* 0x0000001e0f177810 */ /* 0x040fe20007ffe0ff */
[----:B------:R0:W-:Y:S01]  /*22fe0*/  @P5 STG.E.U16 [R18.64], R29 ;  /* 0x0000001d12005986 */ /* 0x0001e2000c101504 */
[----:B------:R-:W-:Y:S02]  /*22ff0*/  IADD3 R25, R15, 0x20, RZ ;  /* 0x000000200f197810 */ /* 0x000fe40007ffe0ff */
[----:B------:R-:W-:Y:S01]  /*23000*/  ISETP.GE.AND P3, PT, R23, c[0x0][0x17c], PT ;  /* 0x00005f0017007a0c */ /* 0x000fe20003f66270 */
[----:B------:R1:W-:Y:S01]  /*23010*/  @P0 STG.E.U16 [R20.64], R12 ;  /* 0x0000000c14000986 */ /* 0x0003e2000c101504 */
[----:B------:R-:W-:Y:S02]  /*23020*/  PRMT R24, R29, 0x7632, R24 ;  /* 0x000076321d187816 */ /* 0x000fe40000000018 */
[----:B------:R-:W-:Y:S01]  /*23030*/  ISETP.GE.AND P0, PT, R25, c[0x0][0x17c], PT ;  /* 0x00005f0019007a0c */ /* 0x000fe20003f06270 */
[----:B0-----:R-:W3:Y:S01]  /*23040*/  LDL.LU R29, [R1+0x174] ;  /* 0x00017400011d7983 */ /* 0x001ee20000300800 */
[C---:B-1----:R-:W-:Y:S01]  /*23050*/  IADD3 R12, R22.reuse, c[0x0][0x198], RZ ;  /* 0x00006600160c7a10 */ /* 0x042fe20007ffe0ff */
[----:B------:R-:W-:-:S02]  /*23060*/  IMAD.WIDE R22, R22, 0x2, R2 ;  /* 0x0000000216167825 */ /* 0x000fc400078e0202 */
[----:B------:R-:W4:Y:S04]  /*23070*/  LDL.LU R25, [R1+0x74] ;  /* 0x0000740001197983 */ /* 0x000f280000300800 */
[----:B------:R0:W-:Y:S04]  /*23080*/  @P6 STG.E.U16 [R22.64], R24 ;  /* 0x0000001816006986 */ /* 0x0001e8000c101504 */
[----:B0-----:R-:W2:Y:S01]  /*23090*/  LDL.LU R23, [R1+0x164] ;  /* 0x0001640001177983 */ /* 0x001ea20000300800 */
[----:B------:R-:W-:Y:S01]  /*230a0*/  ISETP.LT.AND P5, PT, R6, c[0x0][0x178], !P4 ;  /* 0x00005e0006007a0c */ /* 0x000fe200067a1270 */
[----:B------:R-:W-:Y:S01]  /*230b0*/  IMAD.WIDE R18, R12, 0x2, R16 ;  /* 0x000000020c127825 */ /* 0x000fe200078e0210 */
[----:B------:R-:W-:-:S03]  /*230c0*/  ISETP.LT.AND P4, PT, R7, c[0x0][0x178], !P4 ;  /* 0x00005e0007007a0c */ /* 0x000fc60006781270 */
[----:B------:R-:W-:Y:S01]  /*230d0*/  IMAD.WIDE R20, R12, 0x2, R2 ;  /* 0x000000020c147825 */ /* 0x000fe200078e0202 */
[----:B------:R-:W-:-:S04]  /*230e0*/  IADD3 R26, R15, 0x21, RZ ;  /* 0x000000210f1a7810 */ /* 0x000fc80007ffe0ff */
[----:B------:R-:W-:Y:S02]  /*230f0*/  ISETP.GE.AND P6, PT, R26, c[0x0][0x17c], PT ;  /* 0x00005f001a007a0c */ /* 0x000fe40003fc6270 */
[----:B------:R-:W-:Y:S02]  /*23100*/  IADD3 R26, R15, 0x22, RZ ;  /* 0x000000220f1a7810 */ /* 0x000fe40007ffe0ff */
[----:B------:R-:W3:Y:S01]  /*23110*/  LDL.LU R15, [R1+0xf94] ;  /* 0x000f9400010f7983 */ /* 0x000ee20000300800 */
[----:B----4-:R-:W-:-:S03]  /*23120*/  PRMT R27, R25, 0x7632, R27 ;  /* 0x00007632191b7816 */ /* 0x010fc6000000001b */
[----:B--2---:R0:W-:Y:S01]  /*23130*/  @P5 STG.E.U16 [R18.64], R23 ;  /* 0x0000001712005986 */ /* 0x0041e2000c101504 */
[----:B------:R-:W-:Y:S02]  /*23140*/  ISETP.LT.AND P5, PT, R6, c[0x0][0x178], !P2 ;  /* 0x00005e0006007a0c */ /* 0x000fe400057a1270 */
[----:B------:R-:W-:Y:S01]  /*23150*/  ISETP.LT.AND P2, PT, R7, c[0x0][0x178], !P2 ;  /* 0x00005e0007007a0c */ /* 0x000fe20005741270 */
[----:B------:R1:W-:Y:S01]  /*23160*/  @P4 STG.E.U16 [R20.64], R25 ;  /* 0x0000001914004986 */ /* 0x0003e2000c101504 */
[----:B------:R-:W-:Y:S02]  /*23170*/  PRMT R28, R23, 0x7632, R28 ;  /* 0x00007632171c7816 */ /* 0x000fe4000000001c */
[----:B0-----:R-:W-:-:S05]  /*23180*/  IADD3 R18, R12, c[0x0][0x198], RZ ;  /* 0x000066000c127a10 */ /* 0x001fca0007ffe0ff */
[----:B-1----:R-:W-:-:S04]  /*23190*/  IMAD.WIDE R24, R18, 0x2, R16 ;  /* 0x0000000212187825 */ /* 0x002fc800078e0210 */
[----:B------:R-:W-:Y:S01]  /*231a0*/  IMAD.WIDE R22, R18, 0x2, R2 ;  /* 0x0000000212167825 */ /* 0x000fe200078e0202 */
[----:B------:R0:W-:Y:S01]  /*231b0*/  @P5 STG.E.U16 [R24.64], R28 ;  /* 0x0000001c18005986 */ /* 0x0001e2000c101504 */
[----:B------:R-:W-:-:S03]  /*231c0*/  ISETP.GE.AND P5, PT, R26, c[0x0][0x17c], PT ;  /* 0x00005f001a007a0c */ /* 0x000fc60003fa6270 */
[----:B------:R-:W-:Y:S04]  /*231d0*/  @P2 STG.E.U16 [R22.64], R27 ;  /* 0x0000001b16002986 */ /* 0x000fe8000c101504 */
[----:B0-----:R-:W2:Y:S04]  /*231e0*/  LDL R28, [R1+0x8c4] ;  /* 0x0008c400011c7983 */ /* 0x001ea80000100800 */
[----:B------:R0:W-:Y:S04]  /*231f0*/  STL [R1+0xf74], R26 ;  /* 0x000f741a01007387 */ /* 0x0001e80000100800 */
[----:B0-----:R-:W4:Y:S04]  /*23200*/  LDL.LU R26, [R1+0x8] ;  /* 0x00000800011a7983 */ /* 0x001f280000300800 */
[----:B------:R-:W4:Y:S01]  /*23210*/  LDL.LU R27, [R1+0x38] ;  /* 0x00003800011b7983 */ /* 0x000f220000300800 */
[----:B------:R-:W-:-:S02]  /*23220*/  ISETP.LT.AND P4, PT, R6, c[0x0][0x178], !P3 ;  /* 0x00005e0006007a0c */ /* 0x000fc40005f81270 */
[----:B------:R-:W-:Y:S02]  /*23230*/  ISETP.LT.AND P3, PT, R7, c[0x0][0x178], !P3 ;  /* 0x00005e0007007a0c */ /* 0x000fe40005f61270 */
[----:B------:R-:W-:-:S05]  /*23240*/  IADD3 R12, R18, c[0x0][0x198], RZ ;  /* 0x00006600120c7a10 */ /* 0x000fca0007ffe0ff */
[----:B------:R-:W-:-:S04]  /*23250*/  IMAD.WIDE R18, R12, 0x2, R16 ;  /* 0x000000020c127825 */ /* 0x000fc800078e0210 */
[----:B------:R-:W-:Y:S01]  /*23260*/  IMAD.WIDE R20, R12, 0x2, R2 ;  /* 0x000000020c147825 */ /* 0x000fe200078e0202 */
[----:B---3--:R0:W-:Y:S04]  /*23270*/  @P4 STG.E.U16 [R18.64], R29 ;  /* 0x0000001d12004986 */ /* 0x0081e8000c101504 */
[----:B------:R1:W-:Y:S01]  /*23280*/  @P3 STG.E.U16 [R20.64], R13 ;  /* 0x0000000d14003986 */ /* 0x0003e2000c101504 */
[----:B------:R-:W-:Y:S02]  /*23290*/  ISETP.LT.AND P3, PT, R6, c[0x0][0x178], !P1 ;  /* 0x00005e0006007a0c */ /* 0x000fe40004f61270 */
[----:B------:R-:W-:Y:S02]  /*232a0*/  ISETP.LT.AND P1, PT, R7, c[0x0][0x178], !P1 ;  /* 0x00005e0007007a0c */ /* 0x000fe40004f21270 */
[----:B------:R-:W-:-:S02]  /*232b0*/  IADD3 R12, R12, c[0x0][0x198], RZ ;  /* 0x000066000c0c7a10 */ /* 0x000fc40007ffe0ff */
[----:B------:R-:W-:Y:S02]  /*232c0*/  PRMT R22, R29, 0x7632, R22 ;  /* 0x000076321d167816 */ /* 0x000fe40000000016 */
[----:B------:R-:W-:Y:S01]  /*232d0*/  ISETP.LT.AND P2, PT, R6, c[0x0][0x178], !P0 ;  /* 0x00005e0006007a0c */ /* 0x000fe20004741270 */
[C---:B0-----:R-:W-:Y:S01]  /*232e0*/  IMAD.WIDE R18, R12.reuse, 0x2, R16 ;  /* 0x000000020c127825 */ /* 0x041fe200078e0210 */
[----:B------:R-:W-:Y:S01]  /*232f0*/  ISETP.LT.AND P0, PT, R7, c[0x0][0x178], !P0 ;  /* 0x00005e0007007a0c */ /* 0x000fe20004701270 */
[----:B------:R-:W3:Y:S01]  /*23300*/  LDL.LU R29, [R1+0x28] ;  /* 0x00002800011d7983 */ /* 0x000ee20000300800 */
[----:B-1----:R-:W-:Y:S02]  /*23310*/  PRMT R21, R13, 0x7632, R21 ;  /* 0x000076320d157816 */ /* 0x002fe40000000015 */
[C---:B------:R-:W-:Y:S01]  /*23320*/  IADD3 R20, R12.reuse, c[0x0][0x198], RZ ;  /* 0x000066000c147a10 */ /* 0x040fe20007ffe0ff */
[----:B------:R-:W-:Y:S01]  /*23330*/  IMAD.WIDE R12, R12, 0x2, R2 ;  /* 0x000000020c0c7825 */ /* 0x000fe200078e0202 */
[----:B------:R0:W-:Y:S04]  /*23340*/  @P3 STG.E.U16 [R18.64], R22 ;  /* 0x0000001612003986 */ /* 0x0001e8000c101504 */
[----:B------:R1:W-:Y:S01]  /*23350*/  @P1 STG.E.U16 [R12.64], R21 ;  /* 0x000000150c001986 */ /* 0x0003e2000c101504 */
[----:B------:R-:W-:Y:S01]  /*23360*/  ISETP.LT.AND P1, PT, R6, c[0x0][0x178], !P6 ;  /* 0x00005e0006007a0c */ /* 0x000fe20007721270 */
[----:B0-----:R-:W-:-:S04]  /*23370*/  IMAD.WIDE R18, R20, 0x2, R16 ;  /* 0x0000000214127825 */ /* 0x001fc800078e0210 */
[C---:B-1----:R-:W-:Y:S01]  /*23380*/  IMAD.WIDE R12, R20.reuse, 0x2, R2 ;  /* 0x00000002140c7825 */ /* 0x042fe200078e0202 */
[----:B------:R-:W-:Y:S02]  /*23390*/  IADD3 R20, R20, c[0x0][0x198], RZ ;  /* 0x0000660014147a10 */ /* 0x000fe40007ffe0ff */
[C---:B--2---:R-:W-:Y:S02]  /*233a0*/  IADD3 R23, R28.reuse, 0x23, RZ ;  /* 0x000000231c177810 */ /* 0x044fe40007ffe0ff */
[----:B------:R-:W-:Y:S02]  /*233b0*/  IADD3 R21, R28, 0x25, RZ ;  /* 0x000000251c157810 */ /* 0x000fe40007ffe0ff */
[----:B------:R-:W-:Y:S01]  /*233c0*/  ISETP.GE.AND P4, PT, R23, c[0x0][0x17c], PT ;  /* 0x00005f0017007a0c */ /* 0x000fe20003f86270 */
[----:B----4-:R0:W-:Y:S01]  /*233d0*/  @P2 STG.E.U16 [R18.64], R27 ;  /* 0x0000001b12002986 */ /* 0x0101e2000c101504 */
[----:B------:R-:W-:-:S03]  /*233e0*/  PRMT R23, R27, 0x7632, R23 ;  /* 0x000076321b177816 */ /* 0x000fc60000000017 */
[----:B------:R1:W-:Y:S01]  /*233f0*/  @P0 STG.E.U16 [R12.64], R26 ;  /* 0x0000001a0c000986 */ /* 0x0003e2000c101504 */
[----:B------:R-:W-:Y:S02]  /*23400*/  ISETP.GE.AND P2, PT, R21, c[0x0][0x17c], PT ;  /* 0x00005f0015007a0c */ /* 0x000fe40003f46270 */
[----:B------:R-:W-:Y:S01]  /*23410*/  PRMT R21, R26, 0x7632, R21 ;  /* 0x000076321a157816 */ /* 0x000fe20000000015 */
[----:B0-----:R-:W2:Y:S01]  /*23420*/  LDL.LU R27, [R1+0x128] ;  /* 0x00012800011b7983 */ /* 0x001ea20000300800 */
[----:B-1----:R-:W-:-:S03]  /*23430*/  IMAD.WIDE R12, R20, 0x2, R16 ;  /* 0x00000002140c7825 */ /* 0x002fc600078e0210 */
[----:B------:R-:W4:Y:S04]  /*23440*/  LDL.LU R26, [R1+0x18] ;  /* 0x00001800011a7983 */ /* 0x000f280000300800 */
[----:B------:R0:W-:Y:S04]  /*23450*/  @P1 STG.E.U16 [R12.64], R23 ;  /* 0x000000170c001986 */ /* 0x0001e8000c101504 */
[----:B0-----:R-:W3:Y:S01]  /*23460*/  LDL.LU R23, [R1+0x48] ;  /* 0x0000480001177983 */ /* 0x001ee20000300800 */
[----:B------:R-:W-:Y:S01]  /*23470*/  ISETP.LT.AND P6, PT, R7, c[0x0][0x178], !P6 ;  /* 0x00005e0007007a0c */ /* 0x000fe200077c1270 */
[----:B------:R-:W-:Y:S01]  /*23480*/  IMAD.WIDE R18, R20, 0x2, R2 ;  /* 0x0000000214127825 */ /* 0x000fe200078e0202 */
[----:B------:R-:W-:-:S02]  /*23490*/  ISETP.LT.AND P0, PT, R6, c[0x0][0x178], !P5 ;  /* 0x00005e0006007a0c */ /* 0x000fc40006f01270 */
[----:B------:R-:W-:Y:S02]  /*234a0*/  ISETP.LT.AND P5, PT, R7, c[0x0][0x178], !P5 ;  /* 0x00005e0007007a0c */ /* 0x000fe40006fa1270 */
[----:B------:R-:W-:Y:S02]  /*234b0*/  IADD3 R12, R20, c[0x0][0x198], RZ ;  /* 0x00006600140c7a10 */ /* 0x000fe40007ffe0ff */
[----:B------:R-:W-:Y:S02]  /*234c0*/  IADD3 R22, R28, 0x26, RZ ;  /* 0x000000261c167810 */ /* 0x000fe40007ffe0ff */
[----:B------:R-:W-:-:S03]  /*234d0*/  IADD3 R20, R12, c[0x0][0x198], RZ ;  /* 0x000066000c147a10 */ /* 0x000fc60007ffe0ff */
[----:B------:R0:W-:Y:S01]  /*234e0*/  @P6 STG.E.U16 [R18.64], R21 ;  /* 0x0000001512006986 */ /* 0x0001e2000c101504 */
[----:B------:R-:W-:Y:S02]  /*234f0*/  ISETP.LT.AND P6, PT, R6, c[0x0][0x178], !P4 ;  /* 0x00005e0006007a0c */ /* 0x000fe400067c1270 */
[----:B------:R-:W-:Y:S02]  /*23500*/  ISETP.LT.AND P4, PT, R7, c[0x0][0x178], !P4 ;  /* 0x00005e0007007a0c */ /* 0x000fe40006781270 */
[----:B------:R-:W-:Y:S02]  /*23510*/  IADD3 R24, R28, 0x24, RZ ;  /* 0x000000241c187810 */ /* 0x000fe40007ffe0ff */
[----:B------:R-:W-:Y:S01]  /*23520*/  ISETP.GE.AND P1, PT, R22, c[0x0][0x17c], PT ;  /* 0x00005f0016007a0c */ /* 0x000fe20003f26270 */
[----:B0-----:R-:W-:Y:S01]  /*23530*/  IMAD.WIDE R18, R12, 0x2, R16 ;  /* 0x000000020c127825 */ /* 0x001fe200078e0210 */
[----:B------:R-:W-:-:S03]  /*23540*/  IADD3 R21, R28, 0x27, RZ ;  /* 0x000000271c157810 */ /* 0x000fc60007ffe0ff */
[----:B------:R-:W-:Y:S01]  /*23550*/  IMAD.WIDE R12, R12, 0x2, R2 ;  /* 0x000000020c0c7825 */ /* 0x000fe200078e0202 */
[----:B------:R-:W-:Y:S02]  /*23560*/  ISETP.GE.AND P3, PT, R24, c[0x0][0x17c], PT ;  /* 0x00005f0018007a0c */ /* 0x000fe40003f66270 */
[----:B--2---:R-:W-:Y:S01]  /*23570*/  PRMT R24, R27, 0x7632, R24 ;  /* 0x000076321b187816 */ /* 0x004fe20000000018 */
[----:B---3--:R0:W-:Y:S01]  /*23580*/  @P0 STG.E.U16 [R18.64], R23 ;  /* 0x0000001712000986 */ /* 0x0081e2000c101504 */
[----:B------:R-:W-:Y:S02]  /*23590*/  PRMT R22, R23, 0x7632, R22 ;  /* 0x0000763217167816 */ /* 0x000fe40000000016 */
[----:B------:R-:W-:Y:S01]  /*235a0*/  ISETP.GE.AND P0, PT, R21, c[0x0][0x17c], PT ;  /* 0x00005f0015007a0c */ /* 0x000fe20003f06270 */
[----:B------:R1:W-:Y:S01]  /*235b0*/  @P5 STG.E.U16 [R12.64], R29 ;  /* 0x0000001d0c005986 */ /* 0x0003e2000c101504 */
[----:B------:R-:W-:Y:S02]  /*235c0*/  PRMT R21, R29, 0x7632, R21 ;  /* 0x000076321d157816 */ /* 0x000fe40000000015 */
[----:B------:R-:W-:Y:S01]  /*235d0*/  ISETP.LT.AND P5, PT, R6, c[0x0][0x178], !P3 ;  /* 0x00005e0006007a0c */ /* 0x000fe20005fa1270 */
[----:B0-----:R-:W-:-:S04]  /*235e0*/  IMAD.WIDE R18, R20, 0x2, R16 ;  /* 0x0000000214127825 */ /* 0x001fc800078e0210 */
[----:B-1----:R-:W-:Y:S01]  /*235f0*/  IMAD.WIDE R12, R20, 0x2, R2 ;  /* 0x00000002140c7825 */ /* 0x002fe200078e0202 */
[----:B------:R0:W-:Y:S01]  /*23600*/  @P6 STG.E.U16 [R18.64], R22 ;  /* 0x0000001612006986 */ /* 0x0001e2000c101504 */
[----:B------:R-:W-:-:S03]  /*23610*/  ISETP.LT.AND P3, PT, R7, c[0x0][0x178], !P3 ;  /* 0x00005e0007007a0c */ /* 0x000fc60005f61270 */
[----:B------:R1:W-:Y:S01]  /*23620*/  @P4 STG.E.U16 [R12.64], R21 ;  /* 0x000000150c004986 */ /* 0x0003e2000c101504 */
[----:B------:R-:W-:-:S03]  /*23630*/  ISETP.LT.AND P4, PT, R6, c[0x0][0x178], !P2 ;  /* 0x00005e0006007a0c */ /* 0x000fc60005781270 */
[----:B------:R-:W2:Y:S01]  /*23640*/  LDL.LU R29, [R1+0x58] ;  /* 0x00005800011d7983 */ /* 0x000ea20000300800 */
[----:B0-----:R-:W-:Y:S02]  /*23650*/  IADD3 R19, R20, c[0x0][0x198], RZ ;  /* 0x0000660014137a10 */ /* 0x001fe40007ffe0ff */
[----:B------:R-:W-:Y:S02]  /*23660*/  IADD3 R18, R28, 0x28, RZ ;  /* 0x000000281c127810 */ /* 0x000fe40007ffe0ff */
[C---:B------:R-:W-:Y:S01]  /*23670*/  IADD3 R23, R19.reuse, c[0x0][0x198], RZ ;  /* 0x0000660013177a10 */ /* 0x040fe20007ffe0ff */
[----:B-1----:R-:W-:Y:S01]  /*23680*/  IMAD.WIDE R12, R19, 0x2, R16 ;  /* 0x00000002130c7825 */ /* 0x002fe200078e0210 */
[----:B------:R-:W-:-:S03]  /*23690*/  ISETP.GE.AND P6, PT, R18, c[0x0][0x17c], PT ;  /* 0x00005f0012007a0c */ /* 0x000fc60003fc6270 */
[----:B------:R-:W-:Y:S01]  /*236a0*/  IMAD.WIDE R18, R19, 0x2, R2 ;  /* 0x0000000213127825 */ /* 0x000fe200078e0202 */
[----:B------:R-:W-:Y:S03]  /*236b0*/  @P5 STG.E.U16 [R12.64], R27 ;  /* 0x0000001b0c005986 */ /* 0x000fe6000c101504 */
[----:B------:R-:W-:Y:S01]  /*236c0*/  IMAD.WIDE R20, R23, 0x2, R16 ;  /* 0x0000000217147825 */ /* 0x000fe200078e0210 */
[----:B----4-:R-:W-:Y:S04]  /*236d0*/  @P3 STG.E.U16 [R18.64], R26 ;  /* 0x0000001a12003986 */ /* 0x010fe8000c101504 */
[----:B------:R0:W-:Y:S04]  /*236e0*/  @P4 STG.E.U16 [R20.64], R24 ;  /* 0x0000001814004986 */ /* 0x0001e8000c101504 */
[----:B0-----:R-:W3:Y:S04]  /*236f0*/  LDL.LU R24, [R1+0x138] ;  /* 0x0001380001187983 */ /* 0x001ee80000300800 */
[----:B------:R-:W4:Y:S01]  /*23700*/  LDL.LU R27, [R1+0x148] ;  /* 0x00014800011b7983 */ /* 0x000f220000300800 */
[----:B------:R-:W-:-:S03]  /*23710*/  PRMT R20, R26, 0x7632, R20 ;  /* 0x000076321a147816 */ /* 0x000fc60000000014 */
[----:B------:R-:W4:Y:S01]  /*23720*/  LDL.LU R26, [R1+0x68] ;  /* 0x00006800011a7983 */ /* 0x000f220000300800 */
[C---:B------:R-:W-:Y:S02]  /*23730*/  ISETP.LT.AND P2, PT, R7.reuse, c[0x0][0x178], !P2 ;  /* 0x00005e0007007a0c */ /* 0x040fe40005741270 */
[----:B------:R-:W-:Y:S02]  /*23740*/  ISETP.LT.AND P3, PT, R6, c[0x0][0x178], !P1 ;  /* 0x00005e0006007a0c */ /* 0x000fe40004f61270 */
[----:B------:R-:W-:Y:S01]  /*23750*/  ISETP.LT.AND P1, PT, R7, c[0x0][0x178], !P1 ;  /* 0x00005e0007007a0c */ /* 0x000fe20004f21270 */
[C---:B------:R-:W-:Y:S01]  /*23760*/  IMAD.WIDE R12, R23.reuse, 0x2, R2 ;  /* 0x00000002170c7825 */ /* 0x040fe200078e0202 */
[----:B------:R-:W-:Y:S02]  /*23770*/  IADD3 R22, R28, 0x29, RZ ;  /* 0x000000291c167810 */ /* 0x000fe40007ffe0ff */
[----:B------:R-:W-:Y:S02]  /*23780*/  IADD3 R21, R23, c[0x0][0x198], RZ ;  /* 0x0000660017157a10 */ /* 0x000fe40007ffe0ff */
[----:B------:R-:W-:-:S02]  /*23790*/  ISETP.GE.AND P5, PT, R22, c[0x0][0x17c], PT ;  /* 0x00005f0016007a0c */ /* 0x000fc40003fa6270 */
[----:B------:R-:W-:Y:S01]  /*237a0*/  IADD3 R22, R28, 0x2a, RZ ;  /* 0x0000002a1c167810 */ /* 0x000fe20007ffe0ff */
[----:B------:R-:W-:Y:S01]  /*237b0*/  IMAD.WIDE R18, R21, 0x2, R16 ;  /* 0x0000000215127825 */ /* 0x000fe200078e0210 */
[----:B------:R0:W-:Y:S01]  /*237c0*/  @P2 STG.E.U16 [R12.64], R20 ;  /* 0x000000140c002986 */ /* 0x0001e2000c101504 */
[----:B------:R-:W-:Y:S02]  /*237d0*/  ISETP.LT.AND P4, PT, R6, c[0x0][0x178], !P0 ;  /* 0x00005e0006007a0c */ /* 0x000fe40004781270 */
[----:B------:R-:W-:Y:S02]  /*237e0*/  ISETP.GE.AND P2, PT, R22, c[0x0][0x17c], PT ;  /* 0x00005f0016007a0c */ /* 0x000fe40003f46270 */
[----:B------:R-:W-:Y:S02]  /*237f0*/  IADD3 R22, R28, 0x2b, RZ ;  /* 0x0000002b1c167810 */ /* 0x000fe40007ffe0ff */
[----:B------:R-:W-:Y:S01]  /*23800*/  ISETP.LT.AND P0, PT, R7, c[0x0][0x178], !P0 ;  /* 0x00005e0007007a0c */ /* 0x000fe20004701270 */
[C---:B0-----:R-:W-:Y:S01]  /*23810*/  IMAD.WIDE R12, R21.reuse, 0x2, R2 ;  /* 0x00000002150c7825 */ /* 0x041fe200078e0202 */
[----:B------:R-:W-:-:S02]  /*23820*/  IADD3 R20, R21, c[0x0][0x198], RZ ;  /* 0x0000660015147a10 */ /* 0x000fc40007ffe0ff */
[----:B--2---:R-:W-:Y:S01]  /*23830*/  PRMT R23, R29, 0x7632, R23 ;  /* 0x000076321d177816 */ /* 0x004fe20000000017 */
[----:B---3--:R0:W-:Y:S01]  /*23840*/  @P3 STG.E.U16 [R18.64], R24 ;  /* 0x0000001812003986 */ /* 0x0081e2000c101504 */
[----:B------:R-:W-:-:S03]  /*23850*/  PRMT R21, R24, 0x7632, R21 ;  /* 0x0000763218157816 */ /* 0x000fc60000000015 */
[----:B------:R1:W-:Y:S01]  /*23860*/  @P1 STG.E.U16 [R12.64], R29 ;  /* 0x0000001d0c001986 */ /* 0x0003e2000c101504 */
[----:B------:R-:W-:Y:S02]  /*23870*/  ISETP.LT.AND P1, PT, R6, c[0x0][0x178], !P6 ;  /* 0x00005e0006007a0c */ /* 0x000fe40007721270 */
[----:B------:R-:W-:Y:S02]  /*23880*/  ISETP.GE.AND P3, PT, R22, c[0x0][0x17c], PT ;  /* 0x00005f0016007a0c */ /* 0x000fe40003f66270 */
[C---:B------:R-:W-:Y:S01]  /*23890*/  IADD3 R22, R20.reuse, c[0x0][0x198], RZ ;  /* 0x0000660014167a10 */ /* 0x040fe20007ffe0ff */
[----:B0-----:R-:W-:Y:S01]  /*238a0*/  IMAD.WIDE R18, R20, 0x2, R16 ;  /* 0x0000000214127825 */ /* 0x001fe200078e0210 */
[----:B------:R-:W-:-:S03]  /*238b0*/  ISETP.LT.AND P6, PT, R7, c[0x0][0x178], !P6 ;  /* 0x00005e0007007a0c */ /* 0x000fc600077c1270 */
[----:B-1----:R-:W-:Y:S01]  /*238c0*/  IMAD.WIDE R12, R20, 0x2, R2 ;  /* 0x00000002140c7825 */ /* 0x002fe200078e0202 */
[----:B------:R0:W-:Y:S04]  /*238d0*/  @P4 STG.E.U16 [R18.64], R21 ;  /* 0x0000001512004986 */ /* 0x0001e8000c101504 */
[----:B------:R1:W-:Y:S01]  /*238e0*/  @P0 STG.E.U16 [R12.64], R23 ;  /* 0x000000170c000986 */ /* 0x0003e2000c101504 */
[----:B----4-:R-:W-:-:S03]  /*238f0*/  PRMT R25, R27, 0x7632, R25 ;  /* 0x000076321b197816 */ /* 0x010fc60000000019 */
[----:B------:R-:W2:Y:S01]  /*23900*/  LDL.LU R29, [R1+0x88] ;  /* 0x00008800011d7983 */ /* 0x000ea20000300800 */
[----:B0-----:R-:W-:Y:S01]  /*23910*/  IMAD.WIDE R18, R22, 0x2, R16 ;  /* 0x0000000216127825 */ /* 0x001fe200078e0210 */
[----:B------:R-:W-:-:S04]  /*23920*/  IADD3 R21, R28, 0x2c, RZ ;  /* 0x0000002c1c157810 */ /* 0x000fc80007ffe0ff */
[----:B------:R0:W-:Y:S01]  /*23930*/  @P1 STG.E.U16 [R18.64], R27 ;  /* 0x0000001b12001986 */ /* 0x0001e2000c101504 */
[----:B------:R-:W-:Y:S02]  /*23940*/  ISETP.LT.AND P1, PT, R6, c[0x0][0x178], !P5 ;  /* 0x00005e0006007a0c */ /* 0x000fe40006f21270 */
[----:B------:R-:W-:Y:S01]  /*23950*/  ISETP.GE.AND P4, PT, R21, c[0x0][0x17c], PT ;  /* 0x00005f0015007a0c */ /* 0x000fe20003f86270 */
[C---:B------:R-:W-:Y:S01]  /*23960*/  IMAD.WIDE R20, R22.reuse, 0x2, R2 ;  /* 0x0000000216147825 */ /* 0x040fe200078e0202 */
[----:B-1----:R-:W-:-:S04]  /*23970*/  IADD3 R12, R22, c[0x0][0x198], RZ ;  /* 0x00006600160c7a10 */ /* 0x002fc80007ffe0ff */
[----:B------:R1:W-:Y:S01]  /*23980*/  @P6 STG.E.U16 [R20.64], R26 ;  /* 0x0000001a14006986 */ /* 0x0003e2000c101504 */
[----:B------:R-:W-:-:S03]  /*23990*/  PRMT R23, R26, 0x7632, R23 ;  /* 0x000076321a177816 */ /* 0x000fc60000000017 */
[----:B0-----:R-:W3:Y:S01]  /*239a0*/  LDL.LU R27, [R1+0x168] ;  /* 0x00016800011b7983 */ /* 0x001ee20000300800 */
[----:B-1----:R-:W-:-:S03]  /*239b0*/  IMAD.WIDE R20, R12, 0x2, R16 ;  /* 0x000000020c147825 */ /* 0x002fc600078e0210 */
[----:B------:R-:W4:Y:S04]  /*239c0*/  LDL.LU R26, [R1+0x78] ;  /* 0x00007800011a7983 */ /* 0x000f280000300800 */
[----:B------:R0:W-:Y:S04]  /*239d0*/  @P1 STG.E.U16 [R20.64], R25 ;  /* 0x0000001914001986 */ /* 0x0001e8000c101504 */
[----:B0-----:R-:W2:Y:S01]  /*239e0*/  LDL.LU R25, [R1+0x158] ;  /* 0x0001580001197983 */ /* 0x001ea20000300800 */
[----:B------:R-:W-:Y:S02]  /*239f0*/  ISETP.LT.AND P5, PT, R7, c[0x0][0x178], !P5 ;  /* 0x00005e0007007a0c */ /* 0x000fe40006fa1270 */
[----:B------:R-:W-:-:S02]  /*23a00*/  ISETP.LT.AND P6, PT, R6, c[0x0][0x178], !P2 ;  /* 0x00005e0006007a0c */ /* 0x000fc400057c1270 */
[C---:B------:R-:W-:Y:S02]  /*23a10*/  IADD3 R22, R12.reuse, c[0x0][0x198], RZ ;  /* 0x000066000c167a10 */ /* 0x040fe40007ffe0ff */
[----:B------:R-:W-:Y:S01]  /*23a20*/  ISETP.LT.AND P2, PT, R7, c[0x0][0x178], !P2 ;  /* 0x00005e0007007a0c */ /* 0x000fe20005741270 */
[----:B------:R-:W-:-:S04]  /*23a30*/  IMAD.WIDE R18, R12, 0x2, R2 ;  /* 0x000000020c127825 */ /* 0x000fc800078e0202 */
[C---:B------:R-:W-:Y:S02]  /*23a40*/  IMAD.WIDE R12, R22.reuse, 0x2, R16 ;  /* 0x00000002160c7825 */ /* 0x040fe400078e0210 */
[----:B------:R0:W-:Y:S02]  /*23a50*/  @P5 STG.E.U16 [R18.64], R23 ;  /* 0x0000001712005986 */ /* 0x0001e4000c101504 */
[----:B------:R-:W-:Y:S01]  /*23a60*/  IMAD.WIDE R20, R22, 0x2, R2 ;  /* 0x0000000216147825 */ /* 0x000fe200078e0202 */
[----:B------:R-:W-:Y:S02]  /*23a70*/  ISETP.LT.AND P5, PT, R6, c[0x0][0x178], !P4 ;  /* 0x00005e0006007a0c */ /* 0x000fe400067a1270 */
[----:B------:R-:W-:Y:S02]  /*23a80*/  ISETP.LT.AND P4, PT, R7, c[0x0][0x178], !P4 ;  /* 0x00005e0007007a0c */ /* 0x000fe40006781270 */
[----:B0-----:R-:W-:Y:S01]  /*23a90*/  IADD3 R23, R28, 0x2f, RZ ;  /* 0x0000002f1c177810 */ /* 0x001fe20007ffe0ff */
[----:B--2---:R0:W-:Y:S01]  /*23aa0*/  @P6 STG.E.U16 [R12.64], R25 ;  /* 0x000000190c006986 */ /* 0x0041e2000c101504 */
[----:B------:R-:W-:-:S02]  /*23ab0*/  ISETP.LT.AND P6, PT, R6, c[0x0][0x178], !P3 ;  /* 0x00005e0006007a0c */ /* 0x000fc40005fc1270 */
[----:B------:R-:W-:Y:S01]  /*23ac0*/  ISETP.LT.AND P3, PT, R7, c[0x0][0x178], !P3 ;  /* 0x00005e0007007a0c */ /* 0x000fe20005f61270 */
[----:B------:R1:W-:Y:S01]  /*23ad0*/  @P2 STG.E.U16 [R20.64], R29 ;  /* 0x0000001d14002986 */ /* 0x0003e2000c101504 */
[----:B0-----:R-:W-:Y:S02]  /*23ae0*/  IADD3 R12, R22, c[0x0][0x198], RZ ;  /* 0x00006600160c7a10 */ /* 0x001fe40007ffe0ff */
[----:B-1----:R-:W-:Y:S02]  /*23af0*/  PRMT R21, R29, 0x7632, R21 ;  /* 0x000076321d157816 */ /* 0x002fe40000000015 */
[----:B------:R-:W2:Y:S01]  /*23b00*/  LDL.LU R29, [R1+0x178] ;  /* 0x00017800011d7983 */ /* 0x000ea20000300800 */
[----:B------:R-:W-:Y:S01]  /*23b10*/  PRMT R22, R25, 0x7632, R22 ;  /* 0x0000763219167816 */ /* 0x000fe20000000016 */
[C---:B------:R-:W-:Y:S01]  /*23b20*/  IMAD.WIDE R18, R12.reuse, 0x2, R16 ;  /* 0x000000020c127825 */ /* 0x040fe200078e0210 */
[----:B------:R-:W-:-:S03]  /*23b30*/  IADD3 R20, R12, c[0x0][0x198], RZ ;  /* 0x000066000c147a10 */ /* 0x000fc60007ffe0ff */
[----:B------:R-:W-:Y:S01]  /*23b40*/  IMAD.WIDE R12, R12, 0x2, R2 ;  /* 0x000000020c0c7825 */ /* 0x000fe200078e0202 */
[----:B------:R0:W-:Y:S04]  /*23b50*/  @P6 STG.E.U16 [R18.64], R22 ;  /* 0x0000001612006986 */ /* 0x0001e8000c101504 */
[----:B------:R1:W-:Y:S01]  /*23b60*/  @P3 STG.E.U16 [R12.64], R21 ;  /* 0x000000150c003986 */ /* 0x0003e2000c101504 */
[----:B0-----:R-:W-:-:S05]  /*23b70*/  IMAD.WIDE R18, R20, 0x2, R16 ;  /* 0x0000000214127825 */ /* 0x001fca00078e0210 */
[----:B---3--:R0:W-:Y:S01]  /*23b80*/  @P5 STG.E.U16 [R18.64], R27 ;  /* 0x0000001b12005986 */ /* 0x0081e2000c101504 */
[----:B-1----:R-:W-:Y:S01]  /*23b90*/  IMAD.WIDE R12, R20, 0x2, R2 ;  /* 0x00000002140c7825 */ /* 0x002fe200078e0202 */
[----:B------:R-:W-:Y:S02]  /*23ba0*/  ISETP.GE.AND P2, PT, R23, c[0x0][0x17c], PT ;  /* 0x00005f0017007a0c */ /* 0x000fe40003f46270 */
[----:B----4-:R-:W-:Y:S02]  /*23bb0*/  PRMT R23, R26, 0x7632, R23 ;  /* 0x000076321a177816 */ /* 0x010fe40000000017 */
[----:B0-----:R-:W-:Y:S02]  /*23bc0*/  PRMT R19, R27, 0x7632, R19 ;  /* 0x000076321b137816 */ /* 0x001fe40000000013 */
[----:B------:R-:W3:Y:S04]  /*23bd0*/  LDL.LU R27, [R1+0x3c] ;  /* 0x00003c00011b7983 */ /* 0x000ee80000300800 */
[----:B------:R0:W-:Y:S04]  /*23be0*/  @P4 STG.E.U16 [R12.64], R26 ;  /* 0x0000001a0c004986 */ /* 0x0001e8000c101504 */
[----:B0-----:R-:W4:Y:S01]  /*23bf0*/  LDL.LU R26, [R1+0xc] ;  /* 0x00000c00011a7983 */ /* 0x001f220000300800 */
[----:B------:R-:W-:-:S04]  /*23c00*/  IADD3 R24, R28, 0x2d, RZ ;  /* 0x0000002d1c187810 */ /* 0x000fc80007ffe0ff */
[----:B------:R-:W-:-:S04]  /*23c10*/  ISETP.GE.AND P0, PT, R24, c[0x0][0x17c], PT ;  /* 0x00005f0018007a0c */ /* 0x000fc80003f06270 */
[----:B------:R-:W-:Y:S02]  /*23c20*/  ISETP.LT.AND P6, PT, R6, c[0x0][0x178], !P0 ;  /* 0x00005e0006007a0c */ /* 0x000fe400047c1270 */
[----:B------:R-:W-:Y:S02]  /*23c30*/  IADD3 R24, R28, 0x2e, RZ ;  /* 0x0000002e1c187810 */ /* 0x000fe40007ffe0ff */
[----:B------:R-:W-:Y:S02]  /*23c40*/  IADD3 R18, R20, c[0x0][0x198], RZ ;  /* 0x0000660014127a10 */ /* 0x000fe40007ffe0ff */
[----:B------:R-:W-:Y:S02]  /*23c50*/  ISETP.LT.AND P0, PT, R7, c[0x0][0x178], !P0 ;  /* 0x00005e0007007a0c */ /* 0x000fe40004701270 */
[----:B------:R-:W-:Y:S01]  /*23c60*/  ISETP.GE.AND P1, PT, R24, c[0x0][0x17c], PT ;  /* 0x00005f0018007a0c */ /* 0x000fe20003f26270 */
[----:B------:R-:W-:Y:S01]  /*23c70*/  IMAD.WIDE R12, R18, 0x2, R16 ;  /* 0x00000002120c7825 */ /* 0x000fe200078e0210 */
[----:B------:R-:W-:-:S02]  /*23c80*/  IADD3 R22, R28, 0x30, RZ ;  /* 0x000000301c167810 */ /* 0x000fc40007ffe0ff */
[----:B------:R-:W-:Y:S02]  /*23c90*/  IADD3 R20, R28, 0x31, RZ ;  /* 0x000000311c147810 */ /* 0x000fe40007ffe0ff */
[----:B------:R-:W-:Y:S01]  /*23ca0*/  ISETP.LT.AND P5, PT, R6, c[0x0][0x178], !P1 ;  /* 0x00005e0006007a0c */ /* 0x000fe20004fa1270 */
[----:B------:R0:W-:Y:S01]  /*23cb0*/  @P6 STG.E.U16 [R12.64], R19 ;  /* 0x000000130c006986 */ /* 0x0001e2000c101504 */
[----:B------:R-:W-:Y:S02]  /*23cc0*/  ISETP.LT.AND P1, PT, R7, c[0x0][0x178], !P1 ;  /* 0x00005e0007007a0c */ /* 0x000fe40004f21270 */
[----:B------:R-:W-:Y:S02]  /*23cd0*/  ISETP.GE.AND P3, PT, R22, c[0x0][0x17c], PT ;  /* 0x00005f0016007a0c */ /* 0x000fe40003f66270 */
[----:B------:R-:W-:Y:S02]  /*23ce0*/  ISETP.GE.AND P4, PT, R20, c[0x0][0x17c], PT ;  /* 0x00005f0014007a0c */ /* 0x000fe40003f86270 */
[----:B------:R-:W-:-:S02]  /*23cf0*/  IADD3 R22, R18, c[0x0][0x198], RZ ;  /* 0x0000660012167a10 */ /* 0x000fc40007ffe0ff */
[----:B------:R-:W-:Y:S01]  /*23d00*/  IADD3 R20, R28, 0x32, RZ ;  /* 0x000000321c147810 */ /* 0x000fe20007ffe0ff */
[----:B0-----:R-:W-:-:S03]  /*23d10*/  IMAD.WIDE R12, R18, 0x2, R2 ;  /* 0x00000002120c7825 */ /* 0x001fc600078e0202 */
[----:B------:R-:W-:Y:S01]  /*23d20*/  ISETP.GE.AND P6, PT, R20, c[0x0][0x17c], PT ;  /* 0x00005f0014007a0c */ /* 0x000fe20003fc6270 */
[----:B------:R-:W-:Y:S01]  /*23d30*/  IMAD.WIDE R18, R22, 0x2, R16 ;  /* 0x0000000216127825 */ /* 0x000fe200078e0210 */
[----:B------:R0:W-:Y:S01]  /*23d40*/  @P0 STG.E.U16 [R12.64], R23 ;  /* 0x000000170c000986 */ /* 0x0001e2000c101504 */
[----:B------:R-:W-:Y:S02]  /*23d50*/  ISETP.LT.AND P0, PT, R6, c[0x0][0x178], !P2 ;  /* 0x00005e0006007a0c */ /* 0x000fe40005701270 */
[C---:B------:R-:W-:Y:S01]  /*23d60*/  IMAD.WIDE R20, R22.reuse, 0x2, R2 ;  /* 0x0000000216147825 */ /* 0x040fe200078e0202 */
[----:B------:R-:W-:Y:S02]  /*23d70*/  ISETP.LT.AND P2, PT, R7, c[0x0][0x178], !P2 ;  /* 0x00005e0007007a0c */ /* 0x000fe40005741270 */
[----:B0-----:R-:W-:Y:S02]  /*23d80*/  IADD3 R12, R22, c[0x0][0x198], RZ ;  /* 0x00006600160c7a10 */ /* 0x001fe40007ffe0ff */
[----:B------:R-:W-:Y:S01]  /*23d90*/  IADD3 R24, R28, 0x33, RZ ;  /* 0x000000331c187810 */ /* 0x000fe20007ffe0ff */
[----:B--2---:R0:W-:Y:S04]  /*23da0*/  @P5 STG.E.U16 [R18.64], R29 ;  /* 0x0000001d12005986 */ /* 0x0041e8000c101504 */
[----:B------:R1:W-:Y:S01]  /*23db0*/  @P1 STG.E.U16 [R20.64], R14 ;  /* 0x0000000e14001986 */ /* 0x0003e2000c101504 */
[----:B------:R-:W-:Y:S01]  /*23dc0*/  ISETP.LT.AND P1, PT, R6, c[0x0][0x178], !P3 ;  /* 0x00005e0006007a0c */ /* 0x000fe20005f21270 */
[----:B0-----:R-:W-:Y:S01]  /*23dd0*/  IMAD.WIDE R18, R12, 0x2, R16 ;  /* 0x000000020c127825 */ /* 0x001fe200078e0210 */
[----:B-1----:R-:W-:-:S02]  /*23de0*/  PRMT R21, R29, 0x7632, R21 ;  /* 0x000076321d157816 */ /* 0x002fc40000000015 */
[C---:B------:R-:W-:Y:S01]  /*23df0*/  IADD3 R20, R12.reuse, c[0x0][0x198], RZ ;  /* 0x000066000c147a10 */ /* 0x040fe20007ffe0ff */
[----:B------:R-:W-:Y:S01]  /*23e00*/  IMAD.WIDE R12, R12, 0x2, R2 ;  /* 0x000000020c0c7825 */ /* 0x000fe200078e0202 */
[----:B------:R-:W-:Y:S01]  /*23e10*/  PRMT R14, R14, 0x7632, R14 ;  /* 0x000076320e0e7816 */ /* 0x000fe2000000000e */
[----:B------:R0:W-:Y:S01]  /*23e20*/  @P0 STG.E.U16 [R18.64], R21 ;  /* 0x0000001512000986 */ /* 0x0001e2000c101504 */
[----:B------:R-:W-:-:S03]  /*23e30*/  ISETP.LT.AND P3, PT, R7, c[0x0][0x178], !P3 ;  /* 0x00005e0007007a0c */ /* 0x000fc60005f61270 */
[----:B------:R1:W-:Y:S01]  /*23e40*/  @P2 STG.E.U16 [R12.64], R14 ;  /* 0x0000000e0c002986 */ /* 0x0003e2000c101504 */
[----:B------:R-:W-:-:S03]  /*23e50*/  ISETP.GE.AND P5, PT, R24, c[0x0][0x17c], PT ;  /* 0x00005f0018007a0c */ /* 0x000fc60003fa6270 */
[----:B------:R-:W2:Y:S01]  /*23e60*/  LDL.LU R29, [R1+0x2c] ;  /* 0x00002c00011d7983 */ /* 0x000ea20000300800 */
[----:B0-----:R-:W-:-:S05]  /*23e70*/  IMAD.WIDE R18, R20, 0x2, R16 ;  /* 0x0000000214127825 */ /* 0x001fca00078e0210 */
[----:B---3--:R0:W-:Y:S01]  /*23e80*/  @P1 STG.E.U16 [R18.64], R27 ;  /* 0x0000001b12001986 */ /* 0x0081e2000c101504 */
[----:B------:R-:W-:Y:S01]  /*23e90*/  ISETP.LT.AND P1, PT, R6, c[0x0][0x178], !P4 ;  /* 0x00005e0006007a0c */ /* 0x000fe20006721270 */
[----:B-1----:R-:W-:Y:S01]  /*23ea0*/  IMAD.WIDE R12, R20, 0x2, R2 ;  /* 0x00000002140c7825 */ /* 0x002fe200078e0202 */
[----:B------:R-:W-:Y:S02]  /*23eb0*/  PRMT R14, R27, 0x7632, R14 ;  /* 0x000076321b0e7816 */ /* 0x000fe4000000000e */
[----:B------:R-:W-:Y:S02]  /*23ec0*/  IADD3 R24, R28, 0x36, RZ ;  /* 0x000000361c187810 */ /* 0x000fe40007ffe0ff */
[----:B0-----:R-:W-:Y:S01]  /*23ed0*/  IADD3 R18, R20, c[0x0][0x198], RZ ;  /* 0x0000660014127a10 */ /* 0x001fe20007ffe0ff */
[----:B------:R-:W3:Y:S04]  /*23ee0*/  LDL.LU R27, [R1+0x12c] ;  /* 0x00012c00011b7983 */ /* 0x000ee80000300800 */
[----:B----4-:R0:W-:Y:S01]  /*23ef0*/  @P3 STG.E.U16 [R12.64], R26 ;  /* 0x0000001a0c003986 */ /* 0x0101e2000c101504 */
[----:B------:R-:W-:Y:S01]  /*23f00*/  PRMT R23, R26, 0x7632, R23 ;  /* 0x000076321a177816 */ /* 0x000fe20000000017 */
[----:B0-----:R-:W-:-:S02]  /*23f10*/  IMAD.WIDE R12, R18, 0x2, R16 ;  /* 0x00000002120c7825 */ /* 0x001fc400078e0210 */
[----:B------:R-:W4:Y:S04]  /*23f20*/  LDL.LU R26, [R1+0x1c] ;  /* 0x00001c00011a7983 */ /* 0x000f280000300800 */
[----:B------:R0:W-:Y:S01]  /*23f30*/  @P1 STG.E.U16 [R12.64], R14 ;  /* 0x0000000e0c001986 */ /* 0x0001e2000c101504 */
[----:B------:R-:W-:-:S03]  /*23f40*/  ISETP.GE.AND P1, PT, R24, c[0x0][0x17c], PT ;  /* 0x00005f0018007a0c */ /* 0x000fc60003f26270 */
[----:B------:R-:W3:Y:S01]  /*23f50*/  LDL.LU R24, [R1+0x4c] ;  /* 0x00004c0001187983 */ /* 0x000ee20000300800 */
[----:B------:R-:W-:Y:S02]  /*23f60*/  IADD3 R22, R28, 0x34, RZ ;  /* 0x000000341c167810 */ /* 0x000fe40007ffe0ff */
[C---:B------:R-:W-:Y:S02]  /*23f70*/  ISETP.LT.AND P4, PT, R7.reuse, c[0x0][0x178], !P4 ;  /* 0x00005e0007007a0c */ /* 0x040fe40006781270 */
[----:B------:R-:W-:Y:S02]  /*23f80*/  ISETP.LT.AND P3, PT, R6, c[0x0][0x178], !P6 ;  /* 0x00005e0006007a0c */ /* 0x000fe40007761270 */
[----:B------:R-:W-:Y:S02]  /*23f90*/  ISETP.GE.AND P0, PT, R22, c[0x0][0x17c], PT ;  /* 0x00005f0016007a0c */ /* 0x000fe40003f06270 */
[----:B------:R-:W-:Y:S02]  /*23fa0*/  IADD3 R21, R28, 0x35, RZ ;  /* 0x000000351c157810 */ /* 0x000fe40007ffe0ff */
[C---:B------:R-:W-:Y:S01]  /*23fb0*/  IADD3 R22, R18.reuse, c[0x0][0x198], RZ ;  /* 0x0000660012167a10 */ /* 0x040fe20007ffe0ff */
[----:B------:R-:W-:Y:S01]  /*23fc0*/  IMAD.WIDE R18, R18, 0x2, R2 ;  /* 0x0000000212127825 */ /* 0x000fe200078e0202 */
[----:B------:R-:W-:-:S02]  /*23fd0*/  ISETP.LT.AND P6, PT, R7, c[0x0][0x178], !P6 ;  /* 0x00005e0007007a0c */ /* 0x000fc400077c1270 */
[----:B------:R-:W-:Y:S01]  /*23fe0*/  ISETP.GE.AND P2, PT, R21, c[0x0][0x17c], PT ;  /* 0x00005f0015007a0c */ /* 0x000fe20003f46270 */
[C---:B------:R-:W-:Y:S01]  /*23ff0*/  IMAD.WIDE R20, R22.reuse, 0x2, R16 ;  /* 0x0000000216147825 */ /* 0x040fe200078e0210 */
[----:B------:R1:W-:Y:S03]  /*24000*/  @P4 STG.E.U16 [R18.64], R23 ;  /* 0x0000001712004986 */ /* 0x0003e6000c101504 */
[C---:B0-----:R-:W-:Y:S01]  /*24010*/  IMAD.WIDE R12, R22.reuse, 0x2, R2 ;  /* 0x00000002160c7825 */ /* 0x041fe200078e0202 */
[----:B------:R-:W-:-:S05]  /*24020*/  IADD3 R22, R22, c[0x0][0x198], RZ ;  /* 0x0000660016167a10 */ /* 0x000fca0007ffe0ff */
[----:B-1----:R-:W-:Y:S01]  /*24030*/  IMAD.WIDE R18, R22, 0x2, R16 ;  /* 0x0000000216127825 */ /* 0x002fe200078e0210 */
[----:B------:R-:W-:Y:S02]  /*24040*/  IADD3 R23, R28, 0x38, RZ ;  /* 0x000000381c177810 */ /* 0x000fe40007ffe0ff */
[----:B--2---:R-:W-:Y:S01]  /*24050*/  PRMT R14, R29, 0x7632, R14 ;  /* 0x000076321d0e7816 */ /* 0x004fe2000000000e */
[----:B---3--:R0:W-:Y:S01]  /*24060*/  @P3 STG.E.U16 [R20.64], R24 ;  /* 0x0000001814003986 */ /* 0x0081e2000c101504 */
[C---:B------:R-:W-:Y:S02]  /*24070*/  ISETP.LT.AND P3, PT, R6.reuse, c[0x0][0x178], !P5 ;  /* 0x00005e0006007a0c */ /* 0x040fe40006f61270 */
[----:B------:R-:W-:Y:S01]  /*24080*/  ISETP.LT.AND P5, PT, R7, c[0x0][0x178], !P5 ;  /* 0x00005e0007007a0c */ /* 0x000fe20006fa1270 */
[----:B------:R1:W-:Y:S01]  /*24090*/  @P6 STG.E.U16 [R12.64], R29 ;  /* 0x0000001d0c006986 */ /* 0x0003e2000c101504 */
[----:B------:R-:W-:Y:S02]  /*240a0*/  ISETP.LT.AND P6, PT, R6, c[0x0][0x178], !P0 ;  /* 0x00005e0006007a0c */ /* 0x000fe400047c1270 */
[----:B0-----:R-:W-:-:S02]  /*240b0*/  PRMT R21, R24, 0x7632, R21 ;  /* 0x0000763218157816 */ /* 0x001fc40000000015 */
[C---:B------:R-:W-:Y:S01]  /*240c0*/  IADD3 R20, R22.reuse, c[0x0][0x198], RZ ;  /* 0x0000660016147a10 */ /* 0x040fe20007ffe0ff */
[----:B-1----:R-:W-:-:S04]  /*240d0*/  IMAD.WIDE R12, R22, 0x2, R2 ;  /* 0x00000002160c7825 */ /* 0x002fc800078e0202 */
[----:B------:R0:W-:Y:S01]  /*240e0*/  @P3 STG.E.U16 [R18.64], R21 ;  /* 0x0000001512003986 */ /* 0x0001e2000c101504 */
[----:B------:R-:W-:-:S03]  /*240f0*/  ISETP.LT.AND P0, PT, R7, c[0x0][0x178], !P0 ;  /* 0x00005e0007007a0c */ /* 0x000fc60004701270 */
[----:B------:R1:W-:Y:S04]  /*24100*/  @P5 STG.E.U16 [R12.64], R14 ;  /* 0x0000000e0c005986 */ /* 0x0003e8000c101504 */
[----:B------:R-:W2:Y:S01]  /*24110*/  LDL.LU R29, [R1+0x5c] ;  /* 0x00005c00011d7983 */ /* 0x000ea20000300800 */
[----:B0-----:R-:W-:-:S05]  /*24120*/  IMAD.WIDE R18, R20, 0x2, R16 ;  /* 0x0000000214127825 */ /* 0x001fca00078e0210 */
[----:B------:R0:W-:Y:S01]  /*24130*/  @P6 STG.E.U16 [R18.64], R27 ;  /* 0x0000001b12006986 */ /* 0x0001e2000c101504 */
[----:B------:R-:W-:Y:S01]  /*24140*/  ISETP.LT.AND P6, PT, R6, c[0x0][0x178], !P2 ;  /* 0x00005e0006007a0c */ /* 0x000fe200057c1270 */
[----:B-1----:R-:W-:Y:S01]  /*24150*/  IMAD.WIDE R12, R20, 0x2, R2 ;  /* 0x00000002140c7825 */ /* 0x002fe200078e0202 */
[----:B------:R-:W-:Y:S02]  /*24160*/  PRMT R14, R27, 0x7632, R14 ;  /* 0x000076321b0e7816 */ /* 0x000fe4000000000e */
[----:B------:R-:W-:Y:S02]  /*24170*/  IADD3 R24, R28, 0x3a, RZ ;  /* 0x0000003a1c187810 */ /* 0x000fe40007ffe0ff */
[----:B----4-:R1:W-:Y:S01]  /*24180*/  @P0 STG.E.U16 [R12.64], R26 ;  /* 0x0000001a0c000986 */ /* 0x0103e2000c101504 */
[----:B0-----:R-:W-:-:S03]  /*24190*/  IADD3 R18, R20, c[0x0][0x198], RZ ;  /* 0x0000660014127a10 */ /* 0x001fc60007ffe0ff */
[----:B------:R-:W3:Y:S01]  /*241a0*/  LDL.LU R27, [R1+0x14c] ;  /* 0x00014c00011b7983 */ /* 0x000ee20000300800 */
[----:B------:R-:W-:Y:S01]  /*241b0*/  ISETP.GE.AND P3, PT, R23, c[0x0][0x17c], PT ;  /* 0x00005f0017007a0c */ /* 0x000fe20003f66270 */
[----:B-1----:R-:W-:Y:S01]  /*241c0*/  IMAD.WIDE R12, R18, 0x2, R16 ;  /* 0x00000002120c7825 */ /* 0x002fe200078e0210 */
[----:B------:R-:W-:Y:S02]  /*241d0*/  PRMT R23, R26, 0x7632, R23 ;  /* 0x000076321a177816 */ /* 0x000fe40000000017 */
[----:B------:R-:W4:Y:S04]  /*241e0*/  LDL.LU R26, [R1+0x6c] ;  /* 0x00006c00011a7983 */ /* 0x000f280000300800 */
[----:B------:R0:W-:Y:S01]  /*241f0*/  @P6 STG.E.U16 [R12.64], R14 ;  /* 0x0000000e0c006986 */ /* 0x0001e2000c101504 */
[----:B------:R-:W-:-:S03]  /*24200*/  ISETP.GE.AND P6, PT, R24, c[0x0][0x17c], PT ;  /* 0x00005f0018007a0c */ /* 0x000fc60003fc6270 */
[----:B------:R-:W3:Y:S01]  /*24210*/  LDL.LU R24, [R1+0x13c] ;  /* 0x00013c0001187983 */ /* 0x000ee20000300800 */
[C---:B------:R-:W-:Y:S02]  /*24220*/  ISETP.LT.AND P2, PT, R7.reuse, c[0x0][0x178], !P2 ;  /* 0x00005e0007007a0c */ /* 0x040fe40005741270 */
[----:B------:R-:W-:Y:S02]  /*24230*/  ISETP.LT.AND P0, PT, R6, c[0x0][0x178], !P1 ;  /* 0x00005e0006007a0c */ /* 0x000fe40004f01270 */
[----:B------:R-:W-:Y:S02]  /*24240*/  IADD3 R21, R28, 0x39, RZ ;  /* 0x000000391c157810 */ /* 0x000fe40007ffe0ff */
[C---:B------:R-:W-:Y:S01]  /*24250*/  IADD3 R22, R18.reuse, c[0x0][0x198], RZ ;  /* 0x0000660012167a10 */ /* 0x040fe20007ffe0ff */
[----:B------:R-:W-:Y:S01]  /*24260*/  IMAD.WIDE R18, R18, 0x2, R2 ;  /* 0x0000000212127825 */ /* 0x000fe200078e0202 */
[----:B------:R-:W-:Y:S02]  /*24270*/  IADD3 R25, R28, 0x37, RZ ;  /* 0x000000371c197810 */ /* 0x000fe40007ffe0ff */
[----:B------:R-:W-:-:S02]  /*24280*/  ISETP.LT.AND P1, PT, R7, c[0x0][0x178], !P1 ;  /* 0x00005e0007007a0c */ /* 0x000fc40004f21270 */
[----:B------:R-:W-:Y:S01]  /*24290*/  ISETP.GE.AND P5, PT, R21, c[0x0][0x17c], PT ;  /* 0x00005f0015007a0c */ /* 0x000fe20003fa6270 */
[C---:B------:R-:W-:Y:S01]  /*242a0*/  IMAD.WIDE R20, R22.reuse, 0x2, R16 ;  /* 0x0000000216147825 */ /* 0x040fe200078e0210 */
[----:B------:R-:W-:Y:S01]  /*242b0*/  ISETP.GE.AND P4, PT, R25, c[0x0][0x17c], PT ;  /* 0x00005f0019007a0c */ /* 0x000fe20003f86270 */
[----:B------:R1:W-:Y:S02]  /*242c0*/  @P2 STG.E.U16 [R18.64], R23 ;  /* 0x0000001712002986 */ /* 0x0003e4000c101504 */
        /* <DEDUP_REMOVED lines=35> */
[----:B------:R-:W-:Y:S02]  /*24500*/  ISETP.LT.AND P6, PT, R7, c[0x0][0x178], !P6 ;  /* 0x00005e0007007a0c */ /* 0x000fe400077c1270 */
[----:B------:R-:W-:Y:S02]  /*24510*/  IADD3 R21, R28, 0x3d, RZ ;  /* 0x0000003d1c157810 */ /* 0x000fe40007ffe0ff */
[C---:B------:R-:W-:Y:S01]  /*24520*/  IADD3 R22, R18.reuse, c[0x0][0x198], RZ ;  /* 0x0000660012167a10 */ /* 0x040fe20007ffe0ff */
[----:B------:R-:W-:Y:S01]  /*24530*/  IMAD.WIDE R18, R18, 0x2, R2 ;  /* 0x0000000212127825 */ /* 0x000fe200078e0202 */
[----:B------:R-:W-:-:S02]  /*24540*/  IADD3 R25, R28, 0x3b, RZ ;  /* 0x0000003b1c197810 */ /* 0x000fc40007ffe0ff */
[----:B------:R-:W-:Y:S01]  /*24550*/  ISETP.GE.AND P4, PT, R21, c[0x0][0x17c], PT ;  /* 0x00005f0015007a0c */ /* 0x000fe20003f86270 */
[----:B------:R-:W-:Y:S01]  /*24560*/  IMAD.WIDE R20, R22, 0x2, R16 ;  /* 0x0000000216147825 */ /* 0x000fe200078e0210 */
[----:B------:R-:W-:-:S03]  /*24570*/  ISETP.GE.AND P2, PT, R25, c[0x0][0x17c], PT ;  /* 0x00005f0019007a0c */ /* 0x000fc60003f46270 */
[C---:B0-----:R-:W-:Y:S01]  /*24580*/  IMAD.WIDE R12, R22.reuse, 0x2, R2 ;  /* 0x00000002160c7825 */ /* 0x041fe200078e0202 */
[----:B------:R0:W-:Y:S01]  /*24590*/  @P5 STG.E.U16 [R18.64], R23 ;  /* 0x0000001712005986 */ /* 0x0001e2000c101504 */
[----:B------:R-:W-:-:S05]  /*245a0*/  IADD3 R22, R22, c[0x0][0x198], RZ ;  /* 0x0000660016167a10 */ /* 0x000fca0007ffe0ff */
[----:B0-----:R-:W-:Y:S01]  /*245b0*/  IMAD.WIDE R18, R22, 0x2, R16 ;  /* 0x0000000216127825 */ /* 0x001fe200078e0210 */
[----:B--2---:R-:W-:Y:S01]  /*245c0*/  PRMT R14, R29, 0x7632, R14 ;  /* 0x000076321d0e7816 */ /* 0x004fe2000000000e */
[----:B---3--:R-:W-:Y:S01]  /*245d0*/  @P3 STG.E.U16 [R20.64], R24 ;  /* 0x0000001814003986 */ /* 0x008fe2000c101504 */
[----:B------:R-:W-:-:S03]  /*245e0*/  ISETP.LT.AND P3, PT, R6, c[0x0][0x178], !P2 ;  /* 0x00005e0006007a0c */ /* 0x000fc60005761270 */
[----:B------:R0:W-:Y:S01]  /*245f0*/  @P6 STG.E.U16 [R12.64], R29 ;  /* 0x0000001d0c006986 */ /* 0x0001e2000c101504 */
[C---:B------:R-:W-:Y:S02]  /*24600*/  ISETP.LT.AND P2, PT, R7.reuse, c[0x0][0x178], !P2 ;  /* 0x00005e0007007a0c */ /* 0x040fe40005741270 */
[----:B------:R-:W-:Y:S02]  /*24610*/  ISETP.LT.AND P6, PT, R6, c[0x0][0x178], !P0 ;  /* 0x00005e0006007a0c */ /* 0x000fe400047c1270 */
[----:B------:R-:W-:Y:S01]  /*24620*/  ISETP.LT.AND P0, PT, R7, c[0x0][0x178], !P0 ;  /* 0x00005e0007007a0c */ /* 0x000fe20004701270 */
[----:B0-----:R-:W2:Y:S01]  /*24630*/  LDL.LU R29, [R1+0x17c] ;  /* 0x00017c00011d7983 */ /* 0x001ea20000300800 */
[----:B------:R-:W-:Y:S01]  /*24640*/  PRMT R21, R24, 0x7632, R21 ;  /* 0x0000763218157816 */ /* 0x000fe20000000015 */
[C---:B------:R-:W-:Y:S01]  /*24650*/  IMAD.WIDE R12, R22.reuse, 0x2, R2 ;  /* 0x00000002160c7825 */ /* 0x040fe200078e0202 */
[----:B------:R-:W-:-:S03]  /*24660*/  IADD3 R20, R22, c[0x0][0x198], RZ ;  /* 0x0000660016147a10 */ /* 0x000fc60007ffe0ff */
[----:B------:R0:W-:Y:S04]  /*24670*/  @P3 STG.E.U16 [R18.64], R21 ;  /* 0x0000001512003986 */ /* 0x0001e8000c101504 */
[----:B------:R1:W-:Y:S01]  /*24680*/  @P2 STG.E.U16 [R12.64], R14 ;  /* 0x0000000e0c002986 */ /* 0x0003e2000c101504 */
[----:B----4-:R-:W-:Y:S01]  /*24690*/  PRMT R22, R26, 0x7632, R22 ;  /* 0x000076321a167816 */ /* 0x010fe20000000016 */
[----:B0-----:R-:W-:-:S04]  /*246a0*/  IMAD.WIDE R18, R20, 0x2, R16 ;  /* 0x0000000214127825 */ /* 0x001fc800078e0210 */
[----:B-1----:R-:W-:Y:S01]  /*246b0*/  IMAD.WIDE R12, R20, 0x2, R2 ;  /* 0x00000002140c7825 */ /* 0x002fe200078e0202 */
[----:B------:R-:W-:Y:S01]  /*246c0*/  PRMT R14, R27, 0x7632, R14 ;  /* 0x000076321b0e7816 */ /* 0x000fe2000000000e */
[----:B------:R0:W-:Y:S04]  /*246d0*/  @P6 STG.E.U16 [R18.64], R27 ;  /* 0x0000001b12006986 */ /* 0x0001e8000c101504 */
[----:B------:R1:W-:Y:S04]  /*246e0*/  @P0 STG.E.U16 [R12.64], R26 ;  /* 0x0000001a0c000986 */ /* 0x0003e8000c101504 */
[----:B0-----:R-:W3:Y:S04]  /*246f0*/  LDL.LU R27, [R1+0xb0] ;  /* 0x0000b000011b7983 */ /* 0x001ee80000300800 */
[----:B-1----:R-:W4:Y:S01]  /*24700*/  LDL.LU R26, [R1+0xa0] ;  /* 0x0000a000011a7983 */ /* 0x002f220000300800 */
[----:B------:R-:W-:-:S02]  /*24710*/  ISETP.LT.AND P6, PT, R6, c[0x0][0x178], !P4 ;  /* 0x00005e0006007a0c */ /* 0x000fc400067c1270 */
[----:B------:R-:W-:Y:S02]  /*24720*/  ISETP.LT.AND P4, PT, R7, c[0x0][0x178], !P4 ;  /* 0x00005e0007007a0c */ /* 0x000fe40006781270 */
[----:B------:R-:W-:Y:S02]  /*24730*/  IADD3 R18, R20, c[0x0][0x198], RZ ;  /* 0x0000660014127a10 */ /* 0x000fe40007ffe0ff */
[----:B------:R-:W-:Y:S02]  /*24740*/  ISETP.LT.AND P0, PT, R6, c[0x0][0x178], !P1 ;  /* 0x00005e0006007a0c */ /* 0x000fe40004f01270 */
[----:B------:R-:W-:Y:S02]  /*24750*/  IADD3 R21, R28, 0x41, RZ ;  /* 0x000000411c157810 */ /* 0x000fe40007ffe0ff */
[C---:B------:R-:W-:Y:S01]  /*24760*/  IADD3 R24, R18.reuse, c[0x0][0x198], RZ ;  /* 0x0000660012187a10 */ /* 0x040fe20007ffe0ff */
[----:B------:R-:W-:Y:S01]  /*24770*/  IMAD.WIDE R12, R18, 0x2, R16 ;  /* 0x00000002120c7825 */ /* 0x000fe200078e0210 */
[----:B------:R-:W-:-:S02]  /*24780*/  IADD3 R25, R28, 0x3f, RZ ;  /* 0x0000003f1c197810 */ /* 0x000fc40007ffe0ff */
[----:B------:R-:W-:Y:S01]  /*24790*/  ISETP.LT.AND P1, PT, R7, c[0x0][0x178], !P1 ;  /* 0x00005e0007007a0c */ /* 0x000fe20004f21270 */
[----:B------:R-:W-:Y:S01]  /*247a0*/  IMAD.WIDE R18, R18, 0x2, R2 ;  /* 0x0000000212127825 */ /* 0x000fe200078e0202 */
[----:B------:R-:W-:-:S03]  /*247b0*/  ISETP.GE.AND P2, PT, R21, c[0x0][0x17c], PT ;  /* 0x00005f0015007a0c */ /* 0x000fc60003f46270 */
[----:B------:R-:W-:Y:S01]  /*247c0*/  IMAD.WIDE R20, R24, 0x2, R16 ;  /* 0x0000000218147825 */ /* 0x000fe200078e0210 */
[----:B------:R-:W-:Y:S01]  /*247d0*/  ISETP.GE.AND P5, PT, R25, c[0x0][0x17c], PT ;  /* 0x00005f0019007a0c */ /* 0x000fe20003fa6270 */
[----:B------:R0:W-:Y:S01]  /*247e0*/  @P6 STG.E.U16 [R12.64], R14 ;  /* 0x0000000e0c006986 */ /* 0x0001e2000c101504 */
[----:B------:R-:W-:-:S03]  /*247f0*/  IADD3 R23, R28, 0x40, RZ ;  /* 0x000000401c177810 */ /* 0x000fc60007ffe0ff */
[----:B------:R1:W-:Y:S01]  /*24800*/  @P4 STG.E.U16 [R18.64], R22 ;  /* 0x0000001612004986 */ /* 0x0003e2000c101504 */
[----:B------:R-:W-:Y:S02]  /*24810*/  ISETP.GE.AND P3, PT, R23, c[0x0][0x17c], PT ;  /* 0x00005f0017007a0c */ /* 0x000fe40003f66270 */
[----:B------:R-:W-:Y:S01]  /*24820*/  IADD3 R23, R28, 0x42, RZ ;  /* 0x000000421c177810 */ /* 0x000fe20007ffe0ff */
[C---:B0-----:R-:W-:Y:S01]  /*24830*/  IMAD.WIDE R12, R24.reuse, 0x2, R2 ;  /* 0x00000002180c7825 */ /* 0x041fe200078e0202 */
[----:B------:R-:W-:Y:S02]  /*24840*/  IADD3 R14, R24, c[0x0][0x198], RZ ;  /* 0x00006600180e7a10 */ /* 0x000fe40007ffe0ff */
[----:B------:R-:W-:Y:S02]  /*24850*/  ISETP.GE.AND P6, PT, R23, c[0x0][0x17c], PT ;  /* 0x00005f0017007a0c */ /* 0x000fe40003fc6270 */
[----:B-1----:R-:W-:Y:S02]  /*24860*/  PRMT R19, R15, 0x7632, R19 ;  /* 0x000076320f137816 */ /* 0x002fe40000000013 */
[----:B------:R-:W-:-:S04]  /*24870*/  IADD3 R25, R28, 0x43, RZ ;  /* 0x000000431c197810 */ /* 0x000fc80007ffe0ff */
[----:B------:R-:W-:Y:S01]  /*24880*/  ISETP.GE.AND P4, PT, R25, c[0x0][0x17c], PT ;  /* 0x00005f0019007a0c */ /* 0x000fe20003f86270 */
[----:B--2---:R0:W-:Y:S01]  /*24890*/  @P0 STG.E.U16 [R20.64], R29 ;  /* 0x0000001d14000986 */ /* 0x0041e2000c101504 */
[----:B------:R-:W-:Y:S02]  /*248a0*/  PRMT R18, R29, 0x7632, R18 ;  /* 0x000076321d127816 */ /* 0x000fe40000000012 */
[C---:B------:R-:W-:Y:S02]  /*248b0*/  ISETP.LT.AND P0, PT, R6.reuse, c[0x0][0x178], !P5 ;  /* 0x00005e0006007a0c */ /* 0x040fe40006f01270 */
[C---:B------:R-:W-:Y:S01]  /*248c0*/  ISETP.LT.AND P5, PT, R7.reuse, c[0x0][0x178], !P5 ;  /* 0x00005e0007007a0c */ /* 0x040fe20006fa1270 */
[----:B------:R1:W-:Y:S04]  /*248d0*/  @P1 STG.E.U16 [R12.64], R15 ;  /* 0x0000000f0c001986 */ /* 0x0003e8000c101504 */
[----:B0-----:R-:W2:Y:S01]  /*248e0*/  LDL.LU R29, [R1+0xe0] ;  /* 0x0000e000011d7983 */ /* 0x001ea20000300800 */
[----:B------:R-:W-:Y:S01]  /*248f0*/  ISETP.LT.AND P1, PT, R6, c[0x0][0x178], !P3 ;  /* 0x00005e0006007a0c */ /* 0x000fe20005f21270 */
[C---:B------:R-:W-:Y:S01]  /*24900*/  IMAD.WIDE R20, R14.reuse, 0x2, R2 ;  /* 0x000000020e147825 */ /* 0x040fe200078e0202 */
[----:B------:R-:W-:Y:S01]  /*24910*/  ISETP.LT.AND P3, PT, R7, c[0x0][0x178], !P3 ;  /* 0x00005e0007007a0c */ /* 0x000fe20005f61270 */
[----:B------:R-:W2:Y:S02]  /*24920*/  LDL.LU R23, [R1+0x90] ;  /* 0x0000900001177983 */ /* 0x000ea40000300800 */
[C-C-:B-1----:R-:W-:Y:S01]  /*24930*/  IMAD.WIDE R12, R14.reuse, 0x2, R16.reuse ;  /* 0x000000020e0c7825 */ /* 0x142fe200078e0210 */
[----:B------:R-:W-:Y:S01]  /*24940*/  IADD3 R14, R14, c[0x0][0x198], RZ ;  /* 0x000066000e0e7a10 */ /* 0x000fe20007ffe0ff */
[----:B------:R-:W2:Y:S04]  /*24950*/  LDL.LU R25, [R1+0xf0] ;  /* 0x0000f00001197983 */ /* 0x000ea80000300800 */
[----:B------:R0:W-:Y:S04]  /*24960*/  @P0 STG.E.U16 [R12.64], R18 ;  /* 0x000000120c000986 */ /* 0x0001e8000c101504 */
[----:B------:R1:W-:Y:S01]  /*24970*/  @P5 STG.E.U16 [R20.64], R19 ;  /* 0x0000001314005986 */ /* 0x0003e2000c101504 */
[----:B0-----:R-:W-:-:S04]  /*24980*/  IMAD.WIDE R12, R14, 0x2, R16 ;  /* 0x000000020e0c7825 */ /* 0x001fc800078e0210 */
[----:B-1----:R-:W-:Y:S01]  /*24990*/  IMAD.WIDE R18, R14, 0x2, R2 ;  /* 0x000000020e127825 */ /* 0x002fe200078e0202 */
[----:B---3--:R-:W-:Y:S04]  /*249a0*/  @P1 STG.E.U16 [R12.64], R27 ;  /* 0x0000001b0c001986 */ /* 0x008fe8000c101504 */
[----:B----4-:R0:W-:Y:S02]  /*249b0*/  @P3 STG.E.U16 [R18.64], R26 ;  /* 0x0000001a12003986 */ /* 0x0101e4000c101504 */
[----:B0-----:R-:W-:Y:S02]  /*249c0*/  PRMT R18, R26, 0x7632, R18 ;  /* 0x000076321a127816 */ /* 0x001fe40000000012 */
[----:B------:R-:W3:Y:S01]  /*249d0*/  LDL.LU R26, [R1+0xd0] ;  /* 0x0000d000011a7983 */ /* 0x000ee20000300800 */
[----:B------:R-:W-:-:S02]  /*249e0*/  ISETP.LT.AND P5, PT, R6, c[0x0][0x178], !P2 ;  /* 0x00005e0006007a0c */ /* 0x000fc400057a1270 */
[----:B------:R-:W-:Y:S02]  /*249f0*/  IADD3 R15, R28, 0x44, RZ ;  /* 0x000000441c0f7810 */ /* 0x000fe40007ffe0ff */
[----:B------:R-:W-:Y:S02]  /*24a00*/  IADD3 R20, R14, c[0x0][0x198], RZ ;  /* 0x000066000e147a10 */ /* 0x000fe40007ffe0ff */
[----:B------:R-:W-:Y:S02]  /*24a10*/  ISETP.LT.AND P2, PT, R7, c[0x0][0x178], !P2 ;  /* 0x00005e0007007a0c */ /* 0x000fe40005741270 */
[----:B------:R-:W-:Y:S01]  /*24a20*/  ISETP.LT.AND P3, PT, R6, c[0x0][0x178], !P6 ;  /* 0x00005e0006007a0c */ /* 0x000fe20007761270 */
[----:B------:R-:W-:Y:S01]  /*24a30*/  IMAD.WIDE R12, R20, 0x2, R16 ;  /* 0x00000002140c7825 */ /* 0x000fe200078e0210 */
[----:B------:R-:W-:Y:S02]  /*24a40*/  ISETP.GE.AND P0, PT, R15, c[0x0][0x17c], PT ;  /* 0x00005f000f007a0c */ /* 0x000fe40003f06270 */
[----:B------:R-:W-:-:S02]  /*24a50*/  IADD3 R15, R28, 0x45, RZ ;  /* 0x000000451c0f7810 */ /* 0x000fc40007ffe0ff */
[----:B------:R-:W-:Y:S02]  /*24a60*/  PRMT R21, R27, 0x7632, R21 ;  /* 0x000076321b157816 */ /* 0x000fe40000000015 */
[C---:B------:R-:W-:Y:S01]  /*24a70*/  IADD3 R19, R20.reuse, c[0x0][0x198], RZ ;  /* 0x0000660014137a10 */ /* 0x040fe20007ffe0ff */
[----:B------:R-:W4:Y:S01]  /*24a80*/  LDL.LU R27, [R1+0x190] ;  /* 0x00019000011b7983 */ /* 0x000f220000300800 */
[----:B------:R-:W-:Y:S01]  /*24a90*/  ISETP.GE.AND P1, PT, R15, c[0x0][0x17c], PT ;  /* 0x00005f000f007a0c */ /* 0x000fe20003f26270 */
[----:B------:R-:W-:Y:S01]  /*24aa0*/  IMAD.WIDE R14, R20, 0x2, R2 ;  /* 0x00000002140e7825 */ /* 0x000fe200078e0202 */
[----:B------:R-:W-:Y:S01]  /*24ab0*/  ISETP.LT.AND P6, PT, R7, c[0x0][0x178], !P6 ;  /* 0x00005e0007007a0c */ /* 0x000fe200077c1270 */
[----:B------:R0:W-:Y:S04]  /*24ac0*/  @P5 STG.E.U16 [R12.64], R21 ;  /* 0x000000150c005986 */ /* 0x0001e8000c101504 */
[----:B------:R1:W-:Y:S01]  /*24ad0*/  @P2 STG.E.U16 [R14.64], R18 ;  /* 0x000000120e002986 */ /* 0x0003e2000c101504 */
[----:B------:R-:W-:Y:S01]  /*24ae0*/  ISETP.LT.AND P2, PT, R6, c[0x0][0x178], !P4 ;  /* 0x00005e0006007a0c */ /* 0x000fe20006741270 */
[C---:B0-----:R-:W-:Y:S01]  /*24af0*/  IMAD.WIDE R12, R19.reuse, 0x2, R16 ;  /* 0x00000002130c7825 */ /* 0x041fe200078e0210 */
[----:B-1----:R-:W-:-:S02]  /*24b00*/  IADD3 R18, R19, c[0x0][0x198], RZ ;  /* 0x0000660013127a10 */ /* 0x002fc40007ffe0ff */
[C---:B------:R-:W-:Y:S02]  /*24b10*/  IADD3 R14, R28.reuse, 0x47, RZ ;  /* 0x000000471c0e7810 */ /* 0x040fe40007ffe0ff */
[----:B------:R-:W-:Y:S02]  /*24b20*/  IADD3 R20, R28, 0x46, RZ ;  /* 0x000000461c147810 */ /* 0x000fe40007ffe0ff */
[----:B------:R-:W-:Y:S02]  /*24b30*/  ISETP.LT.AND P4, PT, R7, c[0x0][0x178], !P4 ;  /* 0x00005e0007007a0c */ /* 0x000fe40006781270 */
[----:B------:R-:W-:Y:S02]  /*24b40*/  ISETP.GE.AND P5, PT, R20, c[0x0][0x17c], PT ;  /* 0x00005f0014007a0c */ /* 0x000fe40003fa6270 */
[----:B------:R-:W-:Y:S02]  /*24b50*/  IADD3 R20, R18, c[0x0][0x198], RZ ;  /* 0x0000660012147a10 */ /* 0x000fe40007ffe0ff */
[----:B------:R-:W-:Y:S01]  /*24b60*/  IADD3 R22, R28, 0x48, RZ ;  /* 0x000000481c167810 */ /* 0x000fe20007ffe0ff */
[----:B--2---:R0:W-:Y:S01]  /*24b70*/  @P3 STG.E.U16 [R12.64], R29 ;  /* 0x0000001d0c003986 */ /* 0x0041e2000c101504 */
[----:B------:R-:W-:Y:S01]  /*24b80*/  ISETP.GE.AND P3, PT, R14, c[0x0][0x17c], PT ;  /* 0x00005f000e007a0c */ /* 0x000fe20003f66270 */
[----:B------:R-:W-:-:S04]  /*24b90*/  IMAD.WIDE R14, R18, 0x2, R16 ;  /* 0x00000002120e7825 */ /* 0x000fc800078e0210 */
[----:B0-----:R-:W-:Y:S01]  /*24ba0*/  IMAD.WIDE R12, R19, 0x2, R2 ;  /* 0x00000002130c7825 */ /* 0x001fe200078e0202 */
[----:B------:R-:W-:Y:S02]  /*24bb0*/  PRMT R19, R29, 0x7632, R19 ;  /* 0x000076321d137816 */ /* 0x000fe40000000013 */
[----:B------:R-:W2:Y:S04]  /*24bc0*/  LDL.LU R29, [R1+0xc0] ;  /* 0x0000c000011d7983 */ /* 0x000ea80000300800 */
[----:B------:R0:W-:Y:S01]  /*24bd0*/  @P6 STG.E.U16 [R12.64], R23 ;  /* 0x000000170c006986 */ /* 0x0001e2000c101504 */
[----:B------:R-:W-:Y:S02]  /*24be0*/  ISETP.LT.AND P6, PT, R6, c[0x0][0x178], !P0 ;  /* 0x00005e0006007a0c */ /* 0x000fe400047c1270 */
[----:B------:R-:W-:Y:S01]  /*24bf0*/  ISETP.LT.AND P0, PT, R7, c[0x0][0x178], !P0 ;  /* 0x00005e0007007a0c */ /* 0x000fe20004701270 */
[----:B------:R1:W-:Y:S01]  /*24c00*/  @P2 STG.E.U16 [R14.64], R19 ;  /* 0x000000130e002986 */ /* 0x0003e2000c101504 */
[----:B------:R-:W-:Y:S01]  /*24c10*/  PRMT R21, R23, 0x7632, R21 ;  /* 0x0000763217157816 */ /* 0x000fe20000000015 */
[----:B0-----:R-:W-:-:S04]  /*24c20*/  IMAD.WIDE R12, R18, 0x2, R2 ;  /* 0x00000002120c7825 */ /* 0x001fc800078e0202 */
[C---:B-1----:R-:W-:Y:S01]  /*24c30*/  IMAD.WIDE R14, R20.reuse, 0x2, R16 ;  /* 0x00000002140e7825 */ /* 0x042fe200078e0210 */
[----:B------:R-:W-:Y:S03]  /*24c40*/  @P4 STG.E.U16 [R12.64], R21 ;  /* 0x000000150c004986 */ /* 0x000fe6000c101504 */
[----:B------:R-:W-:Y:S01]  /*24c50*/  IMAD.WIDE R18, R20, 0x2, R2 ;  /* 0x0000000214127825 */ /* 0x000fe200078e0202 */
[----:B------:R0:W-:Y:S04]  /*24c60*/  @P6 STG.E.U16 [R14.64], R25 ;  /* 0x000000190e006986 */ /* 0x0001e8000c101504 */
[----:B---3--:R1:W-:Y:S01]  /*24c70*/  @P0 STG.E.U16 [R18.64], R26 ;  /* 0x0000001a12000986 */ /* 0x0083e2000c101504 */
[----:B------:R-:W-:-:S02]  /*24c80*/  ISETP.LT.AND P0, PT, R6, c[0x0][0x178], !P1 ;  /* 0x00005e0006007a0c */ /* 0x000fc40004f01270 */
[----:B0-----:R-:W-:Y:S02]  /*24c90*/  IADD3 R14, R20, c[0x0][0x198], RZ ;  /* 0x00006600140e7a10 */ /* 0x001fe40007ffe0ff */
[----:B------:R-:W-:Y:S02]  /*24ca0*/  ISETP.GE.AND P2, PT, R22, c[0x0][0x17c], PT ;  /* 0x00005f0016007a0c */ /* 0x000fe40003f46270 */
[----:B------:R-:W-:Y:S01]  /*24cb0*/  PRMT R22, R25, 0x7632, R22 ;  /* 0x0000763219167816 */ /* 0x000fe20000000016 */
[----:B------:R-:W-:Y:S01]  /*24cc0*/  IMAD.WIDE R12, R14, 0x2, R16 ;  /* 0x000000020e0c7825 */ /* 0x000fe200078e0210 */
[----:B------:R-:W-:Y:S02]  /*24cd0*/  IADD3 R25, R28, 0x4a, RZ ;  /* 0x0000004a1c197810 */ /* 0x000fe40007ffe0ff */
[----:B------:R-:W-:-:S03]  /*24ce0*/  PRMT R24, R26, 0x7632, R24 ;  /* 0x000076321a187816 */ /* 0x000fc60000000018 */
[----:B------:R-:W-:Y:S01]  /*24cf0*/  @P0 STG.E.U16 [R12.64], R22 ;  /* 0x000000160c000986 */ /* 0x000fe2000c101504 */
[----:B------:R-:W-:-:S03]  /*24d00*/  ISETP.GE.AND P0, PT, R25, c[0x0][0x17c], PT ;  /* 0x00005f0019007a0c */ /* 0x000fc60003f06270 */
[----:B-1----:R-:W3:Y:S04]  /*24d10*/  LDL.LU R26, [R1+0x110] ;  /* 0x00011000011a7983 */ /* 0x002ee80000300800 */
[----:B------:R-:W3:Y:S01]  /*24d20*/  LDL.LU R25, [R1+0x1a0] ;  /* 0x0001a00001197983 */ /* 0x000ee20000300800 */
[----:B------:R-:W-:Y:S02]  /*24d30*/  IADD3 R23, R28, 0x49, RZ ;  /* 0x000000491c177810 */ /* 0x000fe40007ffe0ff */
[C---:B------:R-:W-:Y:S02]  /*24d40*/  ISETP.LT.AND P1, PT, R7.reuse, c[0x0][0x178], !P1 ;  /* 0x00005e0007007a0c */ /* 0x040fe40004f21270 */
[----:B------:R-:W-:Y:S02]  /*24d50*/  ISETP.LT.AND P6, PT, R6, c[0x0][0x178], !P5 ;  /* 0x00005e0006007a0c */ /* 0x000fe40006fc1270 */
[----:B------:R-:W-:-:S02]  /*24d60*/  ISETP.LT.AND P5, PT, R7, c[0x0][0x178], !P5 ;  /* 0x00005e0007007a0c */ /* 0x000fc40006fa1270 */
[----:B------:R-:W-:Y:S02]  /*24d70*/  ISETP.GE.AND P4, PT, R23, c[0x0][0x17c], PT ;  /* 0x00005f0017007a0c */ /* 0x000fe40003f86270 */
[C---:B------:R-:W-:Y:S01]  /*24d80*/  IADD3 R23, R14.reuse, c[0x0][0x198], RZ ;  /* 0x000066000e177a10 */ /* 0x040fe20007ffe0ff */
[----:B------:R-:W-:-:S04]  /*24d90*/  IMAD.WIDE R14, R14, 0x2, R2 ;  /* 0x000000020e0e7825 */ /* 0x000fc800078e0202 */
[C---:B------:R-:W-:Y:S01]  /*24da0*/  IMAD.WIDE R18, R23.reuse, 0x2, R16 ;  /* 0x0000000217127825 */ /* 0x040fe200078e0210 */
[----:B------:R0:W-:Y:S03]  /*24db0*/  @P1 STG.E.U16 [R14.64], R24 ;  /* 0x000000180e001986 */ /* 0x0001e6000c101504 */
[----:B------:R-:W-:Y:S01]  /*24dc0*/  IMAD.WIDE R20, R23, 0x2, R2 ;  /* 0x0000000217147825 */ /* 0x000fe200078e0202 */
[----:B----4-:R1:W-:Y:S01]  /*24dd0*/  @P6 STG.E.U16 [R18.64], R27 ;  /* 0x0000001b12006986 */ /* 0x0103e2000c101504 */
[----:B------:R-:W-:Y:S02]  /*24de0*/  ISETP.LT.AND P6, PT, R6, c[0x0][0x178], !P3 ;  /* 0x00005e0006007a0c */ /* 0x000fe40005fc1270 */
[----:B------:R-:W-:Y:S02]  /*24df0*/  ISETP.LT.AND P3, PT, R7, c[0x0][0x178], !P3 ;  /* 0x00005e0007007a0c */ /* 0x000fe40005f61270 */
[----:B0-----:R-:W-:-:S02]  /*24e00*/  IADD3 R14, R23, c[0x0][0x198], RZ ;  /* 0x00006600170e7a10 */ /* 0x001fc40007ffe0ff */
[----:B-1----:R-:W-:-:S03]  /*24e10*/  IADD3 R18, R28, 0x4b, RZ ;  /* 0x0000004b1c127810 */ /* 0x002fc60007ffe0ff */
[C---:B------:R-:W-:Y:S01]  /*24e20*/  IMAD.WIDE R12, R14.reuse, 0x2, R16 ;  /* 0x000000020e0c7825 */ /* 0x040fe200078e0210 */
[----:B------:R-:W-:Y:S02]  /*24e30*/  IADD3 R23, R14, c[0x0][0x198], RZ ;  /* 0x000066000e177a10 */ /* 0x000fe40007ffe0ff */
[----:B------:R-:W-:Y:S01]  /*24e40*/  ISETP.GE.AND P1, PT, R18, c[0x0][0x17c], PT ;  /* 0x00005f0012007a0c */ /* 0x000fe20003f26270 */
[----:B------:R-:W-:-:S04]  /*24e50*/  IMAD.WIDE R14, R14, 0x2, R2 ;  /* 0x000000020e0e7825 */ /* 0x000fc800078e0202 */
[----:B------:R-:W-:Y:S01]  /*24e60*/  IMAD.WIDE R18, R23, 0x2, R16 ;  /* 0x0000000217127825 */ /* 0x000fe200078e0210 */
[----:B--2---:R0:W-:Y:S02]  /*24e70*/  @P5 STG.E.U16 [R20.64], R29 ;  /* 0x0000001d14005986 */ /* 0x0041e4000c101504 */
[----:B0-----:R-:W-:Y:S02]  /*24e80*/  PRMT R21, R27, 0x7632, R21 ;  /* 0x000076321b157816 */ /* 0x001fe40000000015 */
[----:B------:R-:W-:Y:S01]  /*24e90*/  PRMT R20, R29, 0x7632, R20 ;  /* 0x000076321d147816 */ /* 0x000fe20000000014 */
[----:B------:R-:W2:Y:S04]  /*24ea0*/  LDL.LU R27, [R1+0x1c0] ;  /* 0x0001c000011b7983 */ /* 0x000ea80000300800 */
[----:B------:R-:W4:Y:S01]  /*24eb0*/  LDL.LU R29, [R1+0x100] ;  /* 0x00010000011d7983 */ /* 0x000f220000300800 */
[----:B------:R-:W-:-:S02]  /*24ec0*/  ISETP.LT.AND P5, PT, R6, c[0x0][0x178], !P2 ;  /* 0x00005e0006007a0c */ /* 0x000fc400057a1270 */
[----:B------:R-:W-:Y:S01]  /*24ed0*/  ISETP.LT.AND P2, PT, R7, c[0x0][0x178], !P2 ;  /* 0x00005e0007007a0c */ /* 0x000fe20005741270 */
[----:B------:R0:W-:Y:S04]  /*24ee0*/  @P6 STG.E.U16 [R12.64], R21 ;  /* 0x000000150c006986 */ /* 0x0001e8000c101504 */
[----:B------:R3:W-:Y:S01]  /*24ef0*/  @P3 STG.E.U16 [R14.64], R20 ;  /* 0x000000140e003986 */ /* 0x0007e2000c101504 */
[----:B0-----:R-:W-:Y:S01]  /*24f00*/  IMAD.WIDE R12, R23, 0x2, R2 ;  /* 0x00000002170c7825 */ /* 0x001fe200078e0202 */
[----:B---3--:R-:W-:-:S04]  /*24f10*/  PRMT R20, R26, 0x7632, R20 ;  /* 0x000076321a147816 */ /* 0x008fc80000000014 */
[----:B------:R-:W-:Y:S04]  /*24f20*/  @P5 STG.E.U16 [R18.64], R25 ;  /* 0x0000001912005986 */ /* 0x000fe8000c101504 */
[----:B------:R0:W-:Y:S04]  /*24f30*/  @P2 STG.E.U16 [R12.64], R26 ;  /* 0x0000001a0c002986 */ /* 0x0001e8000c101504 */
[----:B0-----:R-:W3:Y:S01]  /*24f40*/  LDL.LU R26, [R1+0x200] ;  /* 0x00020000011a7983 */ /* 0x001ee20000300800 */
[----:B------:R-:W-:Y:S02]  /*24f50*/  ISETP.LT.AND P3, PT, R6, c[0x0][0x178], !P4 ;  /* 0x00005e0006007a0c */ /* 0x000fe40006761270 */
[----:B------:R-:W-:-:S02]  /*24f60*/  IADD3 R22, R28, 0x4c, RZ ;  /* 0x0000004c1c167810 */ /* 0x000fc40007ffe0ff */
[----:B------:R-:W-:Y:S02]  /*24f70*/  ISETP.LT.AND P4, PT, R7, c[0x0][0x178], !P4 ;  /* 0x00005e0007007a0c */ /* 0x000fe40006781270 */
[----:B------:R-:W-:Y:S02]  /*24f80*/  IADD3 R14, R28, 0x4d, RZ ;  /* 0x0000004d1c0e7810 */ /* 0x000fe40007ffe0ff */
[----:B------:R-:W-:Y:S02]  /*24f90*/  IADD3 R18, R23, c[0x0][0x198], RZ ;  /* 0x0000660017127a10 */ /* 0x000fe40007ffe0ff */
[----:B------:R-:W-:Y:S02]  /*24fa0*/  ISETP.GE.AND P6, PT, R22, c[0x0][0x17c], PT ;  /* 0x00005f0016007a0c */ /* 0x000fe40003fc6270 */
[----:B------:R-:W-:Y:S01]  /*24fb0*/  ISETP.GE.AND P5, PT, R14, c[0x0][0x17c], PT ;  /* 0x00005f000e007a0c */ /* 0x000fe20003fa6270 */
[----:B------:R-:W3:Y:S01]  /*24fc0*/  LDL.LU R22, [R1+0x1b0] ;  /* 0x0001b00001167983 */ /* 0x000ee20000300800 */
[----:B------:R-:W-:Y:S01]  /*24fd0*/  ISETP.LT.AND P2, PT, R6, c[0x0][0x178], !P0 ;  /* 0x00005e0006007a0c */ /* 0x000fe20004741270 */
[----:B------:R-:W-:Y:S01]  /*24fe0*/  IMAD.WIDE R14, R18, 0x2, R16 ;  /* 0x00000002120e7825 */ /* 0x000fe200078e0210 */
[----:B------:R-:W-:-:S02]  /*24ff0*/  PRMT R19, R25, 0x7632, R19 ;  /* 0x0000763219137816 */ /* 0x000fc40000000013 */
[----:B------:R-:W-:Y:S01]  /*25000*/  ISETP.LT.AND P0, PT, R7, c[0x0][0x178], !P0 ;  /* 0x00005e0007007a0c */ /* 0x000fe20004701270 */
[C---:B------:R-:W-:Y:S01]  /*25010*/  IMAD.WIDE R12, R18.reuse, 0x2, R2 ;  /* 0x00000002120c7825 */ /* 0x040fe200078e0202 */
[----:B------:R-:W-:Y:S01]  /*25020*/  IADD3 R18, R18, c[0x0][0x198], RZ ;  /* 0x0000660012127a10 */ /* 0x000fe20007ffe0ff */
[----:B------:R0:W-:Y:S01]  /*25030*/  @P3 STG.E.U16 [R14.64], R19 ;  /* 0x000000130e003986 */ /* 0x0001e2000c101504 */
[----:B------:R-:W-:-:S03]  /*25040*/  IADD3 R21, R28, 0x4e, RZ ;  /* 0x0000004e1c157810 */ /* 0x000fc60007ffe0ff */
[----:B------:R1:W-:Y:S01]  /*25050*/  @P4 STG.E.U16 [R12.64], R20 ;  /* 0x000000140c004986 */ /* 0x0003e2000c101504 */
[----:B------:R-:W-:-:S03]  /*25060*/  ISETP.GE.AND P3, PT, R21, c[0x0][0x17c], PT ;  /* 0x00005f0015007a0c */ /* 0x000fc60003f66270 */
[----:B------:R-:W3:Y:S01]  /*25070*/  LDL.LU R25, [R1+0x210] ;  /* 0x0002100001197983 */ /* 0x000ee20000300800 */
[----:B0-----:R-:W-:-:S04]  /*25080*/  IMAD.WIDE R14, R18, 0x2, R2 ;  /* 0x00000002120e7825 */ /* 0x001fc800078e0202 */
[----:B-1----:R-:W-:Y:S01]  /*25090*/  IMAD.WIDE R12, R18, 0x2, R16 ;  /* 0x00000002120c7825 */ /* 0x002fe200078e0210 */
[----:B------:R-:W-:Y:S02]  /*250a0*/  ISETP.LT.AND P4, PT, R6, c[0x0][0x178], !P1 ;  /* 0x00005e0006007a0c */ /* 0x000fe40004f81270 */
[----:B------:R-:W-:Y:S02]  /*250b0*/  IADD3 R18, R18, c[0x0][0x198], RZ ;  /* 0x0000660012127a10 */ /* 0x000fe40007ffe0ff */
[----:B------:R-:W-:Y:S02]  /*250c0*/  IADD3 R19, R28, 0x4f, RZ ;  /* 0x0000004f1c137810 */ /* 0x000fe40007ffe0ff */
[----:B------:R-:W-:Y:S01]  /*250d0*/  ISETP.LT.AND P1, PT, R7, c[0x0][0x178], !P1 ;  /* 0x00005e0007007a0c */ /* 0x000fe20004f21270 */
[----:B--2---:R-:W-:Y:S04]  /*250e0*/  @P2 STG.E.U16 [R12.64], R27 ;  /* 0x0000001b0c002986 */ /* 0x004fe8000c101504 */
[----:B----4-:R0:W-:Y:S01]  /*250f0*/  @P0 STG.E.U16 [R14.64], R29 ;  /* 0x0000001d0e000986 */ /* 0x0101e2000c101504 */
[----:B------:R-:W-:-:S03]  /*25100*/  PRMT R21, R29, 0x7632, R21 ;  /* 0x000076321d157816 */ /* 0x000fc60000000015 */
[----:B0-----:R-:W2:Y:S01]  /*25110*/  LDL.LU R29, [R1+0x180] ;  /* 0x00018000011d7983 */ /* 0x001ea20000300800 */
[----:B------:R-:W-:Y:S01]  /*25120*/  ISETP.LT.AND P0, PT, R6, c[0x0][0x178], !P6 ;  /* 0x00005e0006007a0c */ /* 0x000fe20007701270 */
[C---:B------:R-:W-:Y:S01]  /*25130*/  IMAD.WIDE R12, R18.reuse, 0x2, R16 ;  /* 0x00000002120c7825 */ /* 0x040fe200078e0210 */
[----:B------:R-:W-:Y:S02]  /*25140*/  ISETP.GE.AND P2, PT, R19, c[0x0][0x17c], PT ;  /* 0x00005f0013007a0c */ /* 0x000fe40003f46270 */
[----:B------:R-:W-:Y:S02]  /*25150*/  PRMT R20, R27, 0x7632, R20 ;  /* 0x000076321b147816 */ /* 0x000fe40000000014 */
[C---:B------:R-:W-:Y:S01]  /*25160*/  IADD3 R19, R18.reuse, c[0x0][0x198], RZ ;  /* 0x0000660012137a10 */ /* 0x040fe20007ffe0ff */
[----:B------:R-:W-:Y:S01]  /*25170*/  IMAD.WIDE R14, R18, 0x2, R2 ;  /* 0x00000002120e7825 */ /* 0x000fe200078e0202 */
[----:B------:R-:W4:Y:S01]  /*25180*/  LDL.LU R27, [R1+0xb4] ;  /* 0x0000b400011b7983 */ /* 0x000f220000300800 */
[----:B------:R-:W-:-:S03]  /*25190*/  IADD3 R18, R28, 0x50, RZ ;  /* 0x000000501c127810 */ /* 0x000fc60007ffe0ff */
[----:B------:R0:W-:Y:S01]  /*251a0*/  @P4 STG.E.U16 [R12.64], R20 ;  /* 0x000000140c004986 */ /* 0x0001e2000c101504 */
[----:B------:R-:W-:-:S03]  /*251b0*/  ISETP.GE.AND P4, PT, R18, c[0x0][0x17c], PT ;  /* 0x00005f0012007a0c */ /* 0x000fc60003f86270 */
[----:B------:R-:W-:Y:S01]  /*251c0*/  @P1 STG.E.U16 [R14.64], R21 ;  /* 0x000000150e001986 */ /* 0x000fe2000c101504 */
[C---:B------:R-:W-:Y:S01]  /*251d0*/  IADD3 R18, R19.reuse, c[0x0][0x198], RZ ;  /* 0x0000660013127a10 */ /* 0x040fe20007ffe0ff */
[----:B0-----:R-:W-:-:S05]  /*251e0*/  IMAD.WIDE R12, R19, 0x2, R16 ;  /* 0x00000002130c7825 */ /* 0x001fca00078e0210 */
[----:B---3--:R0:W-:Y:S02]  /*251f0*/  @P0 STG.E.U16 [R12.64], R26 ;  /* 0x0000001a0c000986 */ /* 0x0081e4000c101504 */
[----:B0-----:R-:W-:Y:S01]  /*25200*/  IMAD.WIDE R12, R19, 0x2, R2 ;  /* 0x00000002130c7825 */ /* 0x001fe200078e0202 */
[----:B------:R-:W-:Y:S02]  /*25210*/  PRMT R19, R26, 0x7632, R19 ;  /* 0x000076321a137816 */ /* 0x000fe40000000013 */
[----:B------:R-:W3:Y:S01]  /*25220*/  LDL.LU R26, [R1+0xa4] ;  /* 0x0000a400011a7983 */ /* 0x000ee20000300800 */
[----:B------:R-:W-:Y:S02]  /*25230*/  ISETP.LT.AND P6, PT, R7, c[0x0][0x178], !P6 ;  /* 0x00005e0007007a0c */ /* 0x000fe400077c1270 */
[----:B------:R-:W-:Y:S02]  /*25240*/  ISETP.LT.AND P1, PT, R6, c[0x0][0x178], !P5 ;  /* 0x00005e0006007a0c */ /* 0x000fe40006f21270 */
[----:B------:R-:W-:-:S02]  /*25250*/  IADD3 R14, R28, 0x51, RZ ;  /* 0x000000511c0e7810 */ /* 0x000fc40007ffe0ff */
[----:B------:R-:W-:Y:S02]  /*25260*/  ISETP.LT.AND P5, PT, R7, c[0x0][0x178], !P5 ;  /* 0x00005e0007007a0c */ /* 0x000fe40006fa1270 */
[----:B------:R-:W-:Y:S01]  /*25270*/  ISETP.GE.AND P0, PT, R14, c[0x0][0x17c], PT ;  /* 0x00005f000e007a0c */ /* 0x000fe20003f06270 */
[----:B------:R-:W-:-:S04]  /*25280*/  IMAD.WIDE R14, R18, 0x2, R16 ;  /* 0x00000002120e7825 */ /* 0x000fc800078e0210 */
[----:B------:R0:W-:Y:S01]  /*25290*/  @P6 STG.E.U16 [R12.64], R22 ;  /* 0x000000160c006986 */ /* 0x0001e2000c101504 */
[----:B------:R-:W-:Y:S02]  /*252a0*/  ISETP.LT.AND P6, PT, R6, c[0x0][0x178], !P3 ;  /* 0x00005e0006007a0c */ /* 0x000fe40005fc1270 */
[----:B------:R-:W-:Y:S02]  /*252b0*/  ISETP.LT.AND P3, PT, R7, c[0x0][0x178], !P3 ;  /* 0x00005e0007007a0c */ /* 0x000fe40005f61270 */
[----:B------:R-:W-:Y:S01]  /*252c0*/  IADD3 R20, R18, c[0x0][0x198], RZ ;  /* 0x0000660012147a10 */ /* 0x000fe20007ffe0ff */
[----:B------:R1:W-:Y:S01]  /*252d0*/  @P1 STG.E.U16 [R14.64], R19 ;  /* 0x000000130e001986 */ /* 0x0003e2000c101504 */
[----:B------:R-:W-:Y:S01]  /*252e0*/  PRMT R21, R22, 0x7632, R21 ;  /* 0x0000763216157816 */ /* 0x000fe20000000015 */
[----:B0-----:R-:W-:-:S04]  /*252f0*/  IMAD.WIDE R12, R18, 0x2, R2 ;  /* 0x00000002120c7825 */ /* 0x001fc800078e0202 */
[C---:B-1----:R-:W-:Y:S01]  /*25300*/  IMAD.WIDE R14, R20.reuse, 0x2, R16 ;  /* 0x00000002140e7825 */ /* 0x042fe200078e0210 */
[----:B------:R-:W-:Y:S03]  /*25310*/  @P5 STG.E.U16 [R12.64], R21 ;  /* 0x000000150c005986 */ /* 0x000fe6000c101504 */
[----:B------:R-:W-:Y:S01]  /*25320*/  IMAD.WIDE R18, R20, 0x2, R2 ;  /* 0x0000000214127825 */ /* 0x000fe200078e0202 */
[----:B------:R0:W-:Y:S01]  /*25330*/  @P6 STG.E.U16 [R14.64], R25 ;  /* 0x000000190e006986 */ /* 0x0001e2000c101504 */
[----:B------:R-:W-:-:S04]  /*25340*/  IADD3 R22, R28, 0x52, RZ ;  /* 0x000000521c167810 */ /* 0x000fc80007ffe0ff */
[----:B------:R-:W-:Y:S02]  /*25350*/  ISETP.GE.AND P1, PT, R22, c[0x0][0x17c], PT ;  /* 0x00005f0016007a0c */ /* 0x000fe40003f26270 */
[----:B------:R-:W-:Y:S02]  /*25360*/  PRMT R22, R25, 0x7632, R22 ;  /* 0x0000763219167816 */ /* 0x000fe40000000016 */
[----:B0-----:R-:W-:Y:S02]  /*25370*/  IADD3 R14, R20, c[0x0][0x198], RZ ;  /* 0x00006600140e7a10 */ /* 0x001fe40007ffe0ff */
[----:B------:R-:W-:-:S03]  /*25380*/  IADD3 R25, R28, 0x54, RZ ;  /* 0x000000541c197810 */ /* 0x000fc60007ffe0ff */
[----:B------:R-:W-:Y:S01]  /*25390*/  IMAD.WIDE R12, R14, 0x2, R16 ;  /* 0x000000020e0c7825 */ /* 0x000fe200078e0210 */
[----:B------:R-:W-:Y:S02]  /*253a0*/  IADD3 R23, R28, 0x53, RZ ;  /* 0x000000531c177810 */ /* 0x000fe40007ffe0ff */
[----:B------:R-:W-:Y:S02]  /*253b0*/  ISETP.LT.AND P6, PT, R6, c[0x0][0x178], !P4 ;  /* 0x00005e0006007a0c */ /* 0x000fe400067c1270 */
[----:B------:R-:W-:Y:S02]  /*253c0*/  ISETP.LT.AND P4, PT, R7, c[0x0][0x178], !P4 ;  /* 0x00005e0007007a0c */ /* 0x000fe40006781270 */
[----:B------:R-:W-:Y:S02]  /*253d0*/  ISETP.GE.AND P5, PT, R23, c[0x0][0x17c], PT ;  /* 0x00005f0017007a0c */ /* 0x000fe40003fa6270 */
[C---:B------:R-:W-:Y:S01]  /*253e0*/  IADD3 R23, R14.reuse, c[0x0][0x198], RZ ;  /* 0x000066000e177a10 */ /* 0x040fe20007ffe0ff */
[----:B------:R-:W-:-:S04]  /*253f0*/  IMAD.WIDE R14, R14, 0x2, R2 ;  /* 0x000000020e0e7825 */ /* 0x000fc800078e0202 */
[----:B------:R-:W-:Y:S01]  /*25400*/  IMAD.WIDE R20, R23, 0x2, R2 ;  /* 0x0000000217147825 */ /* 0x000fe200078e0202 */
[----:B--2---:R0:W-:Y:S01]  /*25410*/  @P3 STG.E.U16 [R18.64], R29 ;  /* 0x0000001d12003986 */ /* 0x0041e2000c101504 */
[----:B------:R-:W-:Y:S02]  /*25420*/  ISETP.LT.AND P3, PT, R6, c[0x0][0x178], !P2 ;  /* 0x00005e0006007a0c */ /* 0x000fe40005761270 */
[----:B------:R-:W-:Y:S02]  /*25430*/  PRMT R24, R29, 0x7632, R24 ;  /* 0x000076321d187816 */ /* 0x000fe40000000018 */
[----:B------:R-:W-:Y:S01]  /*25440*/  ISETP.LT.AND P2, PT, R7, c[0x0][0x178], !P2 ;  /* 0x00005e0007007a0c */ /* 0x000fe20005741270 */
[----:B0-----:R-:W2:Y:S08]  /*25450*/  LDL.LU R29, [R1+0x94] ;  /* 0x00009400011d7983 */ /* 0x001eb00000300800 */
[----:B------:R-:W-:Y:S01]  /*25460*/  @P3 STG.E.U16 [R12.64], R22 ;  /* 0x000000160c003986 */ /* 0x000fe2000c101504 */
[----:B------:R-:W-:-:S03]  /*25470*/  ISETP.GE.AND P3, PT, R25, c[0x0][0x17c], PT ;  /* 0x00005f0019007a0c */ /* 0x000fc60003f66270 */
[----:B------:R-:W2:Y:S01]  /*25480*/  LDL.LU R25, [R1+0xe4] ;  /* 0x0000e40001197983 */ /* 0x000ea20000300800 */
[----:B------:R-:W-:-:S03]  /*25490*/  IMAD.WIDE R18, R23, 0x2, R16 ;  /* 0x0000000217127825 */ /* 0x000fc600078e0210 */
[----:B------:R-:W-:Y:S04]  /*254a0*/  @P2 STG.E.U16 [R14.64], R24 ;  /* 0x000000180e002986 */ /* 0x000fe8000c101504 */
[----:B----4-:R-:W-:Y:S04]  /*254b0*/  @P6 STG.E.U16 [R18.64], R27 ;  /* 0x0000001b12006986 */ /* 0x010fe8000c101504 */
[----:B---3--:R0:W-:Y:S02]  /*254c0*/  @P4 STG.E.U16 [R20.64], R26 ;  /* 0x0000001a14004986 */ /* 0x0081e4000c101504 */
[----:B0-----:R-:W-:-:S02]  /*254d0*/  PRMT R21, R27, 0x7632, R21 ;  /* 0x000076321b157816 */ /* 0x001fc40000000015 */
[----:B------:R-:W-:Y:S01]  /*254e0*/  PRMT R20, R26, 0x7632, R20 ;  /* 0x000076321a147816 */ /* 0x000fe20000000014 */
[----:B------:R-:W3:Y:S04]  /*254f0*/  LDL.LU R27, [R1+0xf4] ;  /* 0x0000f400011b7983 */ /* 0x000ee80000300800 */
[----:B------:R-:W4:Y:S01]  /*25500*/  LDL.LU R26, [R1+0xd4] ;  /* 0x0000d400011a7983 */ /* 0x000f220000300800 */
[----:B------:R-:W-:Y:S02]  /*25510*/  ISETP.LT.AND P6, PT, R6, c[0x0][0x178], !P0 ;  /* 0x00005e0006007a0c */ /* 0x000fe400047c1270 */
[----:B------:R-:W-:Y:S02]  /*25520*/  IADD3 R14, R23, c[0x0][0x198], RZ ;  /* 0x00006600170e7a10 */ /* 0x000fe40007ffe0ff */
[----:B------:R-:W-:-:S02]  /*25530*/  ISETP.LT.AND P0, PT, R7, c[0x0][0x178], !P0 ;  /* 0x00005e0007007a0c */ /* 0x000fc40004701270 */
[----:B------:R-:W-:Y:S02]  /*25540*/  ISETP.LT.AND P4, PT, R6, c[0x0][0x178], !P1 ;  /* 0x00005e0006007a0c */ /* 0x000fe40004f81270 */
[----:B------:R-:W-:Y:S01]  /*25550*/  ISETP.LT.AND P1, PT, R7, c[0x0][0x178], !P1 ;  /* 0x00005e0007007a0c */ /* 0x000fe20004f21270 */
[----:B------:R-:W-:Y:S01]  /*25560*/  IMAD.WIDE R12, R14, 0x2, R16 ;  /* 0x000000020e0c7825 */ /* 0x000fe200078e0210 */
[----:B------:R-:W-:Y:S02]  /*25570*/  IADD3 R18, R28, 0x55, RZ ;  /* 0x000000551c127810 */ /* 0x000fe40007ffe0ff */
[C---:B------:R-:W-:Y:S01]  /*25580*/  IADD3 R23, R14.reuse, c[0x0][0x198], RZ ;  /* 0x000066000e177a10 */ /* 0x040fe20007ffe0ff */
[----:B------:R-:W-:Y:S01]  /*25590*/  IMAD.WIDE R14, R14, 0x2, R2 ;  /* 0x000000020e0e7825 */ /* 0x000fe200078e0202 */
[----:B------:R-:W-:Y:S01]  /*255a0*/  ISETP.GE.AND P2, PT, R18, c[0x0][0x17c], PT ;  /* 0x00005f0012007a0c */ /* 0x000fe20003f46270 */
[----:B------:R0:W-:Y:S02]  /*255b0*/  @P6 STG.E.U16 [R12.64], R21 ;  /* 0x000000150c006986 */ /* 0x0001e4000c101504 */
[----:B------:R-:W-:-:S02]  /*255c0*/  IMAD.WIDE R18, R23, 0x2, R16 ;  /* 0x0000000217127825 */ /* 0x000fc400078e0210 */
[----:B------:R1:W-:Y:S01]  /*255d0*/  @P0 STG.E.U16 [R14.64], R20 ;  /* 0x000000140e000986 */ /* 0x0003e2000c101504 */
[----:B------:R-:W-:Y:S01]  /*255e0*/  ISETP.LT.AND P0, PT, R6, c[0x0][0x178], !P5 ;  /* 0x00005e0006007a0c */ /* 0x000fe20006f01270 */
[----:B0-----:R-:W-:Y:S01]  /*255f0*/  IMAD.WIDE R12, R23, 0x2, R2 ;  /* 0x00000002170c7825 */ /* 0x001fe200078e0202 */
[C---:B------:R-:W-:Y:S02]  /*25600*/  IADD3 R22, R28.reuse, 0x56, RZ ;  /* 0x000000561c167810 */ /* 0x040fe40007ffe0ff */
[----:B------:R-:W-:Y:S02]  /*25610*/  ISETP.LT.AND P5, PT, R7, c[0x0][0x178], !P5 ;  /* 0x00005e0007007a0c */ /* 0x000fe40006fa1270 */
[----:B-1----:R-:W-:Y:S02]  /*25620*/  IADD3 R14, R28, 0x57, RZ ;  /* 0x000000571c0e7810 */ /* 0x002fe40007ffe0ff */
[----:B------:R-:W-:Y:S02]  /*25630*/  ISETP.GE.AND P6, PT, R22, c[0x0][0x17c], PT ;  /* 0x00005f0016007a0c */ /* 0x000fe40003fc6270 */
[----:B------:R-:W-:-:S02]  /*25640*/  IADD3 R21, R28, 0x58, RZ ;  /* 0x000000581c157810 */ /* 0x000fc40007ffe0ff */
[----:B--2---:R-:W-:Y:S01]  /*25650*/  PRMT R20, R29, 0x7632, R20 ;  /* 0x000076321d147816 */ /* 0x004fe20000000014 */
[----:B------:R0:W-:Y:S04]  /*25660*/  @P4 STG.E.U16 [R18.64], R25 ;  /* 0x0000001912004986 */ /* 0x0001e8000c101504 */
[----:B------:R1:W-:Y:S01]  /*25670*/  @P1 STG.E.U16 [R12.64], R29 ;  /* 0x0000001d0c001986 */ /* 0x0003e2000c101504 */
[----:B------:R-:W-:Y:S02]  /*25680*/  ISETP.GE.AND P4, PT, R14, c[0x0][0x17c], PT ;  /* 0x00005f000e007a0c */ /* 0x000fe40003f86270 */
[----:B------:R-:W-:Y:S02]  /*25690*/  ISETP.LT.AND P1, PT, R6, c[0x0][0x178], !P3 ;  /* 0x00005e0006007a0c */ /* 0x000fe40005f21270 */
[----:B0-----:R-:W-:Y:S01]  /*256a0*/  IADD3 R18, R23, c[0x0][0x198], RZ ;  /* 0x0000660017127a10 */ /* 0x001fe20007ffe0ff */
[----:B-1----:R-:W2:Y:S01]  /*256b0*/  LDL.LU R29, [R1+0x194] ;  /* 0x00019400011d7983 */ /* 0x002ea20000300800 */
[----:B------:R-:W-:-:S03]  /*256c0*/  PRMT R19, R25, 0x7632, R19 ;  /* 0x0000763219137816 */ /* 0x000fc60000000013 */
[C---:B------:R-:W-:Y:S01]  /*256d0*/  IMAD.WIDE R14, R18.reuse, 0x2, R16 ;  /* 0x00000002120e7825 */ /* 0x040fe200078e0210 */
[----:B------:R-:W-:Y:S01]  /*256e0*/  ISETP.LT.AND P3, PT, R7, c[0x0][0x178], !P3 ;  /* 0x00005e0007007a0c */ /* 0x000fe20005f61270 */
[----:B------:R-:W2:Y:S02]  /*256f0*/  LDL.LU R22, [R1+0xc4] ;  /* 0x0000c40001167983 */ /* 0x000ea40000300800 */
[C---:B------:R-:W-:Y:S01]  /*25700*/  IMAD.WIDE R12, R18.reuse, 0x2, R2 ;  /* 0x00000002120c7825 */ /* 0x040fe200078e0202 */
[----:B------:R-:W-:Y:S01]  /*25710*/  IADD3 R18, R18, c[0x0][0x198], RZ ;  /* 0x0000660012127a10 */ /* 0x000fe20007ffe0ff */
[----:B------:R0:W-:Y:S04]  /*25720*/  @P0 STG.E.U16 [R14.64], R19 ;  /* 0x000000130e000986 */ /* 0x0001e8000c101504 */
[----:B------:R1:W-:Y:S01]  /*25730*/  @P5 STG.E.U16 [R12.64], R20 ;  /* 0x000000140c005986 */ /* 0x0003e2000c101504 */
[----:B------:R-:W-:-:S03]  /*25740*/  ISETP.GE.AND P0, PT, R21, c[0x0][0x17c], PT ;  /* 0x00005f0015007a0c */ /* 0x000fc60003f06270 */
[----:B------:R-:W2:Y:S01]  /*25750*/  LDL.LU R25, [R1+0x1a4] ;  /* 0x0001a40001197983 */ /* 0x000ea20000300800 */
[----:B0-----:R-:W-:-:S04]  /*25760*/  IMAD.WIDE R14, R18, 0x2, R2 ;  /* 0x00000002120e7825 */ /* 0x001fc800078e0202 */
[----:B-1----:R-:W-:-:S05]  /*25770*/  IMAD.WIDE R12, R18, 0x2, R16 ;  /* 0x00000002120c7825 */ /* 0x002fca00078e0210 */
[----:B---3--:R-:W-:Y:S04]  /*25780*/  @P1 STG.E.U16 [R12.64], R27 ;  /* 0x0000001b0c001986 */ /* 0x008fe8000c101504 */
[----:B----4-:R0:W-:Y:S01]  /*25790*/  @P3 STG.E.U16 [R14.64], R26 ;  /* 0x0000001a0e003986 */ /* 0x0101e2000c101504 */
[----:B------:R-:W-:-:S03]  /*257a0*/  PRMT R21, R26, 0x7632, R21 ;  /* 0x000076321a157816 */ /* 0x000fc60000000015 */
[----:B0-----:R-:W3:Y:S01]  /*257b0*/  LDL.LU R26, [R1+0x114] ;  /* 0x00011400011a7983 */ /* 0x001ee20000300800 */
[----:B------:R-:W-:Y:S02]  /*257c0*/  ISETP.LT.AND P5, PT, R6, c[0x0][0x178], !P2 ;  /* 0x00005e0006007a0c */ /* 0x000fe400057a1270 */
[----:B------:R-:W-:Y:S02]  /*257d0*/  IADD3 R18, R18, c[0x0][0x198], RZ ;  /* 0x0000660012127a10 */ /* 0x000fe40007ffe0ff */
[----:B------:R-:W-:Y:S02]  /*257e0*/  IADD3 R19, R28, 0x59, RZ ;  /* 0x000000591c137810 */ /* 0x000fe40007ffe0ff */
[----:B------:R-:W-:Y:S02]  /*257f0*/  ISETP.LT.AND P2, PT, R7, c[0x0][0x178], !P2 ;  /* 0x00005e0007007a0c */ /* 0x000fe40005741270 */
[----:B------:R-:W-:Y:S01]  /*25800*/  ISETP.LT.AND P3, PT, R6, c[0x0][0x178], !P6 ;  /* 0x00005e0006007a0c */ /* 0x000fe20007761270 */
[----:B------:R-:W-:Y:S01]  /*25810*/  IMAD.WIDE R12, R18, 0x2, R16 ;  /* 0x00000002120c7825 */ /* 0x000fe200078e0210 */
[----:B------:R-:W-:-:S02]  /*25820*/  ISETP.GE.AND P1, PT, R19, c[0x0][0x17c], PT ;  /* 0x00005f0013007a0c */ /* 0x000fc40003f26270 */
[----:B------:R-:W-:Y:S02]  /*25830*/  PRMT R20, R27, 0x7632, R20 ;  /* 0x000076321b147816 */ /* 0x000fe40000000014 */
[C---:B------:R-:W-:Y:S01]  /*25840*/  IADD3 R19, R18.reuse, c[0x0][0x198], RZ ;  /* 0x0000660012137a10 */ /* 0x040fe20007ffe0ff */
[----:B------:R-:W-:Y:S01]  /*25850*/  IMAD.WIDE R14, R18, 0x2, R2 ;  /* 0x00000002120e7825 */ /* 0x000fe200078e0202 */
[----:B------:R-:W-:Y:S01]  /*25860*/  ISETP.LT.AND P6, PT, R7, c[0x0][0x178], !P6 ;  /* 0x00005e0007007a0c */ /* 0x000fe200077c1270 */
[----:B------:R0:W-:Y:S01]  /*25870*/  @P5 STG.E.U16 [R12.64], R20 ;  /* 0x000000140c005986 */ /* 0x0001e2000c101504 */
[----:B------:R-:W-:-:S03]  /*25880*/  IADD3 R18, R28, 0x5a, RZ ;  /* 0x0000005a1c127810 */ /* 0x000fc60007ffe0ff */
[----:B------:R1:W-:Y:S01]  /*25890*/  @P2 STG.E.U16 [R14.64], R21 ;  /* 0x000000150e002986 */ /* 0x0003e2000c101504 */
[----:B------:R-:W-:-:S03]  /*258a0*/  ISETP.GE.AND P5, PT, R18, c[0x0][0x17c], PT ;  /* 0x00005f0012007a0c */ /* 0x000fc60003fa6270 */
[----:B------:R-:W4:Y:S01]  /*258b0*/  LDL.LU R27, [R1+0x1c4] ;  /* 0x0001c400011b7983 */ /* 0x000f220000300800 */
[C-C-:B0-----:R-:W-:Y:S01]  /*258c0*/  IMAD.WIDE R12, R19.reuse, 0x2, R16.reuse ;  /* 0x00000002130c7825 */ /* 0x141fe200078e0210 */
[----:B------:R-:W-:Y:S02]  /*258d0*/  IADD3 R18, R19, c[0x0][0x198], RZ ;  /* 0x0000660013127a10 */ /* 0x000fe40007ffe0ff */
[----:B------:R-:W-:Y:S02]  /*258e0*/  ISETP.LT.AND P2, PT, R6, c[0x0][0x178], !P4 ;  /* 0x00005e0006007a0c */ /* 0x000fe40006741270 */
[----:B-1----:R-:W-:Y:S02]  /*258f0*/  IADD3 R14, R28, 0x5b, RZ ;  /* 0x0000005b1c0e7810 */ /* 0x002fe40007ffe0ff */
[----:B------:R-:W-:Y:S02]  /*25900*/  ISETP.LT.AND P4, PT, R7, c[0x0][0x178], !P4 ;  /* 0x00005e0007007a0c */ /* 0x000fe40006781270 */
[----:B------:R-:W-:Y:S01]  /*25910*/  IADD3 R20, R18, c[0x0][0x198], RZ ;  /* 0x0000660012147a10 */ /* 0x000fe20007ffe0ff */
        /* <DEDUP_REMOVED lines=15> */
[----:B------:R0:W-:Y:S01]  /*25a10*/  @P6 STG.E.U16 [R14.64], R25 ;  /* 0x000000190e006986 */ /* 0x0001e2000c101504 */
[----:B------:R-:W-:-:S03]  /*25a20*/  IADD3 R22, R28, 0x5c, RZ ;  /* 0x0000005c1c167810 */ /* 0x000fc60007ffe0ff */
[----:B---3--:R1:W-:Y:S01]  /*25a30*/  @P0 STG.E.U16 [R18.64], R26 ;  /* 0x0000001a12000986 */ /* 0x0083e2000c101504 */
[----:B------:R-:W-:Y:S02]  /*25a40*/  ISETP.LT.AND P0, PT, R6, c[0x0][0x178], !P1 ;  /* 0x00005e0006007a0c */ /* 0x000fe40004f01270 */
[----:B0-----:R-:W-:Y:S02]  /*25a50*/  IADD3 R14, R20, c[0x0][0x198], RZ ;  /* 0x00006600140e7a10 */ /* 0x001fe40007ffe0ff */
[----:B------:R-:W-:Y:S02]  /*25a60*/  ISETP.GE.AND P2, PT, R22, c[0x0][0x17c], PT ;  /* 0x00005f0016007a0c */ /* 0x000fe40003f46270 */
[----:B------:R-:W-:Y:S01]  /*25a70*/  PRMT R22, R25, 0x7632, R22 ;  /* 0x0000763219167816 */ /* 0x000fe20000000016 */
[----:B------:R-:W-:Y:S01]  /*25a80*/  IMAD.WIDE R12, R14, 0x2, R16 ;  /* 0x000000020e0c7825 */ /* 0x000fe200078e0210 */
[----:B------:R-:W-:Y:S02]  /*25a90*/  IADD3 R25, R28, 0x5e, RZ ;  /* 0x0000005e1c197810 */ /* 0x000fe40007ffe0ff */
[----:B------:R-:W-:-:S02]  /*25aa0*/  PRMT R24, R26, 0x7632, R24 ;  /* 0x000076321a187816 */ /* 0x000fc40000000018 */
[----:B-1----:R-:W3:Y:S04]  /*25ab0*/  LDL.LU R26, [R1+0x1b4] ;  /* 0x0001b400011a7983 */ /* 0x002ee80000300800 */
[----:B------:R-:W-:Y:S01]  /*25ac0*/  @P0 STG.E.U16 [R12.64], R22 ;  /* 0x000000160c000986 */ /* 0x000fe2000c101504 */
[----:B------:R-:W-:-:S03]  /*25ad0*/  ISETP.GE.AND P0, PT, R25, c[0x0][0x17c], PT ;  /* 0x00005f0019007a0c */ /* 0x000fc60003f06270 */
[----:B------:R-:W3:Y:S01]  /*25ae0*/  LDL.LU R25, [R1+0x204] ;  /* 0x0002040001197983 */ /* 0x000ee20000300800 */
[----:B------:R-:W-:Y:S02]  /*25af0*/  IADD3 R23, R28, 0x5d, RZ ;  /* 0x0000005d1c177810 */ /* 0x000fe40007ffe0ff */
[C---:B------:R-:W-:Y:S02]  /*25b00*/  ISETP.LT.AND P1, PT, R7.reuse, c[0x0][0x178], !P1 ;  /* 0x00005e0007007a0c */ /* 0x040fe40004f21270 */
[----:B------:R-:W-:Y:S02]  /*25b10*/  ISETP.LT.AND P6, PT, R6, c[0x0][0x178], !P5 ;  /* 0x00005e0006007a0c */ /* 0x000fe40006fc1270 */
[----:B------:R-:W-:Y:S02]  /*25b20*/  ISETP.LT.AND P5, PT, R7, c[0x0][0x178], !P5 ;  /* 0x00005e0007007a0c */ /* 0x000fe40006fa1270 */
        /* <DEDUP_REMOVED lines=24> */
[----:B------:R-:W-:Y:S01]  /*25cb0*/  @P3 STG.E.U16 [R14.64], R21 ;  /* 0x000000150e003986 */ /* 0x000fe2000c101504 */
        /* <DEDUP_REMOVED lines=86> */
[----:B------:R0:W-:Y:S01]  /*26220*/  @P3 STG.E.U16 [R12.64], R23 ;  /* 0x000000170c003986 */ /* 0x0001e2000c101504 */
[----:B------:R-:W-:-:S03]  /*26230*/  ISETP.GE.AND P3, PT, R25, c[0x0][0x17c], PT ;  /* 0x00005f0019007a0c */ /* 0x000fc60003f66270 */
[----:B------:R-:W2:Y:S01]  /*26240*/  LDL.LU R25, [R1+0x198] ;  /* 0x0001980001197983 */ /* 0x000ea20000300800 */
[----:B------:R-:W-:-:S03]  /*26250*/  IMAD.WIDE R18, R22, 0x2, R16 ;  /* 0x0000000216127825 */ /* 0x000fc600078e0210 */
[----:B------:R-:W-:Y:S04]  /*26260*/  @P2 STG.E.U16 [R14.64], R24 ;  /* 0x000000180e002986 */ /* 0x000fe8000c101504 */
[----:B----4-:R-:W-:Y:S04]  /*26270*/  @P6 STG.E.U16 [R18.64], R27 ;  /* 0x0000001b12006986 */ /* 0x010fe8000c101504 */
[----:B---3--:R1:W-:Y:S01]  /*26280*/  @P4 STG.E.U16 [R20.64], R26 ;  /* 0x0000001a14004986 */ /* 0x0083e2000c101504 */
[----:B0-----:R-:W-:Y:S02]  /*26290*/  PRMT R23, R26, 0x7632, R23 ;  /* 0x000076321a177816 */ /* 0x001fe40000000017 */
[----:B-1----:R-:W-:-:S02]  /*262a0*/  PRMT R21, R27, 0x7632, R21 ;  /* 0x000076321b157816 */ /* 0x002fc40000000015 */
[----:B------:R-:W3:Y:S04]  /*262b0*/  LDL.LU R27, [R1+0x1a8] ;  /* 0x0001a800011b7983 */ /* 0x000ee80000300800 */
[----:B------:R-:W4:Y:S01]  /*262c0*/  LDL.LU R26, [R1+0x118] ;  /* 0x00011800011a7983 */ /* 0x000f220000300800 */
[----:B------:R-:W-:Y:S02]  /*262d0*/  ISETP.LT.AND P6, PT, R6, c[0x0][0x178], !P0 ;  /* 0x00005e0006007a0c */ /* 0x000fe400047c1270 */
[----:B------:R-:W-:Y:S02]  /*262e0*/  ISETP.LT.AND P0, PT, R7, c[0x0][0x178], !P0 ;  /* 0x00005e0007007a0c */ /* 0x000fe40004701270 */
[----:B------:R-:W-:Y:S02]  /*262f0*/  IADD3 R14, R22, c[0x0][0x198], RZ ;  /* 0x00006600160e7a10 */ /* 0x000fe40007ffe0ff */
[----:B------:R-:W-:-:S02]  /*26300*/  ISETP.LT.AND P2, PT, R6, c[0x0][0x178], !P1 ;  /* 0x00005e0006007a0c */ /* 0x000fc40004f41270 */
[C---:B------:R-:W-:Y:S01]  /*26310*/  ISETP.LT.AND P1, PT, R7.reuse, c[0x0][0x178], !P1 ;  /* 0x00005e0007007a0c */ /* 0x040fe20004f21270 */
[----:B------:R-:W-:Y:S01]  /*26320*/  IMAD.WIDE R12, R14, 0x2, R16 ;  /* 0x000000020e0c7825 */ /* 0x000fe200078e0210 */
[----:B------:R-:W-:Y:S02]  /*26330*/  IADD3 R18, R28, 0x69, RZ ;  /* 0x000000691c127810 */ /* 0x000fe40007ffe0ff */
[C---:B------:R-:W-:Y:S01]  /*26340*/  IADD3 R20, R14.reuse, c[0x0][0x198], RZ ;  /* 0x000066000e147a10 */ /* 0x040fe20007ffe0ff */
[----:B------:R-:W-:Y:S01]  /*26350*/  IMAD.WIDE R14, R14, 0x2, R2 ;  /* 0x000000020e0e7825 */ /* 0x000fe200078e0202 */
[----:B------:R-:W-:Y:S01]  /*26360*/  ISETP.GE.AND P4, PT, R18, c[0x0][0x17c], PT ;  /* 0x00005f0012007a0c */ /* 0x000fe20003f86270 */
[----:B------:R0:W-:Y:S02]  /*26370*/  @P6 STG.E.U16 [R12.64], R21 ;  /* 0x000000150c006986 */ /* 0x0001e4000c101504 */
[----:B------:R-:W-:Y:S02]  /*26380*/  IMAD.WIDE R18, R20, 0x2, R16 ;  /* 0x0000000214127825 */ /* 0x000fe400078e0210 */
[----:B------:R1:W-:Y:S01]  /*26390*/  @P0 STG.E.U16 [R14.64], R23 ;  /* 0x000000170e000986 */ /* 0x0003e2000c101504 */
[----:B------:R-:W-:Y:S01]  /*263a0*/  ISETP.LT.AND P0, PT, R6, c[0x0][0x178], !P5 ;  /* 0x00005e0006007a0c */ /* 0x000fe20006f01270 */
[----:B0-----:R-:W-:Y:S01]  /*263b0*/  IMAD.WIDE R12, R20, 0x2, R2 ;  /* 0x00000002140c7825 */ /* 0x001fe200078e0202 */
[----:B------:R-:W-:-:S02]  /*263c0*/  ISETP.LT.AND P5, PT, R7, c[0x0][0x178], !P5 ;  /* 0x00005e0007007a0c */ /* 0x000fc40006fa1270 */
[C---:B-1----:R-:W-:Y:S02]  /*263d0*/  IADD3 R14, R28.reuse, 0x6b, RZ ;  /* 0x0000006b1c0e7810 */ /* 0x042fe40007ffe0ff */
[----:B------:R-:W-:Y:S01]  /*263e0*/  IADD3 R21, R28, 0x6c, RZ ;  /* 0x0000006c1c157810 */ /* 0x000fe20007ffe0ff */
[----:B--2---:R0:W-:Y:S04]  /*263f0*/  @P2 STG.E.U16 [R18.64], R25 ;  /* 0x0000001912002986 */ /* 0x0041e8000c101504 */
[----:B------:R1:W-:Y:S01]  /*26400*/  @P1 STG.E.U16 [R12.64], R29 ;  /* 0x0000001d0c001986 */ /* 0x0003e2000c101504 */
[----:B0-----:R-:W-:Y:S02]  /*26410*/  IADD3 R18, R20, c[0x0][0x198], RZ ;  /* 0x0000660014127a10 */ /* 0x001fe40007ffe0ff */
[----:B------:R-:W-:-:S02]  /*26420*/  PRMT R20, R29, 0x7632, R20 ;  /* 0x000076321d147816 */ /* 0x000fc40000000014 */
[----:B-1----:R-:W2:Y:S01]  /*26430*/  LDL.LU R29, [R1+0x1c8] ;  /* 0x0001c800011d7983 */ /* 0x002ea20000300800 */
[----:B------:R-:W-:Y:S02]  /*26440*/  PRMT R19, R25, 0x7632, R19 ;  /* 0x0000763219137816 */ /* 0x000fe40000000013 */
[----:B------:R-:W-:Y:S01]  /*26450*/  ISETP.LT.AND P1, PT, R6, c[0x0][0x178], !P3 ;  /* 0x00005e0006007a0c */ /* 0x000fe20005f21270 */
[----:B------:R-:W2:Y:S01]  /*26460*/  LDL.LU R25, [R1+0x108] ;  /* 0x0001080001197983 */ /* 0x000ea20000300800 */
[----:B------:R-:W-:Y:S01]  /*26470*/  ISETP.GE.AND P2, PT, R14, c[0x0][0x17c], PT ;  /* 0x00005f000e007a0c */ /* 0x000fe20003f46270 */
[----:B------:R-:W-:Y:S01]  /*26480*/  IMAD.WIDE R12, R18, 0x2, R16 ;  /* 0x00000002120c7825 */ /* 0x000fe200078e0210 */
[----:B------:R-:W-:-:S03]  /*26490*/  ISETP.LT.AND P3, PT, R7, c[0x0][0x178], !P3 ;  /* 0x00005e0007007a0c */ /* 0x000fc60005f61270 */
[C---:B------:R-:W-:Y:S01]  /*264a0*/  IMAD.WIDE R14, R18.reuse, 0x2, R2 ;  /* 0x00000002120e7825 */ /* 0x040fe200078e0202 */
[----:B------:R-:W-:Y:S01]  /*264b0*/  IADD3 R18, R18, c[0x0][0x198], RZ ;  /* 0x0000660012127a10 */ /* 0x000fe20007ffe0ff */
[----:B------:R0:W-:Y:S04]  /*264c0*/  @P0 STG.E.U16 [R12.64], R19 ;  /* 0x000000130c000986 */ /* 0x0001e8000c101504 */
[----:B------:R1:W-:Y:S01]  /*264d0*/  @P5 STG.E.U16 [R14.64], R20 ;  /* 0x000000140e005986 */ /* 0x0003e2000c101504 */
[----:B------:R-:W-:Y:S01]  /*264e0*/  ISETP.GE.AND P0, PT, R21, c[0x0][0x17c], PT ;  /* 0x00005f0015007a0c */ /* 0x000fe20003f06270 */
[----:B0-----:R-:W-:-:S04]  /*264f0*/  IMAD.WIDE R12, R18, 0x2, R16 ;  /* 0x00000002120c7825 */ /* 0x001fc800078e0210 */
[----:B-1----:R-:W-:Y:S01]  /*26500*/  IMAD.WIDE R14, R18, 0x2, R2 ;  /* 0x00000002120e7825 */ /* 0x002fe200078e0202 */
[----:B---3--:R0:W-:Y:S01]  /*26510*/  @P1 STG.E.U16 [R12.64], R27 ;  /* 0x0000001b0c001986 */ /* 0x0081e2000c101504 */
[----:B------:R-:W-:-:S03]  /*26520*/  PRMT R20, R27, 0x7632, R20 ;  /* 0x000076321b147816 */ /* 0x000fc60000000014 */
[----:B----4-:R1:W-:Y:S01]  /*26530*/  @P3 STG.E.U16 [R14.64], R26 ;  /* 0x0000001a0e003986 */ /* 0x0103e2000c101504 */
[----:B------:R-:W-:-:S03]  /*26540*/  PRMT R21, R26, 0x7632, R21 ;  /* 0x000076321a157816 */ /* 0x000fc60000000015 */
[----:B0-----:R-:W3:Y:S04]  /*26550*/  LDL.LU R27, [R1+0x208] ;  /* 0x00020800011b7983 */ /* 0x001ee80000300800 */
[----:B-1----:R-:W4:Y:S01]  /*26560*/  LDL.LU R26, [R1+0x1b8] ;  /* 0x0001b800011a7983 */ /* 0x002f220000300800 */
[----:B------:R-:W-:Y:S02]  /*26570*/  IADD3 R22, R28, 0x6a, RZ ;  /* 0x0000006a1c167810 */ /* 0x000fe40007ffe0ff */
[----:B------:R-:W-:Y:S02]  /*26580*/  ISETP.LT.AND P5, PT, R6, c[0x0][0x178], !P4 ;  /* 0x00005e0006007a0c */ /* 0x000fe400067a1270 */
[----:B------:R-:W-:Y:S02]  /*26590*/  ISETP.GE.AND P6, PT, R22, c[0x0][0x17c], PT ;  /* 0x00005f0016007a0c */ /* 0x000fe40003fc6270 */
[----:B------:R-:W-:-:S02]  /*265a0*/  IADD3 R18, R18, c[0x0][0x198], RZ ;  /* 0x0000660012127a10 */ /* 0x000fc40007ffe0ff */
[----:B------:R-:W-:Y:S02]  /*265b0*/  IADD3 R19, R28, 0x6d, RZ ;  /* 0x0000006d1c137810 */ /* 0x000fe40007ffe0ff */
[----:B------:R-:W-:Y:S02]  /*265c0*/  ISETP.LT.AND P4, PT, R7, c[0x0][0x178], !P4 ;  /* 0x00005e0007007a0c */ /* 0x000fe40006781270 */
[----:B------:R-:W-:Y:S01]  /*265d0*/  ISETP.LT.AND P3, PT, R6, c[0x0][0x178], !P6 ;  /* 0x00005e0006007a0c */ /* 0x000fe20007761270 */
[C---:B------:R-:W-:Y:S01]  /*265e0*/  IMAD.WIDE R12, R18.reuse, 0x2, R16 ;  /* 0x00000002120c7825 */ /* 0x040fe200078e0210 */
[----:B------:R-:W-:Y:S02]  /*265f0*/  ISETP.GE.AND P1, PT, R19, c[0x0][0x17c], PT ;  /* 0x00005f0013007a0c */ /* 0x000fe40003f26270 */
[C---:B------:R-:W-:Y:S01]  /*26600*/  IADD3 R19, R18.reuse, c[0x0][0x198], RZ ;  /* 0x0000660012137a10 */ /* 0x040fe20007ffe0ff */
[----:B------:R-:W-:Y:S01]  /*26610*/  IMAD.WIDE R14, R18, 0x2, R2 ;  /* 0x00000002120e7825 */ /* 0x000fe200078e0202 */
[----:B------:R-:W-:Y:S01]  /*26620*/  ISETP.LT.AND P6, PT, R7, c[0x0][0x178], !P6 ;  /* 0x00005e0007007a0c */ /* 0x000fe200077c1270 */
[----:B------:R0:W-:Y:S01]  /*26630*/  @P5 STG.E.U16 [R12.64], R20 ;  /* 0x000000140c005986 */ /* 0x0001e2000c101504 */
[----:B------:R-:W-:-:S03]  /*26640*/  IADD3 R18, R28, 0x6e, RZ ;  /* 0x0000006e1c127810 */ /* 0x000fc60007ffe0ff */
[----:B------:R1:W-:Y:S01]  /*26650*/  @P4 STG.E.U16 [R14.64], R21 ;  /* 0x000000150e004986 */ /* 0x0003e2000c101504 */
[----:B------:R-:W-:Y:S01]  /*26660*/  ISETP.LT.AND P5, PT, R6, c[0x0][0x178], !P2 ;  /* 0x00005e0006007a0c */ /* 0x000fe200057a1270 */
[C-C-:B0-----:R-:W-:Y:S01]  /*26670*/  IMAD.WIDE R12, R19.reuse, 0x2, R16.reuse ;  /* 0x00000002130c7825 */ /* 0x141fe200078e0210 */
[----:B------:R-:W-:Y:S02]  /*26680*/  ISETP.GE.AND P4, PT, R18, c[0x0][0x17c], PT ;  /* 0x00005f0012007a0c */ /* 0x000fe40003f86270 */
[----:B------:R-:W-:Y:S02]  /*26690*/  IADD3 R18, R19, c[0x0][0x198], RZ ;  /* 0x0000660013127a10 */ /* 0x000fe40007ffe0ff */
        /* <DEDUP_REMOVED lines=8> */
[----:B------:R-:W-:Y:S01]  /*26720*/  PRMT R22, R25, 0x7632, R22 ;  /* 0x0000763219167816 */ /* 0x000fe20000000016 */
[----:B------:R-:W2:Y:S04]  /*26730*/  LDL.LU R29, [R1+0x188] ;  /* 0x00018800011d7983 */ /* 0x000ea80000300800 */
[----:B------:R0:W-:Y:S01]  /*26740*/  @P6 STG.E.U16 [R12.64], R25 ;  /* 0x000000190c006986 */ /* 0x0001e2000c101504 */
[----:B------:R-:W-:Y:S02]  /*26750*/  ISETP.LT.AND P6, PT, R6, c[0x0][0x178], !P0 ;  /* 0x00005e0006007a0c */ /* 0x000fe400047c1270 */
[----:B------:R-:W-:Y:S01]  /*26760*/  ISETP.LT.AND P0, PT, R7, c[0x0][0x178], !P0 ;  /* 0x00005e0007007a0c */ /* 0x000fe20004701270 */
[----:B------:R1:W-:Y:S01]  /*26770*/  @P5 STG.E.U16 [R14.64], R19 ;  /* 0x000000130e005986 */ /* 0x0003e2000c101504 */
[----:B0-----:R-:W-:-:S04]  /*26780*/  IMAD.WIDE R12, R18, 0x2, R2 ;  /* 0x00000002120c7825 */ /* 0x001fc800078e0202 */
[C---:B-1----:R-:W-:Y:S01]  /*26790*/  IMAD.WIDE R14, R20.reuse, 0x2, R16 ;  /* 0x00000002140e7825 */ /* 0x042fe200078e0210 */
[----:B------:R0:W-:Y:S03]  /*267a0*/  @P2 STG.E.U16 [R12.64], R22 ;  /* 0x000000160c002986 */ /* 0x0001e6000c101504 */
[----:B------:R-:W-:Y:S01]  /*267b0*/  IMAD.WIDE R18, R20, 0x2, R2 ;  /* 0x0000000214127825 */ /* 0x000fe200078e0202 */
[----:B---3--:R1:W-:Y:S04]  /*267c0*/  @P6 STG.E.U16 [R14.64], R27 ;  /* 0x0000001b0e006986 */ /* 0x0083e8000c101504 */
[----:B----4-:R3:W-:Y:S01]  /*267d0*/  @P0 STG.E.U16 [R18.64], R26 ;  /* 0x0000001a12000986 */ /* 0x0107e2000c101504 */
[----:B------:R-:W-:-:S02]  /*267e0*/  ISETP.LT.AND P0, PT, R6, c[0x0][0x178], !P1 ;  /* 0x00005e0006007a0c */ /* 0x000fc40004f01270 */
[----:B0-----:R-:W-:Y:S02]  /*267f0*/  PRMT R22, R27, 0x7632, R22 ;  /* 0x000076321b167816 */ /* 0x001fe40000000016 */
[----:B-1----:R-:W-:Y:S01]  /*26800*/  IADD3 R14, R20, c[0x0][0x198], RZ ;  /* 0x00006600140e7a10 */ /* 0x002fe20007ffe0ff */
[----:B------:R-:W4:Y:S04]  /*26810*/  LDL.LU R27, [R1+0xbc] ;  /* 0x0000bc00011b7983 */ /* 0x000f280000300800 */
[----:B------:R-:W-:Y:S01]  /*26820*/  IMAD.WIDE R12, R14, 0x2, R16 ;  /* 0x000000020e0c7825 */ /* 0x000fe200078e0210 */
[----:B------:R-:W-:Y:S02]  /*26830*/  PRMT R24, R26, 0x7632, R24 ;  /* 0x000076321a187816 */ /* 0x000fe40000000018 */
[----:B---3--:R-:W3:Y:S04]  /*26840*/  LDL.LU R26, [R1+0xac] ;  /* 0x0000ac00011a7983 */ /* 0x008ee80000300800 */
[----:B------:R0:W-:Y:S04]  /*26850*/  @P0 STG.E.U16 [R12.64], R22 ;  /* 0x000000160c000986 */ /* 0x0001e8000c101504 */
[----:B0-----:R-:W2:Y:S01]  /*26860*/  LDL.LU R13, [R1+0x218] ;  /* 0x00021800010d7983 */ /* 0x001ea20000300800 */
[----:B------:R-:W-:-:S02]  /*26870*/  IADD3 R23, R28, 0x71, RZ ;  /* 0x000000711c177810 */ /* 0x000fc40007ffe0ff */
[C---:B------:R-:W-:Y:S02]  /*26880*/  ISETP.LT.AND P1, PT, R7.reuse, c[0x0][0x178], !P1 ;  /* 0x00005e0007007a0c */ /* 0x040fe40004f21270 */
[----:B------:R-:W-:Y:S02]  /*26890*/  ISETP.LT.AND P6, PT, R6, c[0x0][0x178], !P4 ;  /* 0x00005e0006007a0c */ /* 0x000fe400067c1270 */
[----:B------:R-:W-:Y:S02]  /*268a0*/  ISETP.LT.AND P4, PT, R7, c[0x0][0x178], !P4 ;  /* 0x00005e0007007a0c */ /* 0x000fe40006781270 */
[----:B------:R-:W-:Y:S02]  /*268b0*/  ISETP.GE.AND P2, PT, R23, c[0x0][0x17c], PT ;  /* 0x00005f0017007a0c */ /* 0x000fe40003f46270 */
[----:B------:R-:W-:Y:S02]  /*268c0*/  IADD3 R23, R14, c[0x0][0x198], RZ ;  /* 0x000066000e177a10 */ /* 0x000fe40007ffe0ff */
[----:B------:R-:W-:Y:S01]  /*268d0*/  IADD3 R21, R28, 0x70, RZ ;  /* 0x000000701c157810 */ /* 0x000fe20007ffe0ff */
[----:B------:R-:W-:Y:S01]  /*268e0*/  IMAD.WIDE R14, R14, 0x2, R2 ;  /* 0x000000020e0e7825 */ /* 0x000fe200078e0202 */
[----:B------:R-:W-:-:S02]  /*268f0*/  IADD3 R25, R28, 0x72, RZ ;  /* 0x000000721c197810 */ /* 0x000fc40007ffe0ff */
[----:B------:R-:W-:Y:S01]  /*26900*/  ISETP.GE.AND P5, PT, R21, c[0x0][0x17c], PT ;  /* 0x00005f0015007a0c */ /* 0x000fe20003fa6270 */
[C---:B------:R-:W-:Y:S01]  /*26910*/  IMAD.WIDE R18, R23.reuse, 0x2, R16 ;  /* 0x0000000217127825 */ /* 0x040fe200078e0210 */
[----:B------:R0:W-:Y:S03]  /*26920*/  @P1 STG.E.U16 [R14.64], R24 ;  /* 0x000000180e001986 */ /* 0x0001e6000c101504 */
[----:B------:R-:W-:Y:S01]  /*26930*/  IMAD.WIDE R20, R23, 0x2, R2 ;  /* 0x0000000217147825 */ /* 0x000fe200078e0202 */
[----:B------:R-:W-:Y:S02]  /*26940*/  ISETP.GE.AND P0, PT, R25, c[0x0][0x17c], PT ;  /* 0x00005f0019007a0c */ /* 0x000fe40003f06270 */
[----:B------:R-:W3:Y:S01]  /*26950*/  LDL.LU R25, [R1+0xec] ;  /* 0x0000ec0001197983 */ /* 0x000ee20000300800 */
[----:B0-----:R-:W-:-:S04]  /*26960*/  IADD3 R14, R23, c[0x0][0x198], RZ ;  /* 0x00006600170e7a10 */ /* 0x001fc80007ffe0ff */
[----:B------:R-:W-:Y:S01]  /*26970*/  IADD3 R22, R14, c[0x0][0x198], RZ ;  /* 0x000066000e167a10 */ /* 0x000fe20007ffe0ff */
[----:B--2---:R-:W-:Y:S04]  /*26980*/  @P6 STG.E.U16 [R18.64], R13 ;  /* 0x0000000d12006986 */ /* 0x004fe8000c101504 */
[----:B------:R0:W-:Y:S02]  /*26990*/  @P4 STG.E.U16 [R20.64], R29 ;  /* 0x0000001d14004986 */ /* 0x0001e4000c101504 */
[----:B0-----:R-:W-:Y:S02]  /*269a0*/  PRMT R21, R29, 0x7632, R21 ;  /* 0x000076321d157816 */ /* 0x001fe40000000015 */
[----:B------:R-:W2:Y:S01]  /*269b0*/  LDL.LU R29, [R1+0x9c] ;  /* 0x00009c00011d7983 */ /* 0x000ea20000300800 */
[----:B------:R-:W-:-:S02]  /*269c0*/  ISETP.LT.AND P4, PT, R6, c[0x0][0x178], !P3 ;  /* 0x00005e0006007a0c */ /* 0x000fc40005f81270 */
[C---:B------:R-:W-:Y:S02]  /*269d0*/  ISETP.LT.AND P3, PT, R7.reuse, c[0x0][0x178], !P3 ;  /* 0x00005e0007007a0c */ /* 0x040fe40005f61270 */
[----:B------:R-:W-:Y:S02]  /*269e0*/  ISETP.LT.AND P6, PT, R6, c[0x0][0x178], !P5 ;  /* 0x00005e0006007a0c */ /* 0x000fe40006fc1270 */
[----:B------:R-:W-:Y:S02]  /*269f0*/  ISETP.LT.AND P5, PT, R7, c[0x0][0x178], !P5 ;  /* 0x00005e0007007a0c */ /* 0x000fe40006fa1270 */
[----:B------:R-:W-:Y:S01]  /*26a00*/  PRMT R20, R13, 0x7632, R20 ;  /* 0x000076320d147816 */ /* 0x000fe20000000014 */
[----:B------:R-:W-:Y:S01]  /*26a10*/  IMAD.WIDE R12, R14, 0x2, R16 ;  /* 0x000000020e0c7825 */ /* 0x000fe200078e0210 */
[----:B------:R-:W-:-:S03]  /*26a20*/  IADD3 R18, R28, 0x73, RZ ;  /* 0x000000731c127810 */ /* 0x000fc60007ffe0ff */
[----:B------:R-:W-:Y:S01]  /*26a30*/  IMAD.WIDE R14, R14, 0x2, R2 ;  /* 0x000000020e0e7825 */ /* 0x000fe200078e0202 */
[----:B------:R-:W-:Y:S01]  /*26a40*/  ISETP.GE.AND P1, PT, R18, c[0x0][0x17c], PT ;  /* 0x00005f0012007a0c */ /* 0x000fe20003f26270 */
[----:B------:R0:W-:Y:S02]  /*26a50*/  @P4 STG.E.U16 [R12.64], R20 ;  /* 0x000000140c004986 */ /* 0x0001e4000c101504 */
[C---:B------:R-:W-:Y:S02]  /*26a60*/  IMAD.WIDE R18, R22.reuse, 0x2, R16 ;  /* 0x0000000216127825 */ /* 0x040fe400078e0210 */
[----:B------:R1:W-:Y:S04]  /*26a70*/  @P3 STG.E.U16 [R14.64], R21 ;  /* 0x000000150e003986 */ /* 0x0003e8000c101504 */
[----:B----4-:R4:W-:Y:S01]  /*26a80*/  @P6 STG.E.U16 [R18.64], R27 ;  /* 0x0000001b12006986 */ /* 0x0109e2000c101504 */
[----:B0-----:R-:W-:Y:S01]  /*26a90*/  IMAD.WIDE R12, R22, 0x2, R2 ;  /* 0x00000002160c7825 */ /* 0x001fe200078e0202 */
[----:B-1----:R-:W-:-:S04]  /*26aa0*/  PRMT R14, R27, 0x7632, R14 ;  /* 0x000076321b0e7816 */ /* 0x002fc8000000000e */
[----:B---3--:R0:W-:Y:S01]  /*26ab0*/  @P5 STG.E.U16 [R12.64], R26 ;  /* 0x0000001a0c005986 */ /* 0x0081e2000c101504 */
[----:B------:R-:W-:-:S03]  /*26ac0*/  PRMT R15, R26, 0x7632, R15 ;  /* 0x000076321a0f7816 */ /* 0x000fc6000000000f */
[----:B----4-:R-:W3:Y:S04]  /*26ad0*/  LDL.LU R27, [R1+0xfc] ;  /* 0x0000fc00011b7983 */ /* 0x010ee80000300800 */
[----:B0-----:R-:W4:Y:S01]  /*26ae0*/  LDL.LU R26, [R1+0xdc] ;  /* 0x0000dc00011a7983 */ /* 0x001f220000300800 */
[----:B------:R-:W-:Y:S02]  /*26af0*/  ISETP.LT.AND P3, PT, R6, c[0x0][0x178], !P2 ;  /* 0x00005e0006007a0c */ /* 0x000fe40005761270 */
[----:B------:R-:W-:Y:S02]  /*26b00*/  ISETP.LT.AND P2, PT, R7, c[0x0][0x178], !P2 ;  /* 0x00005e0007007a0c */ /* 0x000fe40005741270 */
[----:B------:R-:W-:Y:S02]  /*26b10*/  IADD3 R18, R22, c[0x0][0x198], RZ ;  /* 0x0000660016127a10 */ /* 0x000fe40007ffe0ff */
[----:B------:R-:W-:-:S02]  /*26b20*/  ISETP.LT.AND P6, PT, R6, c[0x0][0x178], !P0 ;  /* 0x00005e0006007a0c */ /* 0x000fc400047c1270 */
[----:B------:R-:W-:Y:S01]  /*26b30*/  ISETP.LT.AND P0, PT, R7, c[0x0][0x178], !P0 ;  /* 0x00005e0007007a0c */ /* 0x000fe20004701270 */
[C---:B------:R-:W-:Y:S01]  /*26b40*/  IMAD.WIDE R12, R18.reuse, 0x2, R16 ;  /* 0x00000002120c7825 */ /* 0x040fe200078e0210 */
[----:B------:R-:W-:-:S03]  /*26b50*/  IADD3 R20, R18, c[0x0][0x198], RZ ;  /* 0x0000660012147a10 */ /* 0x000fc60007ffe0ff */
[----:B------:R-:W-:Y:S01]  /*26b60*/  IMAD.WIDE R18, R18, 0x2, R2 ;  /* 0x0000000212127825 */ /* 0x000fe200078e0202 */
[----:B------:R0:W-:Y:S04]  /*26b70*/  @P3 STG.E.U16 [R12.64], R14 ;  /* 0x0000000e0c003986 */ /* 0x0001e8000c101504 */
[----:B------:R1:W-:Y:S01]  /*26b80*/  @P2 STG.E.U16 [R18.64], R15 ;  /* 0x0000000f12002986 */ /* 0x0003e2000c101504 */
[----:B0-----:R-:W-:-:S04]  /*26b90*/  IMAD.WIDE R12, R20, 0x2, R16 ;  /* 0x00000002140c7825 */ /* 0x001fc800078e0210 */
[----:B-1----:R-:W-:Y:S01]  /*26ba0*/  IMAD.WIDE R14, R20, 0x2, R2 ;  /* 0x00000002140e7825 */ /* 0x002fe200078e0202 */
[----:B------:R-:W-:Y:S01]  /*26bb0*/  PRMT R18, R25, 0x7632, R18 ;  /* 0x0000763219127816 */ /* 0x000fe20000000012 */
[----:B------:R0:W-:Y:S04]  /*26bc0*/  @P6 STG.E.U16 [R12.64], R25 ;  /* 0x000000190c006986 */ /* 0x0001e8000c101504 */
[----:B0-----:R-:W4:Y:S01]  /*26bd0*/  LDL.LU R25, [R1+0x19c] ;  /* 0x00019c0001197983 */ /* 0x001f220000300800 */
[----:B--2---:R-:W-:-:S03]  /*26be0*/  PRMT R19, R29, 0x7632, R19 ;  /* 0x000076321d137816 */ /* 0x004fc60000000013 */
[----:B------:R0:W-:Y:S04]  /*26bf0*/  @P0 STG.E.U16 [R14.64], R29 ;  /* 0x0000001d0e000986 */ /* 0x0001e8000c101504 */
[----:B0-----:R-:W2:Y:S01]  /*26c00*/  LDL.LU R29, [R1+0xcc] ;  /* 0x0000cc00011d7983 */ /* 0x001ea20000300800 */
[----:B------:R-:W-:Y:S02]  /*26c10*/  IADD3 R23, R28, 0x74, RZ ;  /* 0x000000741c177810 */ /* 0x000fe40007ffe0ff */
[----:B------:R-:W-:Y:S02]  /*26c20*/  ISETP.LT.AND P2, PT, R6, c[0x0][0x178], !P1 ;  /* 0x00005e0006007a0c */ /* 0x000fe40004f41270 */
[----:B------:R-:W-:Y:S02]  /*26c30*/  ISETP.GE.AND P4, PT, R23, c[0x0][0x17c], PT ;  /* 0x00005f0017007a0c */ /* 0x000fe40003f86270 */
[----:B------:R-:W-:-:S02]  /*26c40*/  IADD3 R22, R28, 0x75, RZ ;  /* 0x000000751c167810 */ /* 0x000fc40007ffe0ff */
[----:B------:R-:W-:Y:S02]  /*26c50*/  IADD3 R14, R20, c[0x0][0x198], RZ ;  /* 0x00006600140e7a10 */ /* 0x000fe40007ffe0ff */
[C---:B------:R-:W-:Y:S02]  /*26c60*/  ISETP.LT.AND P1, PT, R7.reuse, c[0x0][0x178], !P1 ;  /* 0x00005e0007007a0c */ /* 0x040fe40004f21270 */
[----:B------:R-:W-:Y:S02]  /*26c70*/  ISETP.LT.AND P6, PT, R6, c[0x0][0x178], !P4 ;  /* 0x00005e0006007a0c */ /* 0x000fe400067c1270 */
[----:B------:R-:W-:Y:S01]  /*26c80*/  ISETP.LT.AND P4, PT, R7, c[0x0][0x178], !P4 ;  /* 0x00005e0007007a0c */ /* 0x000fe20006781270 */
[----:B------:R-:W-:Y:S01]  /*26c90*/  IMAD.WIDE R12, R14, 0x2, R16 ;  /* 0x000000020e0c7825 */ /* 0x000fe200078e0210 */
[----:B------:R-:W-:Y:S02]  /*26ca0*/  ISETP.GE.AND P5, PT, R22, c[0x0][0x17c], PT ;  /* 0x00005f0016007a0c */ /* 0x000fe40003fa6270 */
[----:B------:R-:W-:-:S02]  /*26cb0*/  IADD3 R21, R28, 0x76, RZ ;  /* 0x000000761c157810 */ /* 0x000fc40007ffe0ff */
[----:B------:R-:W-:Y:S02]  /*26cc0*/  IADD3 R20, R28, 0x77, RZ ;  /* 0x000000771c147810 */ /* 0x000fe40007ffe0ff */
[C---:B------:R-:W-:Y:S01]  /*26cd0*/  IADD3 R22, R14.reuse, c[0x0][0x198], RZ ;  /* 0x000066000e167a10 */ /* 0x040fe20007ffe0ff */
[----:B------:R-:W-:Y:S01]  /*26ce0*/  IMAD.WIDE R14, R14, 0x2, R2 ;  /* 0x000000020e0e7825 */ /* 0x000fe200078e0202 */
[----:B------:R-:W-:Y:S01]  /*26cf0*/  ISETP.GE.AND P3, PT, R21, c[0x0][0x17c], PT ;  /* 0x00005f0015007a0c */ /* 0x000fe20003f66270 */
[----:B------:R0:W-:Y:S01]  /*26d00*/  @P2 STG.E.U16 [R12.64], R18 ;  /* 0x000000120c002986 */ /* 0x0001e2000c101504 */
[----:B------:R-:W-:Y:S01]  /*26d10*/  ISETP.GE.AND P0, PT, R20, c[0x0][0x17c], PT ;  /* 0x00005f0014007a0c */ /* 0x000fe20003f06270 */
[C---:B------:R-:W-:Y:S02]  /*26d20*/  IMAD.WIDE R20, R22.reuse, 0x2, R16 ;  /* 0x0000000216147825 */ /* 0x040fe400078e0210 */
[----:B------:R1:W-:Y:S04]  /*26d30*/  @P1 STG.E.U16 [R14.64], R19 ;  /* 0x000000130e001986 */ /* 0x0003e8000c101504 */
[----:B---3--:R3:W-:Y:S01]  /*26d40*/  @P6 STG.E.U16 [R20.64], R27 ;  /* 0x0000001b14006986 */ /* 0x0087e2000c101504 */
[----:B0-----:R-:W-:Y:S01]  /*26d50*/  IMAD.WIDE R12, R22, 0x2, R2 ;  /* 0x00000002160c7825 */ /* 0x001fe200078e0202 */
[----:B-1----:R-:W-:-:S04]  /*26d60*/  PRMT R14, R27, 0x7632, R14 ;  /* 0x000076321b0e7816 */ /* 0x002fc8000000000e */
[----:B----4-:R0:W-:Y:S01]  /*26d70*/  @P4 STG.E.U16 [R12.64], R26 ;  /* 0x0000001a0c004986 */ /* 0x0101e2000c101504 */
[----:B------:R-:W-:-:S03]  /*26d80*/  PRMT R15, R26, 0x7632, R15 ;  /* 0x000076321a0f7816 */ /* 0x000fc6000000000f */
[----:B---3--:R-:W3:Y:S04]  /*26d90*/  LDL.LU R27, [R1+0x1ac] ;  /* 0x0001ac00011b7983 */ /* 0x008ee80000300800 */
        /* <DEDUP_REMOVED lines=110> */
[----:B------:R-:W-:-:S02]  /*27480*/  IADD3 R14, R20, c[0x0][0x198], RZ ;  /* 0x00006600140e7a10 */ /* 0x000fc40007ffe0ff */
[C---:B------:R-:W-:Y:S02]  /*27490*/  ISETP.LT.AND P1, PT, R7.reuse, c[0x0][0x178], !P1 ;  /* 0x00005e0007007a0c */ /* 0x040fe40004f21270 */
[----:B------:R-:W-:Y:S02]  /*274a0*/  ISETP.LT.AND P2, PT, R6, c[0x0][0x178], !P4 ;  /* 0x00005e0006007a0c */ /* 0x000fe40006741270 */
[----:B------:R-:W-:Y:S01]  /*274b0*/  ISETP.LT.AND P4, PT, R7, c[0x0][0x178], !P4 ;  /* 0x00005e0007007a0c */ /* 0x000fe20006781270 */
[----:B------:R-:W-:Y:S01]  /*274c0*/  IMAD.WIDE R12, R14, 0x2, R16 ;  /* 0x000000020e0c7825 */ /* 0x000fe200078e0210 */
[C---:B------:R-:W-:Y:S02]  /*274d0*/  IADD3 R21, R28.reuse, 0x82, RZ ;  /* 0x000000821c157810 */ /* 0x040fe40007ffe0ff */
[----:B------:R-:W-:Y:S02]  /*274e0*/  IADD3 R20, R28, 0x83, RZ ;  /* 0x000000831c147810 */ /* 0x000fe40007ffe0ff */
[C---:B------:R-:W-:Y:S01]  /*274f0*/  IADD3 R23, R14.reuse, c[0x0][0x198], RZ ;  /* 0x000066000e177a10 */ /* 0x040fe20007ffe0ff */
[----:B------:R-:W-:Y:S01]  /*27500*/  IMAD.WIDE R14, R14, 0x2, R2 ;  /* 0x000000020e0e7825 */ /* 0x000fe200078e0202 */
[----:B------:R-:W-:Y:S01]  /*27510*/  ISETP.GE.AND P3, PT, R21, c[0x0][0x17c], PT ;  /* 0x00005f0015007a0c */ /* 0x000fe20003f66270 */
[----:B------:R0:W-:Y:S01]  /*27520*/  @P6 STG.E.U16 [R12.64], R18 ;  /* 0x000000120c006986 */ /* 0x0001e2000c101504 */
[----:B------:R-:W-:Y:S01]  /*27530*/  ISETP.GE.AND P0, PT, R20, c[0x0][0x17c], PT ;  /* 0x00005f0014007a0c */ /* 0x000fe20003f06270 */
[----:B------:R-:W-:-:S02]  /*27540*/  IMAD.WIDE R20, R23, 0x2, R16 ;  /* 0x0000000217147825 */ /* 0x000fc400078e0210 */
[----:B------:R-:W-:Y:S02]  /*27550*/  @P1 STG.E.U16 [R14.64], R19 ;  /* 0x000000130e001986 */ /* 0x000fe4000c101504 */
[----:B0-----:R-:W-:Y:S02]  /*27560*/  IMAD.WIDE R12, R23, 0x2, R2 ;  /* 0x00000002170c7825 */ /* 0x001fe400078e0202 */
[----:B---3--:R0:W-:Y:S04]  /*27570*/  @P2 STG.E.U16 [R20.64], R27 ;  /* 0x0000001b14002986 */ /* 0x0081e8000c101504 */
[----:B----4-:R1:W-:Y:S01]  /*27580*/  @P4 STG.E.U16 [R12.64], R26 ;  /* 0x0000001a0c004986 */ /* 0x0103e2000c101504 */
[----:B0-----:R-:W-:-:S03]  /*27590*/  PRMT R20, R26, 0x7632, R20 ;  /* 0x000076321a147816 */ /* 0x001fc60000000014 */
[----:B-1----:R-:W3:Y:S01]  /*275a0*/  LDL.LU R26, [R1+0x280] ;  /* 0x00028000011a7983 */ /* 0x002ee20000300800 */
[----:B------:R-:W-:-:S04]  /*275b0*/  IADD3 R22, R28, 0x81, RZ ;  /* 0x000000811c167810 */ /* 0x000fc80007ffe0ff */
[----:B------:R-:W-:-:S04]  /*275c0*/  ISETP.GE.AND P5, PT, R22, c[0x0][0x17c], PT ;  /* 0x00005f0016007a0c */ /* 0x000fc80003fa6270 */
[----:B------:R-:W-:Y:S02]  /*275d0*/  ISETP.LT.AND P2, PT, R6, c[0x0][0x178], !P5 ;  /* 0x00005e0006007a0c */ /* 0x000fe40006f41270 */
[----:B------:R-:W-:Y:S02]  /*275e0*/  ISETP.LT.AND P5, PT, R7, c[0x0][0x178], !P5 ;  /* 0x00005e0007007a0c */ /* 0x000fe40006fa1270 */
[----:B------:R-:W-:Y:S02]  /*275f0*/  IADD3 R14, R28, 0x85, RZ ;  /* 0x000000851c0e7810 */ /* 0x000fe40007ffe0ff */
[----:B------:R-:W-:Y:S02]  /*27600*/  IADD3 R18, R23, c[0x0][0x198], RZ ;  /* 0x0000660017127a10 */ /* 0x000fe40007ffe0ff */
[----:B------:R-:W-:Y:S02]  /*27610*/  ISETP.GE.AND P1, PT, R14, c[0x0][0x17c], PT ;  /* 0x00005f000e007a0c */ /* 0x000fe40003f26270 */
[----:B------:R-:W-:Y:S01]  /*27620*/  PRMT R19, R27, 0x7632, R19 ;  /* 0x000076321b137816 */ /* 0x000fe20000000013 */
[----:B------:R-:W-:Y:S01]  /*27630*/  IMAD.WIDE R14, R18, 0x2, R16 ;  /* 0x00000002120e7825 */ /* 0x000fe200078e0210 */
[----:B------:R-:W-:Y:S01]  /*27640*/  ISETP.LT.AND P4, PT, R6, c[0x0][0x178], !P3 ;  /* 0x00005e0006007a0c */ /* 0x000fe20005f81270 */
[----:B------:R-:W4:Y:S01]  /*27650*/  LDL.LU R27, [R1+0x1d0] ;  /* 0x0001d000011b7983 */ /* 0x000f220000300800 */
[----:B------:R-:W-:Y:S01]  /*27660*/  ISETP.LT.AND P3, PT, R7, c[0x0][0x178], !P3 ;  /* 0x00005e0007007a0c */ /* 0x000fe20005f61270 */
[C-C-:B------:R-:W-:Y:S01]  /*27670*/  IMAD.WIDE R12, R18.reuse, 0x2, R2.reuse ;  /* 0x00000002120c7825 */ /* 0x140fe200078e0202 */
[----:B------:R-:W-:Y:S01]  /*27680*/  IADD3 R18, R18, c[0x0][0x198], RZ ;  /* 0x0000660012127a10 */ /* 0x000fe20007ffe0ff */
[----:B------:R0:W-:Y:S04]  /*27690*/  @P2 STG.E.U16 [R14.64], R19 ;  /* 0x000000130e002986 */ /* 0x0001e8000c101504 */
[----:B------:R1:W-:Y:S01]  /*276a0*/  @P5 STG.E.U16 [R12.64], R20 ;  /* 0x000000140c005986 */ /* 0x0003e2000c101504 */
[----:B0-----:R-:W-:-:S04]  /*276b0*/  IMAD.WIDE R14, R18, 0x2, R2 ;  /* 0x00000002120e7825 */ /* 0x001fc800078e0202 */
[----:B-1----:R-:W-:-:S05]  /*276c0*/  IMAD.WIDE R12, R18, 0x2, R16 ;  /* 0x00000002120c7825 */ /* 0x002fca00078e0210 */
[----:B------:R-:W-:Y:S04]  /*276d0*/  @P4 STG.E.U16 [R12.64], R25 ;  /* 0x000000190c004986 */ /* 0x000fe8000c101504 */
[----:B--2---:R0:W-:Y:S01]  /*276e0*/  @P3 STG.E.U16 [R14.64], R29 ;  /* 0x0000001d0e003986 */ /* 0x0041e2000c101504 */
[----:B------:R-:W-:-:S03]  /*276f0*/  PRMT R20, R29, 0x7632, R20 ;  /* 0x000076321d147816 */ /* 0x000fc60000000014 */
[----:B0-----:R-:W2:Y:S01]  /*27700*/  LDL.LU R29, [R1+0x270] ;  /* 0x00027000011d7983 */ /* 0x001ea20000300800 */
[----:B------:R-:W-:Y:S02]  /*27710*/  IADD3 R22, R28, 0x84, RZ ;  /* 0x000000841c167810 */ /* 0x000fe40007ffe0ff */
[----:B------:R-:W-:Y:S02]  /*27720*/  ISETP.LT.AND P5, PT, R6, c[0x0][0x178], !P0 ;  /* 0x00005e0006007a0c */ /* 0x000fe400047a1270 */
[----:B------:R-:W-:Y:S02]  /*27730*/  ISETP.GE.AND P6, PT, R22, c[0x0][0x17c], PT ;  /* 0x00005f0016007a0c */ /* 0x000fe40003fc6270 */
[----:B------:R-:W-:Y:S02]  /*27740*/  IADD3 R21, R28, 0x86, RZ ;  /* 0x000000861c157810 */ /* 0x000fe40007ffe0ff */
[----:B------:R-:W-:Y:S02]  /*27750*/  IADD3 R18, R18, c[0x0][0x198], RZ ;  /* 0x0000660012127a10 */ /* 0x000fe40007ffe0ff */
[----:B------:R-:W-:-:S02]  /*27760*/  IADD3 R19, R28, 0x87, RZ ;  /* 0x000000871c137810 */ /* 0x000fc40007ffe0ff */
[----:B------:R-:W-:Y:S02]  /*27770*/  ISETP.LT.AND P0, PT, R7, c[0x0][0x178], !P0 ;  /* 0x00005e0007007a0c */ /* 0x000fe40004701270 */
[----:B------:R-:W-:Y:S01]  /*27780*/  ISETP.LT.AND P3, PT, R6, c[0x0][0x178], !P6 ;  /* 0x00005e0006007a0c */ /* 0x000fe20007761270 */
[C---:B------:R-:W-:Y:S01]  /*27790*/  IMAD.WIDE R12, R18.reuse, 0x2, R16 ;  /* 0x00000002120c7825 */ /* 0x040fe200078e0210 */
[----:B------:R-:W-:Y:S02]  /*277a0*/  ISETP.GE.AND P2, PT, R21, c[0x0][0x17c], PT ;  /* 0x00005f0015007a0c */ /* 0x000fe40003f46270 */
[----:B------:R-:W-:Y:S02]  /*277b0*/  ISETP.GE.AND P4, PT, R19, c[0x0][0x17c], PT ;  /* 0x00005f0013007a0c */ /* 0x000fe40003f86270 */
[----:B------:R-:W-:Y:S02]  /*277c0*/  PRMT R21, R25, 0x7632, R21 ;  /* 0x0000763219157816 */ /* 0x000fe40000000015 */
[C---:B------:R-:W-:Y:S01]  /*277d0*/  IADD3 R19, R18.reuse, c[0x0][0x198], RZ ;  /* 0x0000660012137a10 */ /* 0x040fe20007ffe0ff */
[----:B------:R-:W-:Y:S01]  /*277e0*/  IMAD.WIDE R14, R18, 0x2, R2 ;  /* 0x00000002120e7825 */ /* 0x000fe200078e0202 */
[----:B------:R-:W2:Y:S01]  /*277f0*/  LDL.LU R25, [R1+0x2b0] ;  /* 0x0002b00001197983 */ /* 0x000ea20000300800 */
        /* <DEDUP_REMOVED lines=16> */
[----:B----4-:R0:W-:Y:S01]  /*27900*/  @P6 STG.E.U16 [R12.64], R27 ;  /* 0x0000001b0c006986 */ /* 0x0101e2000c101504 */
[----:B------:R-:W-:Y:S02]  /*27910*/  ISETP.LT.AND P6, PT, R6, c[0x0][0x178], !P2 ;  /* 0x00005e0006007a0c */ /* 0x000fe400057c1270 */
[----:B------:R-:W-:Y:S02]  /*27920*/  ISETP.LT.AND P2, PT, R7, c[0x0][0x178], !P2 ;  /* 0x00005e0007007a0c */ /* 0x000fe40005741270 */
[C---:B------:R-:W-:Y:S01]  /*27930*/  IADD3 R20, R18.reuse, c[0x0][0x198], RZ ;  /* 0x0000660012147a10 */ /* 0x040fe20007ffe0ff */
[----:B------:R1:W-:Y:S01]  /*27940*/  @P0 STG.E.U16 [R14.64], R19 ;  /* 0x000000130e000986 */ /* 0x0003e2000c101504 */
[----:B------:R-:W-:Y:S01]  /*27950*/  PRMT R21, R27, 0x7632, R21 ;  /* 0x000076321b157816 */ /* 0x000fe20000000015 */
[----:B0-----:R-:W-:Y:S02]  /*27960*/  IMAD.WIDE R12, R18, 0x2, R2 ;  /* 0x00000002120c7825 */ /* 0x001fe400078e0202 */
[----:B------:R-:W4:Y:S02]  /*27970*/  LDL.LU R27, [R1+0x2a0] ;  /* 0x0002a000011b7983 */ /* 0x000f240000300800 */
[----:B-1----:R-:W-:-:S02]  /*27980*/  IMAD.WIDE R14, R20, 0x2, R16 ;  /* 0x00000002140e7825 */ /* 0x002fc400078e0210 */
[----:B------:R-:W-:Y:S02]  /*27990*/  @P1 STG.E.U16 [R12.64], R21 ;  /* 0x000000150c001986 */ /* 0x000fe4000c101504 */
[----:B------:R-:W-:Y:S02]  /*279a0*/  IMAD.WIDE R18, R20, 0x2, R2 ;  /* 0x0000000214127825 */ /* 0x000fe400078e0202 */
[----:B--2---:R-:W-:Y:S04]  /*279b0*/  @P6 STG.E.U16 [R14.64], R29 ;  /* 0x0000001d0e006986 */ /* 0x004fe8000c101504 */
[----:B------:R0:W-:Y:S02]  /*279c0*/  @P2 STG.E.U16 [R18.64], R8 ;  /* 0x0000000812002986 */ /* 0x0001e4000c101504 */
[----:B0-----:R-:W-:-:S02]  /*279d0*/  PRMT R8, R29, 0x7632, R8 ;  /* 0x000076321d087816 */ /* 0x001fc40000000008 */
[----:B------:R-:W2:Y:S01]  /*279e0*/  LDL.LU R29, [R1+0x1e0] ;  /* 0x0001e000011d7983 */ /* 0x000ea20000300800 */
[----:B------:R-:W-:Y:S02]  /*279f0*/  IADD3 R22, R28, 0x8a, RZ ;  /* 0x0000008a1c167810 */ /* 0x000fe40007ffe0ff */
[----:B------:R-:W-:Y:S02]  /*27a00*/  ISETP.LT.AND P2, PT, R6, c[0x0][0x178], !P4 ;  /* 0x00005e0006007a0c */ /* 0x000fe40006741270 */
[C---:B------:R-:W-:Y:S02]  /*27a10*/  ISETP.LT.AND P4, PT, R7.reuse, c[0x0][0x178], !P4 ;  /* 0x00005e0007007a0c */ /* 0x040fe40006781270 */
[----:B------:R-:W-:Y:S02]  /*27a20*/  IADD3 R14, R20, c[0x0][0x198], RZ ;  /* 0x00006600140e7a10 */ /* 0x000fe40007ffe0ff */
[----:B------:R-:W-:Y:S02]  /*27a30*/  ISETP.LT.AND P6, PT, R6, c[0x0][0x178], !P5 ;  /* 0x00005e0006007a0c */ /* 0x000fe40006fc1270 */
[----:B------:R-:W-:-:S02]  /*27a40*/  ISETP.LT.AND P5, PT, R7, c[0x0][0x178], !P5 ;  /* 0x00005e0007007a0c */ /* 0x000fc40006fa1270 */
[----:B------:R-:W-:Y:S02]  /*27a50*/  IADD3 R23, R28, 0x8b, RZ ;  /* 0x0000008b1c177810 */ /* 0x000fe40007ffe0ff */
[----:B------:R-:W-:Y:S02]  /*27a60*/  ISETP.GE.AND P0, PT, R22, c[0x0][0x17c], PT ;  /* 0x00005f0016007a0c */ /* 0x000fe40003f06270 */
[C---:B------:R-:W-:Y:S01]  /*27a70*/  IADD3 R22, R14.reuse, c[0x0][0x198], RZ ;  /* 0x000066000e167a10 */ /* 0x040fe20007ffe0ff */
[----:B------:R-:W-:Y:S01]  /*27a80*/  IMAD.WIDE R12, R14, 0x2, R16 ;  /* 0x000000020e0c7825 */ /* 0x000fe200078e0210 */
[----:B------:R-:W-:Y:S02]  /*27a90*/  ISETP.GE.AND P1, PT, R23, c[0x0][0x17c], PT ;  /* 0x00005f0017007a0c */ /* 0x000fe40003f26270 */
[----:B------:R-:W-:Y:S01]  /*27aa0*/  PRMT R23, R8, 0x7632, R23 ;  /* 0x0000763208177816 */ /* 0x000fe20000000017 */
[----:B------:R-:W-:Y:S01]  /*27ab0*/  IMAD.WIDE R14, R14, 0x2, R2 ;  /* 0x000000020e0e7825 */ /* 0x000fe200078e0202 */
[----:B------:R-:W-:Y:S03]  /*27ac0*/  @P2 STG.E.U16 [R12.64], R8 ;  /* 0x000000080c002986 */ /* 0x000fe6000c101504 */
[C---:B------:R-:W-:Y:S01]  /*27ad0*/  IMAD.WIDE R18, R22.reuse, 0x2, R16 ;  /* 0x0000000216127825 */ /* 0x040fe200078e0210 */
[----:B------:R-:W-:Y:S03]  /*27ae0*/  @P4 STG.E.U16 [R14.64], R23 ;  /* 0x000000170e004986 */ /* 0x000fe6000c101504 */
[----:B------:R-:W-:Y:S01]  /*27af0*/  IMAD.WIDE R20, R22, 0x2, R2 ;  /* 0x0000000216147825 */ /* 0x000fe200078e0202 */
[----:B------:R-:W-:Y:S04]  /*27b00*/  @P6 STG.E.U16 [R18.64], R25 ;  /* 0x0000001912006986 */ /* 0x000fe8000c101504 */
[----:B---3--:R0:W-:Y:S02]  /*27b10*/  @P5 STG.E.U16 [R20.64], R26 ;  /* 0x0000001a14005986 */ /* 0x0081e4000c101504 */
[----:B0-----:R-:W-:-:S02]  /*27b20*/  PRMT R20, R26, 0x7632, R20 ;  /* 0x000076321a147816 */ /* 0x001fc40000000014 */
[----:B------:R-:W3:Y:S01]  /*27b30*/  LDL.LU R26, [R1+0x290] ;  /* 0x00029000011a7983 */ /* 0x000ee20000300800 */
[----:B------:R-:W-:Y:S02]  /*27b40*/  ISETP.LT.AND P4, PT, R6, c[0x0][0x178], !P3 ;  /* 0x00005e0006007a0c */ /* 0x000fe40005f81270 */
[----:B------:R-:W-:Y:S02]  /*27b50*/  IADD3 R14, R22, c[0x0][0x198], RZ ;  /* 0x00006600160e7a10 */ /* 0x000fe40007ffe0ff */
[C---:B------:R-:W-:Y:S02]  /*27b60*/  ISETP.LT.AND P3, PT, R7.reuse, c[0x0][0x178], !P3 ;  /* 0x00005e0007007a0c */ /* 0x040fe40005f61270 */
[----:B------:R-:W-:Y:S02]  /*27b70*/  ISETP.LT.AND P5, PT, R6, c[0x0][0x178], !P0 ;  /* 0x00005e0006007a0c */ /* 0x000fe400047a1270 */
[----:B------:R-:W-:Y:S01]  /*27b80*/  ISETP.LT.AND P0, PT, R7, c[0x0][0x178], !P0 ;  /* 0x00005e0007007a0c */ /* 0x000fe20004701270 */
[----:B------:R-:W-:Y:S01]  /*27b90*/  IMAD.WIDE R12, R14, 0x2, R16 ;  /* 0x000000020e0c7825 */ /* 0x000fe200078e0210 */
[----:B------:R-:W-:-:S02]  /*27ba0*/  PRMT R8, R25, 0x7632, R8 ;  /* 0x0000763219087816 */ /* 0x000fc40000000008 */
[----:B------:R-:W-:Y:S02]  /*27bb0*/  IADD3 R18, R28, 0x8d, RZ ;  /* 0x0000008d1c127810 */ /* 0x000fe40007ffe0ff */
[C---:B------:R-:W-:Y:S01]  /*27bc0*/  IADD3 R21, R14.reuse, c[0x0][0x198], RZ ;  /* 0x000066000e157a10 */ /* 0x040fe20007ffe0ff */
[----:B------:R-:W-:Y:S01]  /*27bd0*/  IMAD.WIDE R14, R14, 0x2, R2 ;  /* 0x000000020e0e7825 */ /* 0x000fe200078e0202 */
[----:B------:R-:W-:Y:S01]  /*27be0*/  ISETP.GE.AND P6, PT, R18, c[0x0][0x17c], PT ;  /* 0x00005f0012007a0c */ /* 0x000fe20003fc6270 */
[----:B------:R0:W-:Y:S02]  /*27bf0*/  @P4 STG.E.U16 [R12.64], R8 ;  /* 0x000000080c004986 */ /* 0x0001e4000c101504 */
[C---:B------:R-:W-:Y:S02]  /*27c00*/  IMAD.WIDE R18, R21.reuse, 0x2, R16 ;  /* 0x0000000215127825 */ /* 0x040fe400078e0210 */
[----:B------:R-:W-:Y:S04]  /*27c10*/  @P3 STG.E.U16 [R14.64], R20 ;  /* 0x000000140e003986 */ /* 0x000fe8000c101504 */
[----:B----4-:R1:W-:Y:S01]  /*27c20*/  @P5 STG.E.U16 [R18.64], R27 ;  /* 0x0000001b12005986 */ /* 0x0103e2000c101504 */
[----:B0-----:R-:W-:-:S05]  /*27c30*/  IMAD.WIDE R12, R21, 0x2, R2 ;  /* 0x00000002150c7825 */ /* 0x001fca00078e0202 */
[----:B--2---:R0:W-:Y:S01]  /*27c40*/  @P0 STG.E.U16 [R12.64], R29 ;  /* 0x0000001d0c000986 */ /* 0x0041e2000c101504 */
[----:B-1----:R-:W-:-:S03]  /*27c50*/  PRMT R19, R29, 0x7632, R19 ;  /* 0x000076321d137816 */ /* 0x002fc60000000013 */
[----:B0-----:R-:W2:Y:S01]  /*27c60*/  LDL.LU R29, [R1+0x2c0] ;  /* 0x0002c000011d7983 */ /* 0x001ea20000300800 */
[C---:B------:R-:W-:Y:S02]  /*27c70*/  IADD3 R8, R28.reuse, 0x8f, RZ ;  /* 0x0000008f1c087810 */ /* 0x040fe40007ffe0ff */
[----:B------:R-:W-:Y:S02]  /*27c80*/  IADD3 R24, R28, 0x8c, RZ ;  /* 0x0000008c1c187810 */ /* 0x000fe40007ffe0ff */
[----:B------:R-:W-:Y:S02]  /*27c90*/  ISETP.LT.AND P5, PT, R6, c[0x0][0x178], !P1 ;  /* 0x00005e0006007a0c */ /* 0x000fe40004fa1270 */
[----:B------:R-:W-:Y:S02]  /*27ca0*/  ISETP.LT.AND P1, PT, R7, c[0x0][0x178], !P1 ;  /* 0x00005e0007007a0c */ /* 0x000fe40004f21270 */
[----:B------:R-:W-:Y:S02]  /*27cb0*/  ISETP.GE.AND P3, PT, R8, c[0x0][0x17c], PT ;  /* 0x00005f0008007a0c */ /* 0x000fe40003f66270 */
[----:B------:R-:W-:-:S02]  /*27cc0*/  ISETP.GE.AND P2, PT, R24, c[0x0][0x17c], PT ;  /* 0x00005f0018007a0c */ /* 0x000fc40003f46270 */
[----:B------:R-:W-:Y:S01]  /*27cd0*/  IADD3 R8, R21, c[0x0][0x198], RZ ;  /* 0x0000660015087a10 */ /* 0x000fe20007ffe0ff */
[----:B------:R-:W4:Y:S01]  /*27ce0*/  LDL.LU R24, [R1+0x240] ;  /* 0x0002400001187983 */ /* 0x000f220000300800 */
[----:B------:R-:W-:Y:S02]  /*27cf0*/  ISETP.LT.AND P0, PT, R6, c[0x0][0x178], !P2 ;  /* 0x00005e0006007a0c */ /* 0x000fe40005701270 */
[----:B------:R-:W-:Y:S01]  /*27d00*/  PRMT R18, R27, 0x7632, R18 ;  /* 0x000076321b127816 */ /* 0x000fe20000000012 */
[C---:B------:R-:W-:Y:S01]  /*27d10*/  IMAD.WIDE R14, R8.reuse, 0x2, R16 ;  /* 0x00000002080e7825 */ /* 0x040fe200078e0210 */
[----:B------:R-:W4:Y:S03]  /*27d20*/  LDL.LU R27, [R1+0x254] ;  /* 0x00025400011b7983 */ /* 0x000f260000300800 */
[C---:B------:R-:W-:Y:S01]  /*27d30*/  IMAD.WIDE R12, R8.reuse, 0x2, R2 ;  /* 0x00000002080c7825 */ /* 0x040fe200078e0202 */
[----:B------:R-:W-:Y:S01]  /*27d40*/  IADD3 R8, R8, c[0x0][0x198], RZ ;  /* 0x0000660008087a10 */ /* 0x000fe20007ffe0ff */
[----:B------:R-:W-:Y:S04]  /*27d50*/  @P5 STG.E.U16 [R14.64], R18 ;  /* 0x000000120e005986 */ /* 0x000fe8000c101504 */
[----:B------:R0:W-:Y:S02]  /*27d60*/  @P1 STG.E.U16 [R12.64], R19 ;  /* 0x000000130c001986 */ /* 0x0001e4000c101504 */
[----:B0-----:R-:W-:-:S05]  /*27d70*/  IMAD.WIDE R12, R8, 0x2, R16 ;  /* 0x00000002080c7825 */ /* 0x001fca00078e0210 */
[----:B---3--:R0:W-:Y:S01]  /*27d80*/  @P0 STG.E.U16 [R12.64], R26 ;  /* 0x0000001a0c000986 */ /* 0x0081e2000c101504 */
[----:B------:R-:W-:-:S03]  /*27d90*/  PRMT R19, R26, 0x7632, R19 ;  /* 0x000076321a137816 */ /* 0x000fc60000000013 */
[----:B0-----:R-:W3:Y:S01]  /*27da0*/  LDL.LU R26, [R1+0x234] ;  /* 0x00023400011a7983 */ /* 0x001ee20000300800 */
[----:B------:R-:W-:Y:S02]  /*27db0*/  ISETP.LT.AND P2, PT, R7, c[0x0][0x178], !P2 ;  /* 0x00005e0007007a0c */ /* 0x000fe40005741270 */
[----:B------:R-:W-:Y:S01]  /*27dc0*/  IADD3 R22, R28, 0x8e, RZ ;  /* 0x0000008e1c167810 */ /* 0x000fe20007ffe0ff */
[----:B------:R-:W-:Y:S01]  /*27dd0*/  IMAD.WIDE R14, R8, 0x2, R2 ;  /* 0x00000002080e7825 */ /* 0x000fe200078e0202 */
[----:B------:R-:W-:Y:S01]  /*27de0*/  ISETP.LT.AND P1, PT, R6, c[0x0][0x178], !P6 ;  /* 0x00005e0006007a0c */ /* 0x000fe20007721270 */
[----:B------:R-:W3:Y:S01]  /*27df0*/  LDL.LU R25, [R1+0x264] ;  /* 0x0002640001197983 */ /* 0x000ee20000300800 */
[----:B------:R-:W-:Y:S02]  /*27e00*/  ISETP.GE.AND P4, PT, R22, c[0x0][0x17c], PT ;  /* 0x00005f0016007a0c */ /* 0x000fe40003f86270 */
[----:B------:R-:W-:Y:S02]  /*27e10*/  IADD3 R18, R28, 0x91, RZ ;  /* 0x000000911c127810 */ /* 0x000fe40007ffe0ff */
[----:B------:R-:W-:-:S02]  /*27e20*/  IADD3 R8, R8, c[0x0][0x198], RZ ;  /* 0x0000660008087a10 */ /* 0x000fc40007ffe0ff */
[----:B------:R-:W-:Y:S01]  /*27e30*/  ISETP.LT.AND P6, PT, R7, c[0x0][0x178], !P6 ;  /* 0x00005e0007007a0c */ /* 0x000fe200077c1270 */
[----:B------:R0:W-:Y:S01]  /*27e40*/  @P2 STG.E.U16 [R14.64], R4 ;  /* 0x000000040e002986 */ /* 0x0001e2000c101504 */
[----:B------:R-:W-:Y:S01]  /*27e50*/  ISETP.LT.AND P2, PT, R6, c[0x0][0x178], !P4 ;  /* 0x00005e0006007a0c */ /* 0x000fe20006741270 */
[----:B------:R-:W-:Y:S01]  /*27e60*/  IMAD.WIDE R12, R8, 0x2, R16 ;  /* 0x00000002080c7825 */ /* 0x000fe200078e0210 */
[----:B------:R-:W-:Y:S02]  /*27e70*/  ISETP.GE.AND P0, PT, R18, c[0x0][0x17c], PT ;  /* 0x00005f0012007a0c */ /* 0x000fe40003f06270 */
[----:B------:R-:W-:Y:S02]  /*27e80*/  PRMT R18, R4, 0x7632, R18 ;  /* 0x0000763204127816 */ /* 0x000fe40000000012 */
[----:B------:R1:W-:Y:S01]  /*27e90*/  @P1 STG.E.U16 [R12.64], R19 ;  /* 0x000000130c001986 */ /* 0x0003e2000c101504 */
[C---:B0-----:R-:W-:Y:S01]  /*27ea0*/  IADD3 R4, R8.reuse, c[0x0][0x198], RZ ;  /* 0x0000660008047a10 */ /* 0x041fe20007ffe0ff */
[----:B------:R-:W-:-:S04]  /*27eb0*/  IMAD.WIDE R14, R8, 0x2, R2 ;  /* 0x00000002080e7825 */ /* 0x000fc800078e0202 */
[C---:B-1----:R-:W-:Y:S01]  /*27ec0*/  IMAD.WIDE R12, R4.reuse, 0x2, R16 ;  /* 0x00000002040c7825 */ /* 0x042fe200078e0210 */
[----:B------:R0:W-:Y:S02]  /*27ed0*/  @P6 STG.E.U16 [R14.64], R18 ;  /* 0x000000120e006986 */ /* 0x0001e4000c101504 */
[C---:B0-----:R-:W-:Y:S02]  /*27ee0*/  IADD3 R18, R4.reuse, c[0x0][0x198], RZ ;  /* 0x0000660004127a10 */ /* 0x041fe40007ffe0ff */
[----:B--2---:R0:W-:Y:S02]  /*27ef0*/  @P2 STG.E.U16 [R12.64], R29 ;  /* 0x0000001d0c002986 */ /* 0x0041e4000c101504 */
[----:B0-----:R-:W-:Y:S01]  /*27f00*/  IMAD.WIDE R12, R4, 0x2, R2 ;  /* 0x00000002040c7825 */ /* 0x001fe200078e0202 */
[----:B------:R-:W-:Y:S02]  /*27f10*/  PRMT R4, R29, 0x7632, R4 ;  /* 0x000076321d047816 */ /* 0x000fe40000000004 */
[----:B------:R-:W2:Y:S01]  /*27f20*/  LDL.LU R29, [R1+0x1f4] ;  /* 0x0001f400011d7983 */ /* 0x000ea20000300800 */
[----:B------:R-:W-:-:S02]  /*27f30*/  ISETP.LT.AND P4, PT, R7, c[0x0][0x178], !P4 ;  /* 0x00005e0007007a0c */ /* 0x000fc40006781270 */
[----:B------:R-:W-:Y:S02]  /*27f40*/  ISETP.LT.AND P6, PT, R6, c[0x0][0x178], !P3 ;  /* 0x00005e0006007a0c */ /* 0x000fe40005fc1270 */
[----:B------:R-:W-:Y:S01]  /*27f50*/  IADD3 R20, R28, 0x90, RZ ;  /* 0x000000901c147810 */ /* 0x000fe20007ffe0ff */
[----:B------:R-:W-:Y:S01]  /*27f60*/  IMAD.WIDE R14, R18, 0x2, R16 ;  /* 0x00000002120e7825 */ /* 0x000fe200078e0210 */
[----:B------:R-:W-:Y:S02]  /*27f70*/  IADD3 R8, R28, 0x92, RZ ;  /* 0x000000921c087810 */ /* 0x000fe40007ffe0ff */
[----:B------:R-:W-:Y:S02]  /*27f80*/  ISETP.GE.AND P5, PT, R20, c[0x0][0x17c], PT ;  /* 0x00005f0014007a0c */ /* 0x000fe40003fa6270 */
[----:B------:R-:W-:-:S03]  /*27f90*/  ISETP.LT.AND P3, PT, R7, c[0x0][0x178], !P3 ;  /* 0x00005e0007007a0c */ /* 0x000fc60005f61270 */
[----:B----4-:R0:W-:Y:S01]  /*27fa0*/  @P4 STG.E.U16 [R12.64], R24 ;  /* 0x000000180c004986 */ /* 0x0101e2000c101504 */
[----:B------:R-:W-:Y:S02]  /*27fb0*/  ISETP.LT.AND P4, PT, R6, c[0x0][0x178], !P5 ;  /* 0x00005e0006007a0c */ /* 0x000fe40006f81270 */
[----:B------:R-:W-:Y:S01]  /*27fc0*/  ISETP.GE.AND P1, PT, R8, c[0x0][0x17c], PT ;  /* 0x00005f0008007a0c */ /* 0x000fe20003f26270 */
[----:B------:R1:W-:Y:S01]  /*27fd0*/  @P6 STG.E.U16 [R14.64], R4 ;  /* 0x000000040e006986 */ /* 0x0003e2000c101504 */
[----:B------:R-:W-:Y:S02]  /*27fe0*/  ISETP.LT.AND P5, PT, R7, c[0x0][0x178], !P5 ;  /* 0x00005e0007007a0c */ /* 0x000fe40006fa1270 */
[----:B------:R-:W-:-:S04]  /*27ff0*/  IADD3 R8, R28, 0x93, RZ ;  /* 0x000000931c087810 */ /* 0x000fc80007ffe0ff */
[----:B------:R-:W-:Y:S01]  /*28000*/  ISETP.GE.AND P2, PT, R8, c[0x0][0x17c], PT ;  /* 0x00005f0008007a0c */ /* 0x000fe20003f46270 */
[C---:B0-----:R-:W-:Y:S01]  /*28010*/  IMAD.WIDE R12, R18.reuse, 0x2, R2 ;  /* 0x00000002120c7825 */ /* 0x041fe200078e0202 */
[----:B-1----:R-:W-:Y:S02]  /*28020*/  IADD3 R4, R18, c[0x0][0x198], RZ ;  /* 0x0000660012047a10 */ /* 0x002fe40007ffe0ff */
[----:B------:R-:W-:-:S03]  /*28030*/  PRMT R8, R24, 0x7632, R8 ;  /* 0x0000763218087816 */ /* 0x000fc60000000008 */
[----:B------:R-:W-:-:S04]  /*28040*/  IMAD.WIDE R14, R4, 0x2, R16 ;  /* 0x00000002040e7825 */ /* 0x000fc800078e0210 */
[----:B------:R-:W-:Y:S01]  /*28050*/  IMAD.WIDE R18, R4, 0x2, R2 ;  /* 0x0000000204127825 */ /* 0x000fe200078e0202 */
[----:B------:R0:W-:Y:S01]  /*28060*/  @P3 STG.E.U16 [R12.64], R8 ;  /* 0x000000080c003986 */ /* 0x0001e2000c101504 */
[----:B---3--:R-:W-:-:S03]  /*28070*/  PRMT R22, R26, 0x7632, R22 ;  /* 0x000076321a167816 */ /* 0x008fc60000000016 */
[----:B------:R1:W-:Y:S04]  /*28080*/  @P4 STG.E.U16 [R14.64], R27 ;  /* 0x0000001b0e004986 */ /* 0x0003e8000c101504 */
[----:B------:R3:W-:Y:S01]  /*28090*/  @P5 STG.E.U16 [R18.64], R26 ;  /* 0x0000001a12005986 */ /* 0x0007e2000c101504 */
[----:B0-----:R-:W-:-:S03]  /*280a0*/  PRMT R8, R27, 0x7632, R8 ;  /* 0x000076321b087816 */ /* 0x001fc60000000008 */
[----:B-1----:R-:W4:Y:S04]  /*280b0*/  LDL.LU R27, [R1+0x284] ;  /* 0x00028400011b7983 */ /* 0x002f280000300800 */
[----:B---3--:R-:W3:Y:S01]  /*280c0*/  LDL.LU R26, [R1+0x1d4] ;  /* 0x0001d400011a7983 */ /* 0x008ee20000300800 */
[----:B------:R-:W-:Y:S02]  /*280d0*/  ISETP.LT.AND P4, PT, R6, c[0x0][0x178], !P0 ;  /* 0x00005e0006007a0c */ /* 0x000fe40004781270 */
[----:B------:R-:W-:Y:S02]  /*280e0*/  ISETP.LT.AND P0, PT, R7, c[0x0][0x178], !P0 ;  /* 0x00005e0007007a0c */ /* 0x000fe40004701270 */
[----:B------:R-:W-:Y:S02]  /*280f0*/  IADD3 R14, R4, c[0x0][0x198], RZ ;  /* 0x00006600040e7a10 */ /* 0x000fe40007ffe0ff */
[----:B------:R-:W-:-:S02]  /*28100*/  ISETP.LT.AND P5, PT, R6, c[0x0][0x178], !P1 ;  /* 0x00005e0006007a0c */ /* 0x000fc40004fa1270 */
[----:B------:R-:W-:Y:S02]  /*28110*/  ISETP.LT.AND P1, PT, R7, c[0x0][0x178], !P1 ;  /* 0x00005e0007007a0c */ /* 0x000fe40004f21270 */
[----:B------:R-:W-:Y:S02]  /*28120*/  IADD3 R4, R14, c[0x0][0x198], RZ ;  /* 0x000066000e047a10 */ /* 0x000fe40007ffe0ff */
[C---:B------:R-:W-:Y:S02]  /*28130*/  IADD3 R20, R28.reuse, 0x94, RZ ;  /* 0x000000941c147810 */ /* 0x040fe40007ffe0ff */
[----:B------:R-:W-:Y:S01]  /*28140*/  IADD3 R21, R28, 0x95, RZ ;  /* 0x000000951c157810 */ /* 0x000fe20007ffe0ff */
[----:B------:R-:W-:Y:S01]  /*28150*/  IMAD.WIDE R12, R14, 0x2, R16 ;  /* 0x000000020e0c7825 */ /* 0x000fe200078e0210 */
[----:B------:R-:W-:Y:S02]  /*28160*/  ISETP.GE.AND P6, PT, R20, c[0x0][0x17c], PT ;  /* 0x00005f0014007a0c */ /* 0x000fe40003fc6270 */
[----:B------:R-:W-:Y:S01]  /*28170*/  ISETP.GE.AND P3, PT, R21, c[0x0][0x17c], PT ;  /* 0x00005f0015007a0c */ /* 0x000fe20003f66270 */
[----:B------:R-:W-:Y:S01]  /*28180*/  IMAD.WIDE R14, R14, 0x2, R2 ;  /* 0x000000020e0e7825 */ /* 0x000fe200078e0202 */
[----:B------:R-:W-:Y:S03]  /*28190*/  @P4 STG.E.U16 [R12.64], R8 ;  /* 0x000000080c004986 */ /* 0x000fe6000c101504 */
[C---:B------:R-:W-:Y:S01]  /*281a0*/  IMAD.WIDE R18, R4.reuse, 0x2, R16 ;  /* 0x0000000204127825 */ /* 0x040fe200078e0210 */
[----:B------:R-:W-:Y:S03]  /*281b0*/  @P0 STG.E.U16 [R14.64], R22 ;  /* 0x000000160e000986 */ /* 0x000fe6000c101504 */
[----:B------:R-:W-:Y:S01]  /*281c0*/  IMAD.WIDE R20, R4, 0x2, R2 ;  /* 0x0000000204147825 */ /* 0x000fe200078e0202 */
[----:B------:R-:W-:Y:S04]  /*281d0*/  @P5 STG.E.U16 [R18.64], R25 ;  /* 0x0000001912005986 */ /* 0x000fe8000c101504 */
[----:B--2---:R0:W-:Y:S02]  /*281e0*/  @P1 STG.E.U16 [R20.64], R29 ;  /* 0x0000001d14001986 */ /* 0x0041e4000c101504 */
[----:B0-----:R-:W-:-:S02]  /*281f0*/  PRMT R20, R29, 0x7632, R20 ;  /* 0x000076321d147816 */ /* 0x001fc40000000014 */
[----:B------:R-:W2:Y:S01]  /*28200*/  LDL.LU R29, [R1+0x274] ;  /* 0x00027400011d7983 */ /* 0x000ea20000300800 */
        /* <DEDUP_REMOVED lines=13> */
[----:B------:R-:W-:Y:S02]  /*282e0*/  @P2 STG.E.U16 [R14.64], R20 ;  /* 0x000000140e002986 */ /* 0x000fe4000c101504 */
[----:B0-----:R-:W-:-:S02]  /*282f0*/  IMAD.WIDE R12, R4, 0x2, R2 ;  /* 0x00000002040c7825 */ /* 0x001fc400078e0202 */
[----:B----4-:R0:W-:Y:S04]  /*28300*/  @P5 STG.E.U16 [R18.64], R27 ;  /* 0x0000001b12005986 */ /* 0x0101e8000c101504 */
[----:B---3--:R1:W-:Y:S01]  /*28310*/  @P6 STG.E.U16 [R12.64], R26 ;  /* 0x0000001a0c006986 */ /* 0x0083e2000c101504 */
[----:B0-----:R-:W-:-:S03]  /*28320*/  PRMT R18, R26, 0x7632, R18 ;  /* 0x000076321a127816 */ /* 0x001fc60000000012 */
[----:B-1----:R-:W3:Y:S01]  /*28330*/  LDL.LU R26, [R1+0x2b4] ;  /* 0x0002b400011a7983 */ /* 0x002ee20000300800 */
[----:B------:R-:W-:Y:S02]  /*28340*/  IADD3 R23, R28, 0x96, RZ ;  /* 0x000000961c177810 */ /* 0x000fe40007ffe0ff */
[----:B------:R-:W-:Y:S01]  /*28350*/  ISETP.LT.AND P5, PT, R6, c[0x0][0x178], !P3 ;  /* 0x00005e0006007a0c */ /* 0x000fe20005fa1270 */
[----:B------:R-:W4:Y:S01]  /*28360*/  LDL.LU R25, [R1+0x224] ;  /* 0x0002240001197983 */ /* 0x000f220000300800 */
[----:B------:R-:W-:Y:S02]  /*28370*/  ISETP.LT.AND P3, PT, R7, c[0x0][0x178], !P3 ;  /* 0x00005e0007007a0c */ /* 0x000fe40005f61270 */
[----:B------:R-:W-:Y:S02]  /*28380*/  ISETP.GE.AND P4, PT, R23, c[0x0][0x17c], PT ;  /* 0x00005f0017007a0c */ /* 0x000fe40003f86270 */
[----:B------:R-:W-:Y:S02]  /*28390*/  IADD3 R8, R28, 0x99, RZ ;  /* 0x000000991c087810 */ /* 0x000fe40007ffe0ff */
[----:B------:R-:W-:-:S02]  /*283a0*/  IADD3 R4, R4, c[0x0][0x198], RZ ;  /* 0x0000660004047a10 */ /* 0x000fc40007ffe0ff */
[----:B------:R-:W-:Y:S02]  /*283b0*/  ISETP.LT.AND P6, PT, R6, c[0x0][0x178], !P4 ;  /* 0x00005e0006007a0c */ /* 0x000fe400067c1270 */
[----:B------:R-:W-:Y:S01]  /*283c0*/  ISETP.GE.AND P2, PT, R8, c[0x0][0x17c], PT ;  /* 0x00005f0008007a0c */ /* 0x000fe20003f46270 */
[C---:B------:R-:W-:Y:S01]  /*283d0*/  IMAD.WIDE R12, R4.reuse, 0x2, R16 ;  /* 0x00000002040c7825 */ /* 0x040fe200078e0210 */
[----:B------:R-:W-:Y:S02]  /*283e0*/  ISETP.LT.AND P4, PT, R7, c[0x0][0x178], !P4 ;  /* 0x00005e0007007a0c */ /* 0x000fe40006781270 */
[----:B------:R-:W-:Y:S01]  /*283f0*/  PRMT R8, R27, 0x7632, R8 ;  /* 0x000076321b087816 */ /* 0x000fe20000000008 */
[C---:B------:R-:W-:Y:S01]  /*28400*/  IMAD.WIDE R14, R4.reuse, 0x2, R2 ;  /* 0x00000002040e7825 */ /* 0x040fe200078e0202 */
[----:B------:R-:W-:Y:S01]  /*28410*/  IADD3 R4, R4, c[0x0][0x198], RZ ;  /* 0x0000660004047a10 */ /* 0x000fe20007ffe0ff */
[----:B------:R-:W4:Y:S04]  /*28420*/  LDL.LU R27, [R1+0x2a4] ;  /* 0x0002a400011b7983 */ /* 0x000f280000300800 */
[----:B------:R0:W-:Y:S04]  /*28430*/  @P5 STG.E.U16 [R12.64], R8 ;  /* 0x000000080c005986 */ /* 0x0001e8000c101504 */
[----:B------:R1:W-:Y:S01]  /*28440*/  @P3 STG.E.U16 [R14.64], R18 ;  /* 0x000000120e003986 */ /* 0x0003e2000c101504 */
[----:B0-----:R-:W-:-:S04]  /*28450*/  IMAD.WIDE R12, R4, 0x2, R16 ;  /* 0x00000002040c7825 */ /* 0x001fc800078e0210 */
[----:B-1----:R-:W-:Y:S01]  /*28460*/  IMAD.WIDE R14, R4, 0x2, R2 ;  /* 0x00000002040e7825 */ /* 0x002fe200078e0202 */
[----:B--2---:R-:W-:Y:S04]  /*28470*/  @P6 STG.E.U16 [R12.64], R29 ;  /* 0x0000001d0c006986 */ /* 0x004fe8000c101504 */
[----:B------:R0:W-:Y:S02]  /*28480*/  @P4 STG.E.U16 [R14.64], R9 ;  /* 0x000000090e004986 */ /* 0x0001e4000c101504 */
[----:B0-----:R-:W-:Y:S02]  /*28490*/  PRMT R15, R29, 0x7632, R15 ;  /* 0x000076321d0f7816 */ /* 0x001fe4000000000f */
[----:B------:R-:W2:Y:S01]  /*284a0*/  LDL.LU R29, [R1+0x1e4] ;  /* 0x0001e400011d7983 */ /* 0x000ea20000300800 */
[----:B------:R-:W-:-:S02]  /*284b0*/  IADD3 R21, R28, 0x98, RZ ;  /* 0x000000981c157810 */ /* 0x000fc40007ffe0ff */
[----:B------:R-:W-:Y:S02]  /*284c0*/  ISETP.LT.AND P3, PT, R6, c[0x0][0x178], !P0 ;  /* 0x00005e0006007a0c */ /* 0x000fe40004761270 */
[----:B------:R-:W-:Y:S02]  /*284d0*/  ISETP.LT.AND P0, PT, R7, c[0x0][0x178], !P0 ;  /* 0x00005e0007007a0c */ /* 0x000fe40004701270 */
[----:B------:R-:W-:Y:S02]  /*284e0*/  ISETP.GE.AND P1, PT, R21, c[0x0][0x17c], PT ;  /* 0x00005f0015007a0c */ /* 0x000fe40003f26270 */
[----:B------:R-:W-:Y:S02]  /*284f0*/  IADD3 R4, R4, c[0x0][0x198], RZ ;  /* 0x0000660004047a10 */ /* 0x000fe40007ffe0ff */
[----:B------:R-:W-:Y:S02]  /*28500*/  IADD3 R8, R28, 0x9b, RZ ;  /* 0x0000009b1c087810 */ /* 0x000fe40007ffe0ff */
[----:B------:R-:W-:Y:S01]  /*28510*/  ISETP.LT.AND P4, PT, R6, c[0x0][0x178], !P1 ;  /* 0x00005e0006007a0c */ /* 0x000fe20004f81270 */
[----:B------:R-:W-:Y:S01]  /*28520*/  IMAD.WIDE R12, R4, 0x2, R16 ;  /* 0x00000002040c7825 */ /* 0x000fe200078e0210 */
[----:B------:R-:W-:-:S02]  /*28530*/  ISETP.GE.AND P6, PT, R8, c[0x0][0x17c], PT ;  /* 0x00005f0008007a0c */ /* 0x000fc40003fc6270 */
[----:B------:R-:W-:Y:S01]  /*28540*/  PRMT R14, R9, 0x7632, R14 ;  /* 0x00007632090e7816 */ /* 0x000fe2000000000e */
[C---:B------:R-:W-:Y:S01]  /*28550*/  IMAD.WIDE R8, R4.reuse, 0x2, R2 ;  /* 0x0000000204087825 */ /* 0x040fe200078e0202 */
[----:B------:R-:W-:Y:S01]  /*28560*/  IADD3 R4, R4, c[0x0][0x198], RZ ;  /* 0x0000660004047a10 */ /* 0x000fe20007ffe0ff */
[----:B------:R-:W-:Y:S04]  /*28570*/  @P3 STG.E.U16 [R12.64], R15 ;  /* 0x0000000f0c003986 */ /* 0x000fe8000c101504 */
[----:B------:R0:W-:Y:S02]  /*28580*/  @P0 STG.E.U16 [R8.64], R14 ;  /* 0x0000000e08000986 */ /* 0x0001e4000c101504 */
[C---:B0-----:R-:W-:Y:S01]  /*28590*/  IMAD.WIDE R8, R4.reuse, 0x2, R16 ;  /* 0x0000000204087825 */ /* 0x041fe200078e0210 */
[----:B------:R-:W-:-:S04]  /*285a0*/  IADD3 R14, R4, c[0x0][0x198], RZ ;  /* 0x00006600040e7a10 */ /* 0x000fc80007ffe0ff */
[----:B---3--:R0:W-:Y:S02]  /*285b0*/  @P4 STG.E.U16 [R8.64], R26 ;  /* 0x0000001a08004986 */ /* 0x0081e4000c101504 */
[----:B0-----:R-:W-:Y:S01]  /*285c0*/  IMAD.WIDE R8, R4, 0x2, R2 ;  /* 0x0000000204087825 */ /* 0x001fe200078e0202 */
[----:B------:R-:W-:Y:S02]  /*285d0*/  PRMT R4, R26, 0x7632, R4 ;  /* 0x000076321a047816 */ /* 0x000fe40000000004 */
[----:B------:R-:W3:Y:S01]  /*285e0*/  LDL.LU R26, [R1+0x294] ;  /* 0x00029400011a7983 */ /* 0x000ee20000300800 */
[----:B------:R-:W-:Y:S02]  /*285f0*/  ISETP.LT.AND P1, PT, R7, c[0x0][0x178], !P1 ;  /* 0x00005e0007007a0c */ /* 0x000fe40004f21270 */
[----:B------:R-:W-:Y:S02]  /*28600*/  IADD3 R12, R28, 0x9c, RZ ;  /* 0x0000009c1c0c7810 */ /* 0x000fe40007ffe0ff */
[----:B------:R-:W-:-:S02]  /*28610*/  ISETP.LT.AND P3, PT, R6, c[0x0][0x178], !P2 ;  /* 0x00005e0006007a0c */ /* 0x000fc40005761270 */
[----:B------:R-:W-:Y:S02]  /*28620*/  ISETP.GE.AND P0, PT, R12, c[0x0][0x17c], PT ;  /* 0x00005f000c007a0c */ /* 0x000fe40003f06270 */
[C---:B------:R-:W-:Y:S02]  /*28630*/  IADD3 R19, R28.reuse, 0x9a, RZ ;  /* 0x0000009a1c137810 */ /* 0x040fe40007ffe0ff */
[----:B------:R-:W-:Y:S02]  /*28640*/  IADD3 R12, R28, 0x9d, RZ ;  /* 0x0000009d1c0c7810 */ /* 0x000fe40007ffe0ff */
[----:B------:R-:W-:Y:S02]  /*28650*/  ISETP.GE.AND P5, PT, R19, c[0x0][0x17c], PT ;  /* 0x00005f0013007a0c */ /* 0x000fe40003fa6270 */
[----:B------:R-:W-:Y:S01]  /*28660*/  ISETP.GE.AND P4, PT, R12, c[0x0][0x17c], PT ;  /* 0x00005f000c007a0c */ /* 0x000fe20003f86270 */
[----:B------:R-:W-:Y:S01]  /*28670*/  IMAD.WIDE R12, R14, 0x2, R16 ;  /* 0x000000020e0c7825 */ /* 0x000fe200078e0210 */
[----:B------:R-:W-:Y:S01]  /*28680*/  ISETP.LT.AND P2, PT, R7, c[0x0][0x178], !P2 ;  /* 0x00005e0007007a0c */ /* 0x000fe20005741270 */
[----:B----4-:R0:W-:Y:S01]  /*28690*/  @P1 STG.E.U16 [R8.64], R25 ;  /* 0x0000001908001986 */ /* 0x0101e2000c101504 */
[----:B------:R-:W-:-:S02]  /*286a0*/  ISETP.LT.AND P1, PT, R6, c[0x0][0x178], !P5 ;  /* 0x00005e0006007a0c */ /* 0x000fc40006f21270 */
[----:B------:R-:W-:Y:S01]  /*286b0*/  ISETP.LT.AND P5, PT, R7, c[0x0][0x178], !P5 ;  /* 0x00005e0007007a0c */ /* 0x000fe20006fa1270 */
[----:B------:R1:W-:Y:S01]  /*286c0*/  @P3 STG.E.U16 [R12.64], R4 ;  /* 0x000000040c003986 */ /* 0x0003e2000c101504 */
[----:B------:R-:W-:Y:S01]  /*286d0*/  PRMT R18, R25, 0x7632, R18 ;  /* 0x0000763219127816 */ /* 0x000fe20000000012 */
[C---:B0-----:R-:W-:Y:S02]  /*286e0*/  IMAD.WIDE R8, R14.reuse, 0x2, R2 ;  /* 0x000000020e087825 */ /* 0x041fe400078e0202 */
[----:B------:R-:W4:Y:S01]  /*286f0*/  LDL.LU R25, [R1+0x2c4] ;  /* 0x0002c40001197983 */ /* 0x000f220000300800 */
[----:B-1----:R-:W-:-:S03]  /*28700*/  IADD3 R4, R14, c[0x0][0x198], RZ ;  /* 0x000066000e047a10 */ /* 0x002fc60007ffe0ff */
[----:B------:R-:W-:Y:S02]  /*28710*/  @P2 STG.E.U16 [R8.64], R18 ;  /* 0x0000001208002986 */ /* 0x000fe4000c101504 */
[----:B------:R-:W-:-:S04]  /*28720*/  IMAD.WIDE R12, R4, 0x2, R16 ;  /* 0x00000002040c7825 */ /* 0x000fc800078e0210 */
[----:B------:R-:W-:Y:S01]  /*28730*/  IMAD.WIDE R14, R4, 0x2, R2 ;  /* 0x00000002040e7825 */ /* 0x000fe200078e0202 */
[----:B------:R-:W-:Y:S04]  /*28740*/  @P1 STG.E.U16 [R12.64], R27 ;  /* 0x0000001b0c001986 */ /* 0x000fe8000c101504 */
[----:B--2---:R0:W-:Y:S01]  /*28750*/  @P5 STG.E.U16 [R14.64], R29 ;  /* 0x0000001d0e005986 */ /* 0x0041e2000c101504 */
[----:B------:R-:W-:-:S03]  /*28760*/  PRMT R21, R29, 0x7632, R21 ;  /* 0x000076321d157816 */ /* 0x000fc60000000015 */
[----:B0-----:R-:W2:Y:S01]  /*28770*/  LDL.LU R29, [R1+0x244] ;  /* 0x00024400011d7983 */ /* 0x001ea20000300800 */
[----:B------:R-:W-:Y:S02]  /*28780*/  ISETP.LT.AND P1, PT, R6, c[0x0][0x178], !P6 ;  /* 0x00005e0006007a0c */ /* 0x000fe40007721270 */
[----:B------:R-:W-:Y:S02]  /*28790*/  IADD3 R20, R28, 0x9f, RZ ;  /* 0x0000009f1c147810 */ /* 0x000fe40007ffe0ff */
[----:B------:R-:W-:Y:S02]  /*287a0*/  ISETP.LT.AND P6, PT, R7, c[0x0][0x178], !P6 ;  /* 0x00005e0007007a0c */ /* 0x000fe400077c1270 */
[----:B------:R-:W-:Y:S02]  /*287b0*/  IADD3 R12, R4, c[0x0][0x198], RZ ;  /* 0x00006600040c7a10 */ /* 0x000fe40007ffe0ff */
[----:B------:R-:W-:Y:S02]  /*287c0*/  ISETP.LT.AND P5, PT, R6, c[0x0][0x178], !P0 ;  /* 0x00005e0006007a0c */ /* 0x000fe400047a1270 */
[----:B------:R-:W-:-:S02]  /*287d0*/  ISETP.GE.AND P2, PT, R20, c[0x0][0x17c], PT ;  /* 0x00005f0014007a0c */ /* 0x000fc40003f46270 */
[C---:B------:R-:W-:Y:S02]  /*287e0*/  IADD3 R4, R12.reuse, c[0x0][0x198], RZ ;  /* 0x000066000c047a10 */ /* 0x040fe40007ffe0ff */
[----:B------:R-:W-:Y:S01]  /*287f0*/  PRMT R20, R27, 0x7632, R20 ;  /* 0x000076321b147816 */ /* 0x000fe20000000014 */
[C---:B------:R-:W-:Y:S01]  /*28800*/  IMAD.WIDE R8, R12.reuse, 0x2, R16 ;  /* 0x000000020c087825 */ /* 0x040fe200078e0210 */
[----:B------:R-:W2:Y:S03]  /*28810*/  LDL.LU R27, [R1+0x258] ;  /* 0x00025800011b7983 */ /* 0x000ea60000300800 */
[----:B------:R-:W-:Y:S01]  /*28820*/  IMAD.WIDE R12, R12, 0x2, R2 ;  /* 0x000000020c0c7825 */ /* 0x000fe200078e0202 */
[----:B------:R-:W-:Y:S03]  /*28830*/  @P1 STG.E.U16 [R8.64], R20 ;  /* 0x0000001408001986 */ /* 0x000fe6000c101504 */
[----:B------:R-:W-:Y:S01]  /*28840*/  IMAD.WIDE R14, R4, 0x2, R16 ;  /* 0x00000002040e7825 */ /* 0x000fe200078e0210 */
[----:B------:R-:W-:Y:S01]  /*28850*/  @P6 STG.E.U16 [R12.64], R21 ;  /* 0x000000150c006986 */ /* 0x000fe2000c101504 */
[----:B------:R-:W-:-:S02]  /*28860*/  ISETP.LT.AND P0, PT, R7, c[0x0][0x178], !P0 ;  /* 0x00005e0007007a0c */ /* 0x000fc40004701270 */
[----:B------:R-:W-:Y:S01]  /*28870*/  IADD3 R19, R28, 0x9e, RZ ;  /* 0x0000009e1c137810 */ /* 0x000fe20007ffe0ff */
[----:B---3--:R0:W-:Y:S02]  /*28880*/  @P5 STG.E.U16 [R14.64], R26 ;  /* 0x0000001a0e005986 */ /* 0x0081e4000c101504 */
[----:B0-----:R-:W-:Y:S02]  /*28890*/  PRMT R14, R26, 0x7632, R14 ;  /* 0x000076321a0e7816 */ /* 0x001fe4000000000e */
[----:B------:R-:W3:Y:S01]  /*288a0*/  LDL.LU R26, [R1+0x238] ;  /* 0x00023800011a7983 */ /* 0x000ee20000300800 */
[----:B------:R-:W-:Y:S01]  /*288b0*/  ISETP.GE.AND P3, PT, R19, c[0x0][0x17c], PT ;  /* 0x00005f0013007a0c */ /* 0x000fe20003f66270 */
[----:B------:R-:W-:Y:S01]  /*288c0*/  IMAD.WIDE R18, R4, 0x2, R2 ;  /* 0x0000000204127825 */ /* 0x000fe200078e0202 */
[----:B------:R-:W-:Y:S02]  /*288d0*/  ISETP.LT.AND P5, PT, R6, c[0x0][0x178], !P4 ;  /* 0x00005e0006007a0c */ /* 0x000fe400067a1270 */
[----:B------:R-:W-:-:S02]  /*288e0*/  ISETP.LT.AND P4, PT, R7, c[0x0][0x178], !P4 ;  /* 0x00005e0007007a0c */ /* 0x000fc40006781270 */
[----:B------:R-:W-:Y:S02]  /*288f0*/  IADD3 R8, R4, c[0x0][0x198], RZ ;  /* 0x0000660004087a10 */ /* 0x000fe40007ffe0ff */
[----:B------:R-:W-:Y:S01]  /*28900*/  ISETP.LT.AND P6, PT, R6, c[0x0][0x178], !P3 ;  /* 0x00005e0006007a0c */ /* 0x000fe20005fc1270 */
[----:B------:R0:W-:Y:S01]  /*28910*/  @P0 STG.E.U16 [R18.64], R5 ;  /* 0x0000000512000986 */ /* 0x0001e2000c101504 */
[----:B------:R-:W-:Y:S02]  /*28920*/  IADD3 R12, R28, 0xa1, RZ ;  /* 0x000000a11c0c7810 */ /* 0x000fe40007ffe0ff */
[----:B------:R-:W-:Y:S02]  /*28930*/  PRMT R15, R5, 0x7632, R15 ;  /* 0x00007632050f7816 */ /* 0x000fe4000000000f */
[----:B------:R-:W-:Y:S02]  /*28940*/  ISETP.LT.AND P3, PT, R7, c[0x0][0x178], !P3 ;  /* 0x00005e0007007a0c */ /* 0x000fe40005f61270 */
[----:B------:R-:W-:-:S02]  /*28950*/  ISETP.GE.AND P0, PT, R12, c[0x0][0x17c], PT ;  /* 0x00005f000c007a0c */ /* 0x000fc40003f06270 */
[C---:B0-----:R-:W-:Y:S01]  /*28960*/  IADD3 R19, R8.reuse, c[0x0][0x198], RZ ;  /* 0x0000660008137a10 */ /* 0x041fe20007ffe0ff */
[----:B------:R-:W-:-:S04]  /*28970*/  IMAD.WIDE R4, R8, 0x2, R16 ;  /* 0x0000000208047825 */ /* 0x000fc800078e0210 */
[----:B------:R-:W-:Y:S01]  /*28980*/  IMAD.WIDE R8, R8, 0x2, R2 ;  /* 0x0000000208087825 */ /* 0x000fe200078e0202 */
[----:B------:R0:W-:Y:S03]  /*28990*/  @P5 STG.E.U16 [R4.64], R14 ;  /* 0x0000000e04005986 */ /* 0x0001e6000c101504 */
[C---:B------:R-:W-:Y:S01]  /*289a0*/  IMAD.WIDE R12, R19.reuse, 0x2, R16 ;  /* 0x00000002130c7825 */ /* 0x040fe200078e0210 */
[----:B------:R-:W-:Y:S04]  /*289b0*/  @P4 STG.E.U16 [R8.64], R15 ;  /* 0x0000000f08004986 */ /* 0x000fe8000c101504 */
[----:B----4-:R1:W-:Y:S01]  /*289c0*/  @P6 STG.E.U16 [R12.64], R25 ;  /* 0x000000190c006986 */ /* 0x0103e2000c101504 */
[----:B0-----:R-:W-:Y:S01]  /*289d0*/  IMAD.WIDE R4, R19, 0x2, R2 ;  /* 0x0000000213047825 */ /* 0x001fe200078e0202 */
[----:B-1----:R-:W-:-:S02]  /*289e0*/  PRMT R13, R25, 0x7632, R13 ;  /* 0x00007632190d7816 */ /* 0x002fc4000000000d */
[----:B------:R-:W4:Y:S04]  /*289f0*/  LDL.LU R25, [R1+0x268] ;  /* 0x0002680001197983 */ /* 0x000f280000300800 */
[----:B--2---:R0:W-:Y:S01]  /*28a00*/  @P3 STG.E.U16 [R4.64], R29 ;  /* 0x0000001d04003986 */ /* 0x0041e2000c101504 */
[----:B------:R-:W-:-:S03]  /*28a10*/  PRMT R14, R29, 0x7632, R14 ;  /* 0x000076321d0e7816 */ /* 0x000fc6000000000e */
[----:B0-----:R-:W2:Y:S01]  /*28a20*/  LDL.LU R29, [R1+0x1f8] ;  /* 0x0001f800011d7983 */ /* 0x001ea20000300800 */
[----:B------:R-:W-:Y:S02]  /*28a30*/  IADD3 R22, R28, 0xa0, RZ ;  /* 0x000000a01c167810 */ /* 0x000fe40007ffe0ff */
[----:B------:R-:W-:Y:S02]  /*28a40*/  ISETP.LT.AND P6, PT, R6, c[0x0][0x178], !P2 ;  /* 0x00005e0006007a0c */ /* 0x000fe400057c1270 */
[----:B------:R-:W-:Y:S02]  /*28a50*/  ISETP.LT.AND P2, PT, R7, c[0x0][0x178], !P2 ;  /* 0x00005e0007007a0c */ /* 0x000fe40005741270 */
[----:B------:R-:W-:Y:S02]  /*28a60*/  ISETP.GE.AND P1, PT, R22, c[0x0][0x17c], PT ;  /* 0x00005f0016007a0c */ /* 0x000fe40003f26270 */
[----:B------:R-:W-:Y:S02]  /*28a70*/  IADD3 R8, R28, 0xa3, RZ ;  /* 0x000000a31c087810 */ /* 0x000fe40007ffe0ff */
[----:B------:R-:W-:-:S02]  /*28a80*/  IADD3 R12, R19, c[0x0][0x198], RZ ;  /* 0x00006600130c7a10 */ /* 0x000fc40007ffe0ff */
[----:B------:R-:W-:Y:S02]  /*28a90*/  ISETP.GE.AND P4, PT, R8, c[0x0][0x17c], PT ;  /* 0x00005f0008007a0c */ /* 0x000fe40003f86270 */
[----:B------:R-:W-:Y:S01]  /*28aa0*/  ISETP.LT.AND P3, PT, R6, c[0x0][0x178], !P1 ;  /* 0x00005e0006007a0c */ /* 0x000fe20004f61270 */
[----:B------:R-:W-:-:S04]  /*28ab0*/  IMAD.WIDE R8, R12, 0x2, R16 ;  /* 0x000000020c087825 */ /* 0x000fc800078e0210 */
[C---:B------:R-:W-:Y:S01]  /*28ac0*/  IMAD.WIDE R4, R12.reuse, 0x2, R2 ;  /* 0x000000020c047825 */ /* 0x040fe200078e0202 */
[----:B------:R-:W-:Y:S01]  /*28ad0*/  IADD3 R12, R12, c[0x0][0x198], RZ ;  /* 0x000066000c0c7a10 */ /* 0x000fe20007ffe0ff */
[----:B------:R-:W-:Y:S01]  /*28ae0*/  @P6 STG.E.U16 [R8.64], R13 ;  /* 0x0000000d08006986 */ /* 0x000fe2000c101504 */
[----:B------:R-:W-:-:S03]  /*28af0*/  IADD3 R15, R28, 0xa4, RZ ;  /* 0x000000a41c0f7810 */ /* 0x000fc60007ffe0ff */
[----:B------:R0:W-:Y:S01]  /*28b00*/  @P2 STG.E.U16 [R4.64], R14 ;  /* 0x0000000e04002986 */ /* 0x0001e2000c101504 */
[----:B------:R-:W-:Y:S02]  /*28b10*/  ISETP.LT.AND P1, PT, R7, c[0x0][0x178], !P1 ;  /* 0x00005e0007007a0c */ /* 0x000fe40004f21270 */
[----:B------:R-:W-:Y:S02]  /*28b20*/  ISETP.GE.AND P6, PT, R15, c[0x0][0x17c], PT ;  /* 0x00005f000f007a0c */ /* 0x000fe40003fc6270 */
[----:B------:R-:W-:Y:S01]  /*28b30*/  PRMT R15, R27, 0x7632, R15 ;  /* 0x000076321b0f7816 */ /* 0x000fe2000000000f */
[----:B0-----:R-:W-:-:S05]  /*28b40*/  IMAD.WIDE R4, R12, 0x2, R16 ;  /* 0x000000020c047825 */ /* 0x001fca00078e0210 */
[----:B------:R0:W-:Y:S01]  /*28b50*/  @P3 STG.E.U16 [R4.64], R27 ;  /* 0x0000001b04003986 */ /* 0x0001e2000c101504 */
[----:B------:R-:W-:Y:S01]  /*28b60*/  IMAD.WIDE R8, R12, 0x2, R2 ;  /* 0x000000020c087825 */ /* 0x000fe200078e0202 */
[----:B---3--:R-:W-:Y:S02]  /*28b70*/  PRMT R14, R26, 0x7632, R14 ;  /* 0x000076321a0e7816 */ /* 0x008fe4000000000e */
[----:B0-----:R-:W3:Y:S04]  /*28b80*/  LDL.LU R27, [R1+0x288] ;  /* 0x00028800011b7983 */ /* 0x001ee80000300800 */
[----:B------:R0:W-:Y:S04]  /*28b90*/  @P1 STG.E.U16 [R8.64], R26 ;  /* 0x0000001a08001986 */ /* 0x0001e8000c101504 */
[----:B0-----:R-:W3:Y:S01]  /*28ba0*/  LDL.LU R26, [R1+0x1d8] ;  /* 0x0001d800011a7983 */ /* 0x001ee20000300800 */
[----:B------:R-:W-:-:S02]  /*28bb0*/  IADD3 R18, R28, 0xa2, RZ ;  /* 0x000000a21c127810 */ /* 0x000fc40007ffe0ff */
[----:B------:R-:W-:Y:S02]  /*28bc0*/  ISETP.LT.AND P2, PT, R6, c[0x0][0x178], !P0 ;  /* 0x00005e0006007a0c */ /* 0x000fe40004741270 */
[----:B------:R-:W-:Y:S02]  /*28bd0*/  ISETP.GE.AND P5, PT, R18, c[0x0][0x17c], PT ;  /* 0x00005f0012007a0c */ /* 0x000fe40003fa6270 */
[----:B------:R-:W-:Y:S02]  /*28be0*/  IADD3 R12, R12, c[0x0][0x198], RZ ;  /* 0x000066000c0c7a10 */ /* 0x000fe40007ffe0ff */
[----:B------:R-:W-:Y:S02]  /*28bf0*/  IADD3 R13, R28, 0xa5, RZ ;  /* 0x000000a51c0d7810 */ /* 0x000fe40007ffe0ff */
[----:B------:R-:W-:Y:S02]  /*28c00*/  ISETP.LT.AND P0, PT, R7, c[0x0][0x178], !P0 ;  /* 0x00005e0007007a0c */ /* 0x000fe40004701270 */
[----:B------:R-:W-:Y:S01]  /*28c10*/  ISETP.LT.AND P1, PT, R6, c[0x0][0x178], !P5 ;  /* 0x00005e0006007a0c */ /* 0x000fe20006f21270 */
[----:B------:R-:W-:Y:S01]  /*28c20*/  IMAD.WIDE R4, R12, 0x2, R16 ;  /* 0x000000020c047825 */ /* 0x000fe200078e0210 */
[----:B------:R-:W-:-:S02]  /*28c30*/  ISETP.GE.AND P3, PT, R13, c[0x0][0x17c], PT ;  /* 0x00005f000d007a0c */ /* 0x000fc40003f66270 */
[C---:B------:R-:W-:Y:S01]  /*28c40*/  IADD3 R13, R12.reuse, c[0x0][0x198], RZ ;  /* 0x000066000c0d7a10 */ /* 0x040fe20007ffe0ff */
[----:B------:R-:W-:Y:S01]  /*28c50*/  IMAD.WIDE R8, R12, 0x2, R2 ;  /* 0x000000020c087825 */ /* 0x000fe200078e0202 */
[----:B------:R-:W-:Y:S01]  /*28c60*/  ISETP.LT.AND P5, PT, R7, c[0x0][0x178], !P5 ;  /* 0x00005e0007007a0c */ /* 0x000fe20006fa1270 */
[----:B------:R0:W-:Y:S04]  /*28c70*/  @P2 STG.E.U16 [R4.64], R15 ;  /* 0x0000000f04002986 */ /* 0x0001e8000c101504 */
[----:B------:R-:W-:Y:S01]  /*28c80*/  @P0 STG.E.U16 [R8.64], R14 ;  /* 0x0000000e08000986 */ /* 0x000fe2000c101504 */
[----:B0-----:R-:W-:-:S05]  /*28c90*/  IMAD.WIDE R4, R13, 0x2, R16 ;  /* 0x000000020d047825 */ /* 0x001fca00078e0210 */
[----:B----4-:R0:W-:Y:S02]  /*28ca0*/  @P1 STG.E.U16 [R4.64], R25 ;  /* 0x0000001904001986 */ /* 0x0101e4000c101504 */
[----:B0-----:R-:W-:-:S05]  /*28cb0*/  IMAD.WIDE R4, R13, 0x2, R2 ;  /* 0x000000020d047825 */ /* 0x001fca00078e0202 */
        /* <DEDUP_REMOVED lines=8> */
[----:B------:R-:W-:-:S02]  /*28d40*/  ISETP.LT.AND P4, PT, R7, c[0x0][0x178], !P4 ;  /* 0x00005e0007007a0c */ /* 0x000fc40006781270 */
[----:B------:R-:W-:Y:S02]  /*28d50*/  ISETP.LT.AND P5, PT, R6, c[0x0][0x178], !P6 ;  /* 0x00005e0006007a0c */ /* 0x000fe400077a1270 */
[----:B------:R-:W-:Y:S01]  /*28d60*/  ISETP.GE.AND P1, PT, R8, c[0x0][0x17c], PT ;  /* 0x00005f0008007a0c */ /* 0x000fe20003f26270 */
[C---:B------:R-:W-:Y:S01]  /*28d70*/  IMAD.WIDE R8, R12.reuse, 0x2, R16 ;  /* 0x000000020c087825 */ /* 0x040fe200078e0210 */
[----:B------:R-:W-:Y:S02]  /*28d80*/  PRMT R13, R25, 0x7632, R13 ;  /* 0x00007632190d7816 */ /* 0x000fe4000000000d */
[C---:B------:R-:W-:Y:S01]  /*28d90*/  IADD3 R14, R12.reuse, c[0x0][0x198], RZ ;  /* 0x000066000c0e7a10 */ /* 0x040fe20007ffe0ff */
[----:B------:R-:W-:Y:S02]  /*28da0*/  IMAD.WIDE R4, R12, 0x2, R2 ;  /* 0x000000020c047825 */ /* 0x000fe400078e0202 */
[----:B------:R0:W-:Y:S01]  /*28db0*/  @P2 STG.E.U16 [R8.64], R13 ;  /* 0x0000000d08002986 */ /* 0x0001e2000c101504 */
[----:B------:R-:W-:-:S03]  /*28dc0*/  ISETP.LT.AND P6, PT, R7, c[0x0][0x178], !P6 ;  /* 0x00005e0007007a0c */ /* 0x000fc600077c1270 */
[----:B------:R-:W-:Y:S01]  /*28dd0*/  @P4 STG.E.U16 [R4.64], R15 ;  /* 0x0000000f04004986 */ /* 0x000fe2000c101504 */
[----:B0-----:R-:W-:Y:S01]  /*28de0*/  IMAD.WIDE R8, R14, 0x2, R16 ;  /* 0x000000020e087825 */ /* 0x001fe200078e0210 */
[----:B------:R-:W-:-:S03]  /*28df0*/  IADD3 R19, R28, 0xa9, RZ ;  /* 0x000000a91c137810 */ /* 0x000fc60007ffe0ff */
[----:B------:R-:W-:Y:S01]  /*28e00*/  IMAD.WIDE R12, R14, 0x2, R2 ;  /* 0x000000020e0c7825 */ /* 0x000fe200078e0202 */
[----:B---3--:R0:W-:Y:S01]  /*28e10*/  @P5 STG.E.U16 [R8.64], R27 ;  /* 0x0000001b08005986 */ /* 0x0081e2000c101504 */
[----:B------:R-:W-:Y:S02]  /*28e20*/  ISETP.LT.AND P5, PT, R6, c[0x0][0x178], !P3 ;  /* 0x00005e0006007a0c */ /* 0x000fe40005fa1270 */
[----:B------:R-:W-:Y:S02]  /*28e30*/  ISETP.GE.AND P4, PT, R19, c[0x0][0x17c], PT ;  /* 0x00005f0013007a0c */ /* 0x000fe40003f86270 */
[----:B------:R-:W-:Y:S02]  /*28e40*/  PRMT R19, R27, 0x7632, R19 ;  /* 0x000076321b137816 */ /* 0x000fe40000000013 */
[----:B0-----:R-:W-:Y:S01]  /*28e50*/  IADD3 R8, R14, c[0x0][0x198], RZ ;  /* 0x000066000e087a10 */ /* 0x001fe20007ffe0ff */
[----:B------:R0:W-:Y:S04]  /*28e60*/  @P6 STG.E.U16 [R12.64], R26 ;  /* 0x0000001a0c006986 */ /* 0x0001e8000c101504 */
[----:B------:R-:W-:Y:S01]  /*28e70*/  IMAD.WIDE R4, R8, 0x2, R16 ;  /* 0x0000000208047825 */ /* 0x000fe200078e0210 */
[----:B------:R-:W-:-:S02]  /*28e80*/  ISETP.LT.AND P6, PT, R6, c[0x0][0x178], !P0 ;  /* 0x00005e0006007a0c */ /* 0x000fc400047c1270 */
[----:B------:R-:W3:Y:S01]  /*28e90*/  LDL.LU R6, [R1+0xf90] ;  /* 0x000f900001067983 */ /* 0x000ee20000300800 */
[----:B------:R-:W-:-:S03]  /*28ea0*/  PRMT R20, R26, 0x7632, R20 ;  /* 0x000076321a147816 */ /* 0x000fc60000000014 */
[----:B------:R-:W4:Y:S04]  /*28eb0*/  LDL.LU R25, [R1+0x2b8] ;  /* 0x0002b80001197983 */ /* 0x000f280000300800 */
[----:B0-----:R-:W3:Y:S04]  /*28ec0*/  LDL.LU R26, [R1+0x228] ;  /* 0x00022800011a7983 */ /* 0x001ee80000300800 */
[----:B------:R0:W-:Y:S04]  /*28ed0*/  @P5 STG.E.U16 [R4.64], R19 ;  /* 0x0000001304005986 */ /* 0x0001e8000c101504 */
[----:B0-----:R-:W3:Y:S01]  /*28ee0*/  LDL R19, [R1+0x8c8] ;  /* 0x0008c80001137983 */ /* 0x001ee20000100800 */
[----:B------:R-:W-:-:S02]  /*28ef0*/  IADD3 R18, R28, 0xa8, RZ ;  /* 0x000000a81c127810 */ /* 0x000fc40007ffe0ff */
[C---:B------:R-:W-:Y:S02]  /*28f00*/  ISETP.LT.AND P3, PT, R7.reuse, c[0x0][0x178], !P3 ;  /* 0x00005e0007007a0c */ /* 0x040fe40005f61270 */
[----:B------:R-:W-:Y:S02]  /*28f10*/  ISETP.LT.AND P0, PT, R7, c[0x0][0x178], !P0 ;  /* 0x00005e0007007a0c */ /* 0x000fe40004701270 */
[----:B------:R-:W-:Y:S02]  /*28f20*/  ISETP.GE.AND P2, PT, R18, c[0x0][0x17c], PT ;  /* 0x00005f0012007a0c */ /* 0x000fe40003f46270 */
[C---:B------:R-:W-:Y:S01]  /*28f30*/  IADD3 R18, R8.reuse, c[0x0][0x198], RZ ;  /* 0x0000660008127a10 */ /* 0x040fe20007ffe0ff */
[----:B------:R-:W-:Y:S01]  /*28f40*/  IMAD.WIDE R8, R8, 0x2, R2 ;  /* 0x0000000208087825 */ /* 0x000fe200078e0202 */
[----:B------:R-:W-:-:S03]  /*28f50*/  IADD3 R21, R28, 0xaa, RZ ;  /* 0x000000aa1c157810 */ /* 0x000fc60007ffe0ff */
[----:B------:R-:W-:-:S04]  /*28f60*/  IMAD.WIDE R12, R18, 0x2, R16 ;  /* 0x00000002120c7825 */ /* 0x000fc800078e0210 */
[----:B------:R-:W-:Y:S01]  /*28f70*/  IMAD.WIDE R14, R18, 0x2, R2 ;  /* 0x00000002120e7825 */ /* 0x000fe200078e0202 */
[----:B------:R-:W-:Y:S04]  /*28f80*/  @P3 STG.E.U16 [R8.64], R20 ;  /* 0x0000001408003986 */ /* 0x000fe8000c101504 */
[----:B------:R-:W-:Y:S04]  /*28f90*/  STL.64 [R1+0xf80], R22 ;  /* 0x000f801601007387 */ /* 0x000fe80000100a00 */
[----:B------:R-:W-:Y:S04]  /*28fa0*/  STL.64 [R1+0xf78], R20 ;  /* 0x000f781401007387 */ /* 0x000fe80000100a00 */
[----:B------:R-:W4:Y:S04]  /*28fb0*/  LDL.LU R27, [R1+0x2a8] ;  /* 0x0002a800011b7983 */ /* 0x000f280000300800 */
[----:B--2---:R-:W-:Y:S04]  /*28fc0*/  @P6 STG.E.U16 [R12.64], R29 ;  /* 0x0000001d0c006986 */ /* 0x004fe8000c101504 */
[----:B------:R0:W-:Y:S02]  /*28fd0*/  @P0 STG.E.U16 [R14.64], R10 ;  /* 0x0000000a0e000986 */ /* 0x0001e4000c101504 */
[----:B0-----:R-:W-:-:S02]  /*28fe0*/  PRMT R14, R29, 0x7632, R14 ;  /* 0x000076321d0e7816 */ /* 0x001fc4000000000e */
[----:B------:R-:W2:Y:S01]  /*28ff0*/  LDL.LU R29, [R1+0x1e8] ;  /* 0x0001e800011d7983 */ /* 0x000ea20000300800 */
[----:B------:R-:W-:Y:S02]  /*29000*/  IADD3 R8, R18, c[0x0][0x198], RZ ;  /* 0x0000660012087a10 */ /* 0x000fe40007ffe0ff */
[----:B------:R-:W-:Y:S02]  /*29010*/  PRMT R15, R10, 0x7632, R15 ;  /* 0x000076320a0f7816 */ /* 0x000fe4000000000f */
[----:B------:R-:W-:Y:S01]  /*29020*/  IADD3 R12, R28, 0xab, RZ ;  /* 0x000000ab1c0c7810 */ /* 0x000fe20007ffe0ff */
[C---:B------:R-:W-:Y:S01]  /*29030*/  IMAD.WIDE R4, R8.reuse, 0x2, R16 ;  /* 0x0000000208047825 */ /* 0x040fe200078e0210 */
[----:B------:R-:W-:Y:S02]  /*29040*/  IADD3 R10, R8, c[0x0][0x198], RZ ;  /* 0x00006600080a7a10 */ /* 0x000fe40007ffe0ff */
[----:B------:R-:W-:Y:S01]  /*29050*/  ISETP.GE.AND P6, PT, R12, c[0x0][0x17c], PT ;  /* 0x00005f000c007a0c */ /* 0x000fe20003fc6270 */
[----:B------:R-:W-:-:S04]  /*29060*/  IMAD.WIDE R8, R8, 0x2, R2 ;  /* 0x0000000208087825 */ /* 0x000fc800078e0202 */
[----:B------:R-:W-:Y:S01]  /*29070*/  IMAD.WIDE R12, R10, 0x2, R16 ;  /* 0x000000020a0c7825 */ /* 0x000fe200078e0210 */
[----:B------:R-:W-:Y:S02]  /*29080*/  ISETP.GE.AND P5, PT, R21, c[0x0][0x17c], PT ;  /* 0x00005f0015007a0c */ /* 0x000fe40003fa6270 */
[----:B---3--:R-:W-:Y:S01]  /*29090*/  ISETP.LT.AND P0, PT, R19, c[0x0][0x178], !P1 ;  /* 0x00005e0013007a0c */ /* 0x008fe20004f01270 */
[----:B------:R-:W0:Y:S01]  /*290a0*/  LDS.128 R20, [R0] ;  /* 0x0000000000147984 */ /* 0x000e220000000c00 */
[----:B------:R-:W-:Y:S02]  /*290b0*/  ISETP.LT.AND P1, PT, R7, c[0x0][0x178], !P1 ;  /* 0x00005e0007007a0c */ /* 0x000fe40004f21270 */
[----:B------:R-:W-:Y:S02]  /*290c0*/  ISETP.LT.AND P3, PT, R19, c[0x0][0x178], !P2 ;  /* 0x00005e0013007a0c */ /* 0x000fe40005761270 */
[----:B------:R-:W-:-:S07]  /*290d0*/  ISETP.LT.AND P2, PT, R7, c[0x0][0x178], !P2 ;  /* 0x00005e0007007a0c */ /* 0x000fce0005741270 */
[----:B------:R1:W-:Y:S04]  /*290e0*/  @P0 STG.E.U16 [R4.64], R14 ;  /* 0x0000000e04000986 */ /* 0x0003e8000c101504 */
[----:B------:R-:W-:Y:S04]  /*290f0*/  @P1 STG.E.U16 [R8.64], R15 ;  /* 0x0000000f08001986 */ /* 0x000fe8000c101504 */
[----:B----4-:R3:W-:Y:S01]  /*29100*/  @P3 STG.E.U16 [R12.64], R25 ;  /* 0x000000190c003986 */ /* 0x0107e2000c101504 */
[----:B-1----:R-:W-:Y:S01]  /*29110*/  IMAD.WIDE R4, R10, 0x2, R2 ;  /* 0x000000020a047825 */ /* 0x002fe200078e0202 */
[----:B------:R-:W-:-:S04]  /*29120*/  ISETP.LT.AND P3, PT, R19, c[0x0][0x178], !P4 ;  /* 0x00005e0013007a0c */ /* 0x000fc80006761270 */
[----:B------:R1:W-:Y:S01]  /*29130*/  @P2 STG.E.U16 [R4.64], R26 ;  /* 0x0000001a04002986 */ /* 0x0003e2000c101504 */
[----:B---3--:R-:W-:Y:S02]  /*29140*/  PRMT R13, R26, 0x7632, R13 ;  /* 0x000076321a0d7816 */ /* 0x008fe4000000000d */
[----:B------:R-:W-:Y:S02]  /*29150*/  ISETP.LT.AND P4, PT, R7, c[0x0][0x178], !P4 ;  /* 0x00005e0007007a0c */ /* 0x000fe40006781270 */
[----:B------:R-:W-:Y:S01]  /*29160*/  IADD3 R8, R28, 0xad, RZ ;  /* 0x000000ad1c087810 */ /* 0x000fe20007ffe0ff */
[----:B-1----:R-:W3:Y:S01]  /*29170*/  LDL.LU R26, [R1+0x298] ;  /* 0x00029800011a7983 */ /* 0x002ee20000300800 */
[----:B------:R-:W-:Y:S02]  /*29180*/  IADD3 R10, R10, c[0x0][0x198], RZ ;  /* 0x000066000a0a7a10 */ /* 0x000fe40007ffe0ff */
[----:B------:R-:W-:Y:S02]  /*29190*/  ISETP.LT.AND P2, PT, R19, c[0x0][0x178], !P5 ;  /* 0x00005e0013007a0c */ /* 0x000fe40006f41270 */
[----:B------:R-:W-:Y:S01]  /*291a0*/  ISETP.GE.AND P1, PT, R8, c[0x0][0x17c], PT ;  /* 0x00005f0008007a0c */ /* 0x000fe20003f26270 */
[----:B------:R-:W-:Y:S01]  /*291b0*/  IMAD.WIDE R4, R10, 0x2, R16 ;  /* 0x000000020a047825 */ /* 0x000fe200078e0210 */
[----:B------:R-:W-:-:S02]  /*291c0*/  ISETP.LT.AND P5, PT, R7, c[0x0][0x178], !P5 ;  /* 0x00005e0007007a0c */ /* 0x000fc40006fa1270 */
[----:B------:R-:W-:Y:S01]  /*291d0*/  PRMT R12, R25, 0x7632, R12 ;  /* 0x00007632190c7816 */ /* 0x000fe2000000000c */
[C---:B------:R-:W-:Y:S01]  /*291e0*/  IMAD.WIDE R8, R10.reuse, 0x2, R2 ;  /* 0x000000020a087825 */ /* 0x040fe200078e0202 */
[----:B------:R-:W-:Y:S01]  /*291f0*/  IADD3 R10, R10, c[0x0][0x198], RZ ;  /* 0x000066000a0a7a10 */ /* 0x000fe20007ffe0ff */
[----:B------:R-:W4:Y:S04]  /*29200*/  LDL.LU R25, [R1+0x2c8] ;  /* 0x0002c80001197983 */ /* 0x000f280000300800 */
[----:B------:R1:W-:Y:S04]  /*29210*/  @P3 STG.E.U16 [R4.64], R12 ;  /* 0x0000000c04003986 */ /* 0x0003e8000c101504 */
[----:B------:R0:W-:Y:S01]  /*29220*/  @P4 STG.E.U16 [R8.64], R13 ;  /* 0x0000000d08004986 */ /* 0x0001e2000c101504 */
[----:B-1----:R-:W-:-:S04]  /*29230*/  IMAD.WIDE R4, R10, 0x2, R16 ;  /* 0x000000020a047825 */ /* 0x002fc800078e0210 */
[----:B0-----:R-:W-:Y:S01]  /*29240*/  IMAD.WIDE R8, R10, 0x2, R2 ;  /* 0x000000020a087825 */ /* 0x001fe200078e0202 */
[----:B------:R-:W-:Y:S04]  /*29250*/  @P2 STG.E.U16 [R4.64], R27 ;  /* 0x0000001b04002986 */ /* 0x000fe8000c101504 */
        /* <DEDUP_REMOVED lines=11> */
[----:B------:R-:W-:Y:S01]  /*29310*/  IMAD.WIDE R4, R10, 0x2, R16 ;  /* 0x000000020a047825 */ /* 0x000fe200078e0210 */
[----:B------:R-:W-:-:S03]  /*29320*/  PRMT R12, R27, 0x7632, R12 ;  /* 0x000076321b0c7816 */ /* 0x000fc6000000000c */
[C---:B------:R-:W-:Y:S01]  /*29330*/  IMAD.WIDE R8, R10.reuse, 0x2, R2 ;  /* 0x000000020a087825 */ /* 0x040fe200078e0202 */
[----:B------:R-:W-:Y:S01]  /*29340*/  IADD3 R10, R10, c[0x0][0x198], RZ ;  /* 0x000066000a0a7a10 */ /* 0x000fe20007ffe0ff */
[----:B------:R0:W-:Y:S01]  /*29350*/  @P4 STG.E.U16 [R4.64], R12 ;  /* 0x0000000c04004986 */ /* 0x0001e2000c101504 */
[----:B------:R-:W-:-:S03]  /*29360*/  ISETP.LT.AND P0, PT, R7, c[0x0][0x178], !P0 ;  /* 0x00005e0007007a0c */ /* 0x000fc60004701270 */
[----:B------:R1:W-:Y:S01]  /*29370*/  @P6 STG.E.U16 [R8.64], R13 ;  /* 0x0000000d08006986 */ /* 0x0003e2000c101504 */
[----:B------:R-:W-:Y:S02]  /*29380*/  ISETP.LT.AND P6, PT, R19, c[0x0][0x178], !P1 ;  /* 0x00005e0013007a0c */ /* 0x000fe40004fc1270 */
[C---:B------:R-:W-:Y:S01]  /*29390*/  IADD3 R14, R28.reuse, 0xae, RZ ;  /* 0x000000ae1c0e7810 */ /* 0x040fe20007ffe0ff */
[----:B------:R-:W2:Y:S01]  /*293a0*/  LDL.LU R27, [R1+0x25c] ;  /* 0x00025c00011b7983 */ /* 0x000ea20000300800 */
[----:B0-----:R-:W-:Y:S01]  /*293b0*/  IADD3 R12, R28, 0xb0, RZ ;  /* 0x000000b01c0c7810 */ /* 0x001fe20007ffe0ff */
[----:B------:R-:W-:-:S03]  /*293c0*/  IMAD.WIDE R4, R10, 0x2, R16 ;  /* 0x000000020a047825 */ /* 0x000fc600078e0210 */
[----:B------:R-:W-:Y:S02]  /*293d0*/  ISETP.GE.AND P4, PT, R12, c[0x0][0x17c], PT ;  /* 0x00005f000c007a0c */ /* 0x000fe40003f86270 */
[----:B-1----:R-:W-:Y:S02]  /*293e0*/  IADD3 R8, R28, 0xb1, RZ ;  /* 0x000000b11c087810 */ /* 0x002fe40007ffe0ff */
[----:B------:R-:W-:Y:S02]  /*293f0*/  IADD3 R12, R10, c[0x0][0x198], RZ ;  /* 0x000066000a0c7a10 */ /* 0x000fe40007ffe0ff */
[----:B------:R-:W-:Y:S02]  /*29400*/  ISETP.GE.AND P3, PT, R14, c[0x0][0x17c], PT ;  /* 0x00005f000e007a0c */ /* 0x000fe40003f66270 */
[----:B------:R-:W-:Y:S02]  /*29410*/  ISETP.LT.AND P1, PT, R7, c[0x0][0x178], !P1 ;  /* 0x00005e0007007a0c */ /* 0x000fe40004f21270 */
[----:B------:R-:W-:Y:S01]  /*29420*/  PRMT R14, R6, 0x7632, R14 ;  /* 0x00007632060e7816 */ /* 0x000fe2000000000e */
[----:B---3--:R0:W-:Y:S01]  /*29430*/  @P5 STG.E.U16 [R4.64], R26 ;  /* 0x0000001a04005986 */ /* 0x0081e2000c101504 */
[----:B------:R-:W-:Y:S01]  /*29440*/  ISETP.GE.AND P5, PT, R8, c[0x0][0x17c], PT ;  /* 0x00005f0008007a0c */ /* 0x000fe20003fa6270 */
[----:B------:R-:W-:-:S04]  /*29450*/  IMAD.WIDE R8, R12, 0x2, R16 ;  /* 0x000000020c087825 */ /* 0x000fc800078e0210 */
[----:B0-----:R-:W-:Y:S01]  /*29460*/  IMAD.WIDE R4, R10, 0x2, R2 ;  /* 0x000000020a047825 */ /* 0x001fe200078e0202 */
[----:B------:R-:W-:Y:S02]  /*29470*/  PRMT R10, R26, 0x7632, R10 ;  /* 0x000076321a0a7816 */ /* 0x000fe4000000000a */
[----:B------:R-:W3:Y:S04]  /*29480*/  LDL.LU R26, [R1+0x23c] ;  /* 0x00023c00011a7983 */ /* 0x000ee80000300800 */
[----:B------:R0:W-:Y:S01]  /*29490*/  @P0 STG.E.U16 [R4.64], R6 ;  /* 0x0000000604000986 */ /* 0x0001e2000c101504 */
[----:B------:R-:W-:Y:S02]  /*294a0*/  ISETP.LT.AND P0, PT, R19, c[0x0][0x178], !P3 ;  /* 0x00005e0013007a0c */ /* 0x000fe40005f01270 */
[----:B------:R-:W-:Y:S01]  /*294b0*/  ISETP.LT.AND P3, PT, R7, c[0x0][0x178], !P3 ;  /* 0x00005e0007007a0c */ /* 0x000fe20005f61270 */
[----:B------:R1:W-:Y:S01]  /*294c0*/  @P6 STG.E.U16 [R8.64], R10 ;  /* 0x0000000a08006986 */ /* 0x0003e2000c101504 */
[C---:B0-----:R-:W-:Y:S01]  /*294d0*/  IMAD.WIDE R4, R12.reuse, 0x2, R2 ;  /* 0x000000020c047825 */ /* 0x041fe200078e0202 */
[----:B-1----:R-:W-:-:S04]  /*294e0*/  IADD3 R10, R12, c[0x0][0x198], RZ ;  /* 0x000066000c0a7a10 */ /* 0x002fc80007ffe0ff */
[----:B------:R0:W-:Y:S01]  /*294f0*/  @P1 STG.E.U16 [R4.64], R14 ;  /* 0x0000000e04001986 */ /* 0x0001e2000c101504 */
[----:B------:R-:W-:-:S04]  /*29500*/  IMAD.WIDE R8, R10, 0x2, R16 ;  /* 0x000000020a087825 */ /* 0x000fc800078e0210 */
[C---:B------:R-:W-:Y:S01]  /*29510*/  IMAD.WIDE R12, R10.reuse, 0x2, R2 ;  /* 0x000000020a0c7825 */ /* 0x040fe200078e0202 */
[----:B----4-:R1:W-:Y:S01]  /*29520*/  @P0 STG.E.U16 [R8.64], R25 ;  /* 0x0000001908000986 */ /* 0x0103e2000c101504 */
[----:B0-----:R-:W-:Y:S02]  /*29530*/  PRMT R14, R25, 0x7632, R14 ;  /* 0x00007632190e7816 */ /* 0x001fe4000000000e */
[----:B-1----:R-:W-:Y:S01]  /*29540*/  IADD3 R8, R10, c[0x0][0x198], RZ ;  /* 0x000066000a087a10 */ /* 0x002fe20007ffe0ff */
[----:B------:R-:W4:Y:S04]  /*29550*/  LDL.LU R25, [R1+0x26c] ;  /* 0x00026c0001197983 */ /* 0x000f280000300800 */
[----:B--2---:R0:W-:Y:S01]  /*29560*/  @P3 STG.E.U16 [R12.64], R29 ;  /* 0x0000001d0c003986 */ /* 0x0041e2000c101504 */
[----:B------:R-:W-:-:S03]  /*29570*/  PRMT R10, R29, 0x7632, R10 ;  /* 0x000076321d0a7816 */ /* 0x000fc6000000000a */
[----:B0-----:R-:W2:Y:S01]  /*29580*/  LDL.LU R29, [R1+0x1fc] ;  /* 0x0001fc00011d7983 */ /* 0x001ea20000300800 */
[----:B------:R-:W-:Y:S02]  /*29590*/  IADD3 R6, R28, 0xb2, RZ ;  /* 0x000000b21c067810 */ /* 0x000fe40007ffe0ff */
[----:B------:R-:W-:Y:S02]  /*295a0*/  ISETP.LT.AND P0, PT, R19, c[0x0][0x178], !P2 ;  /* 0x00005e0013007a0c */ /* 0x000fe40005701270 */
[----:B------:R-:W-:Y:S02]  /*295b0*/  ISETP.LT.AND P2, PT, R7, c[0x0][0x178], !P2 ;  /* 0x00005e0007007a0c */ /* 0x000fe40005741270 */
[----:B------:R-:W-:Y:S02]  /*295c0*/  ISETP.LT.AND P3, PT, R19, c[0x0][0x178], !P4 ;  /* 0x00005e0013007a0c */ /* 0x000fe40006761270 */
[----:B------:R-:W-:Y:S02]  /*295d0*/  ISETP.GE.AND P6, PT, R6, c[0x0][0x17c], PT ;  /* 0x00005f0006007a0c */ /* 0x000fe40003fc6270 */
[C---:B------:R-:W-:Y:S01]  /*295e0*/  IADD3 R6, R8.reuse, c[0x0][0x198], RZ ;  /* 0x0000660008067a10 */ /* 0x040fe20007ffe0ff */
[----:B------:R-:W-:Y:S01]  /*295f0*/  IMAD.WIDE R4, R8, 0x2, R16 ;  /* 0x0000000208047825 */ /* 0x000fe200078e0210 */
[----:B------:R-:W-:-:S03]  /*29600*/  ISETP.LT.AND P4, PT, R7, c[0x0][0x178], !P4 ;  /* 0x00005e0007007a0c */ /* 0x000fc60006781270 */
[----:B------:R-:W-:Y:S01]  /*29610*/  IMAD.WIDE R8, R8, 0x2, R2 ;  /* 0x0000000208087825 */ /* 0x000fe200078e0202 */
[----:B------:R0:W-:Y:S03]  /*29620*/  @P0 STG.E.U16 [R4.64], R14 ;  /* 0x0000000e04000986 */ /* 0x0001e6000c101504 */
[----:B------:R-:W-:Y:S01]  /*29630*/  IMAD.WIDE R12, R6, 0x2, R16 ;  /* 0x00000002060c7825 */ /* 0x000fe200078e0210 */
[----:B------:R-:W-:Y:S04]  /*29640*/  @P2 STG.E.U16 [R8.64], R10 ;  /* 0x0000000a08002986 */ /* 0x000fe8000c101504 */
[----:B------:R1:W-:Y:S01]  /*29650*/  @P3 STG.E.U16 [R12.64], R27 ;  /* 0x0000001b0c003986 */ /* 0x0003e2000c101504 */
[----:B------:R-:W-:-:S02]  /*29660*/  ISETP.LT.AND P3, PT, R19, c[0x0][0x178], !P5 ;  /* 0x00005e0013007a0c */ /* 0x000fc40006f61270 */
[----:B------:R-:W-:Y:S01]  /*29670*/  ISETP.LT.AND P5, PT, R7, c[0x0][0x178], !P5 ;  /* 0x00005e0007007a0c */ /* 0x000fe20006fa1270 */
[C---:B0-----:R-:W-:Y:S01]  /*29680*/  IMAD.WIDE R4, R6.reuse, 0x2, R2 ;  /* 0x0000000206047825 */ /* 0x041fe200078e0202 */
[----:B-1----:R-:W-:Y:S02]  /*29690*/  PRMT R12, R27, 0x7632, R12 ;  /* 0x000076321b0c7816 */ /* 0x002fe4000000000c */
[----:B------:R-:W2:Y:S01]  /*296a0*/  LDL.LU R27, [R1+0x28c] ;  /* 0x00028c00011b7983 */ /* 0x000ea20000300800 */
[----:B------:R-:W-:-:S04]  /*296b0*/  IADD3 R13, R6, c[0x0][0x198], RZ ;  /* 0x00006600060d7a10 */ /* 0x000fc80007ffe0ff */
[C---:B------:R-:W-:Y:S01]  /*296c0*/  IADD3 R10, R13.reuse, c[0x0][0x198], RZ ;  /* 0x000066000d0a7a10 */ /* 0x040fe20007ffe0ff */
[----:B------:R-:W-:Y:S01]  /*296d0*/  IMAD.WIDE R8, R13, 0x2, R16 ;  /* 0x000000020d087825 */ /* 0x000fe200078e0210 */
[----:B------:R-:W-:Y:S01]  /*296e0*/  IADD3 R14, R28, 0xb6, RZ ;  /* 0x000000b61c0e7810 */ /* 0x000fe20007ffe0ff */
[----:B---3--:R0:W-:Y:S01]  /*296f0*/  @P4 STG.E.U16 [R4.64], R26 ;  /* 0x0000001a04004986 */ /* 0x0081e2000c101504 */
[----:B------:R-:W-:Y:S02]  /*29700*/  PRMT R6, R26, 0x7632, R6 ;  /* 0x000076321a067816 */ /* 0x000fe40000000006 */
[----:B------:R-:W-:Y:S02]  /*29710*/  ISETP.LT.AND P4, PT, R19, c[0x0][0x178], !P6 ;  /* 0x00005e0013007a0c */ /* 0x000fe40007781270 */
[----:B------:R-:W-:Y:S01]  /*29720*/  ISETP.LT.AND P6, PT, R7, c[0x0][0x178], !P6 ;  /* 0x00005e0007007a0c */ /* 0x000fe200077c1270 */
[----:B------:R1:W-:Y:S04]  /*29730*/  @P3 STG.E.U16 [R8.64], R12 ;  /* 0x0000000c08003986 */ /* 0x0003e8000c101504 */
[----:B0-----:R-:W3:Y:S01]  /*29740*/  LDL.LU R26, [R1+0x1dc] ;  /* 0x0001dc00011a7983 */ /* 0x001ee20000300800 */
[----:B------:R-:W-:-:S04]  /*29750*/  IMAD.WIDE R4, R13, 0x2, R2 ;  /* 0x000000020d047825 */ /* 0x000fc800078e0202 */
[----:B-1----:R-:W-:Y:S01]  /*29760*/  IMAD.WIDE R8, R10, 0x2, R16 ;  /* 0x000000020a087825 */ /* 0x002fe200078e0210 */
[----:B------:R0:W-:Y:S01]  /*29770*/  @P5 STG.E.U16 [R4.64], R6 ;  /* 0x0000000604005986 */ /* 0x0001e2000c101504 */
[----:B------:R-:W-:Y:S02]  /*29780*/  ISETP.GE.AND P3, PT, R14, c[0x0][0x17c], PT ;  /* 0x00005f000e007a0c */ /* 0x000fe40003f66270 */
[----:B0-----:R-:W-:Y:S01]  /*29790*/  IMAD.WIDE R4, R10, 0x2, R2 ;  /* 0x000000020a047825 */ /* 0x001fe200078e0202 */
[----:B----4-:R-:W-:Y:S04]  /*297a0*/  @P4 STG.E.U16 [R8.64], R25 ;  /* 0x0000001908004986 */ /* 0x010fe8000c101504 */
[----:B--2---:R0:W-:Y:S01]  /*297b0*/  @P6 STG.E.U16 [R4.64], R29 ;  /* 0x0000001d04006986 */ /* 0x0041e2000c101504 */
[----:B------:R-:W-:-:S03]  /*297c0*/  PRMT R14, R29, 0x7632, R14 ;  /* 0x000076321d0e7816 */ /* 0x000fc6000000000e */
[----:B0-----:R-:W2:Y:S01]  /*297d0*/  LDL.LU R29, [R1+0x27c] ;  /* 0x00027c00011d7983 */ /* 0x001ea20000300800 */
[----:B------:R-:W-:-:S04]  /*297e0*/  IADD3 R15, R28, 0xb3, RZ ;  /* 0x000000b31c0f7810 */ /* 0x000fc80007ffe0ff */
[----:B------:R-:W-:Y:S02]  /*297f0*/  ISETP.GE.AND P1, PT, R15, c[0x0][0x17c], PT ;  /* 0x00005f000f007a0c */ /* 0x000fe40003f26270 */
[----:B------:R-:W-:Y:S02]  /*29800*/  IADD3 R15, R28, 0xb4, RZ ;  /* 0x000000b41c0f7810 */ /* 0x000fe40007ffe0ff */
[----:B------:R-:W-:Y:S02]  /*29810*/  ISETP.LT.AND P4, PT, R19, c[0x0][0x178], !P1 ;  /* 0x00005e0013007a0c */ /* 0x000fe40004f81270 */
[----:B------:R-:W-:Y:S02]  /*29820*/  ISETP.GE.AND P0, PT, R15, c[0x0][0x17c], PT ;  /* 0x00005f000f007a0c */ /* 0x000fe40003f06270 */
[----:B------:R-:W-:Y:S02]  /*29830*/  ISETP.LT.AND P1, PT, R7, c[0x0][0x178], !P1 ;  /* 0x00005e0007007a0c */ /* 0x000fe40004f21270 */
[----:B------:R-:W-:-:S02]  /*29840*/  IADD3 R8, R10, c[0x0][0x198], RZ ;  /* 0x000066000a087a10 */ /* 0x000fc40007ffe0ff */
[----:B------:R-:W-:Y:S02]  /*29850*/  ISETP.LT.AND P6, PT, R19, c[0x0][0x178], !P0 ;  /* 0x00005e0013007a0c */ /* 0x000fe400047c1270 */
[----:B------:R-:W-:Y:S02]  /*29860*/  IADD3 R12, R28, 0xb7, RZ ;  /* 0x000000b71c0c7810 */ /* 0x000fe40007ffe0ff */
[C---:B------:R-:W-:Y:S01]  /*29870*/  IADD3 R10, R8.reuse, c[0x0][0x198], RZ ;  /* 0x00006600080a7a10 */ /* 0x040fe20007ffe0ff */
[----:B------:R-:W-:Y:S01]  /*29880*/  IMAD.WIDE R4, R8, 0x2, R16 ;  /* 0x0000000208047825 */ /* 0x000fe200078e0210 */
[----:B------:R-:W-:Y:S02]  /*29890*/  PRMT R6, R25, 0x7632, R6 ;  /* 0x0000763219067816 */ /* 0x000fe40000000006 */
[----:B------:R-:W-:Y:S01]  /*298a0*/  ISETP.GE.AND P5, PT, R12, c[0x0][0x17c], PT ;  /* 0x00005f000c007a0c */ /* 0x000fe20003fa6270 */
[----:B------:R-:W-:Y:S01]  /*298b0*/  IMAD.WIDE R8, R8, 0x2, R2 ;  /* 0x0000000208087825 */ /* 0x000fe200078e0202 */
[----:B------:R-:W-:Y:S01]  /*298c0*/  IADD3 R18, R28, 0xb5, RZ ;  /* 0x000000b51c127810 */ /* 0x000fe20007ffe0ff */
[----:B------:R-:W4:Y:S01]  /*298d0*/  LDL.LU R25, [R1+0x2bc] ;  /* 0x0002bc0001197983 */ /* 0x000f220000300800 */
[----:B------:R-:W-:Y:S01]  /*298e0*/  ISETP.LT.AND P0, PT, R7, c[0x0][0x178], !P0 ;  /* 0x00005e0007007a0c */ /* 0x000fe20004701270 */
[----:B------:R-:W-:-:S02]  /*298f0*/  IMAD.WIDE R12, R10, 0x2, R16 ;  /* 0x000000020a0c7825 */ /* 0x000fc400078e0210 */
[----:B------:R0:W-:Y:S01]  /*29900*/  @P4 STG.E.U16 [R4.64], R6 ;  /* 0x0000000604004986 */ /* 0x0001e2000c101504 */
[----:B------:R-:W-:-:S03]  /*29910*/  ISETP.GE.AND P2, PT, R18, c[0x0][0x17c], PT ;  /* 0x00005f0012007a0c */ /* 0x000fc60003f46270 */
[----:B------:R-:W-:Y:S04]  /*29920*/  @P1 STG.E.U16 [R8.64], R14 ;  /* 0x0000000e08001986 */ /* 0x000fe8000c101504 */
[----:B------:R1:W-:Y:S01]  /*29930*/  @P6 STG.E.U16 [R12.64], R27 ;  /* 0x0000001b0c006986 */ /* 0x0003e2000c101504 */
[----:B------:R-:W-:Y:S01]  /*29940*/  ISETP.LT.AND P6, PT, R19, c[0x0][0x178], !P2 ;  /* 0x00005e0013007a0c */ /* 0x000fe200057c1270 */
[C---:B0-----:R-:W-:Y:S01]  /*29950*/  IMAD.WIDE R4, R10.reuse, 0x2, R2 ;  /* 0x000000020a047825 */ /* 0x041fe200078e0202 */
[----:B-1----:R-:W-:Y:S02]  /*29960*/  PRMT R12, R27, 0x7632, R12 ;  /* 0x000076321b0c7816 */ /* 0x002fe4000000000c */
[----:B------:R-:W4:Y:S01]  /*29970*/  LDL.LU R27, [R1+0x22c] ;  /* 0x00022c00011b7983 */ /* 0x000f220000300800 */
[----:B------:R-:W-:-:S02]  /*29980*/  IADD3 R13, R10, c[0x0][0x198], RZ ;  /* 0x000066000a0d7a10 */ /* 0x000fc40007ffe0ff */
[----:B------:R-:W-:Y:S02]  /*29990*/  ISETP.LT.AND P2, PT, R7, c[0x0][0x178], !P2 ;  /* 0x00005e0007007a0c */ /* 0x000fe40005741270 */
[C---:B------:R-:W-:Y:S01]  /*299a0*/  IADD3 R10, R13.reuse, c[0x0][0x198], RZ ;  /* 0x000066000d0a7a10 */ /* 0x040fe20007ffe0ff */
[----:B------:R-:W-:Y:S01]  /*299b0*/  IMAD.WIDE R8, R13, 0x2, R16 ;  /* 0x000000020d087825 */ /* 0x000fe200078e0210 */
[----:B---3--:R0:W-:Y:S01]  /*299c0*/  @P0 STG.E.U16 [R4.64], R26 ;  /* 0x0000001a04000986 */ /* 0x0081e2000c101504 */
[----:B------:R-:W-:Y:S02]  /*299d0*/  ISETP.LT.AND P0, PT, R19, c[0x0][0x178], !P3 ;  /* 0x00005e0013007a0c */ /* 0x000fe40005f01270 */
[----:B------:R-:W-:Y:S01]  /*299e0*/  PRMT R6, R26, 0x7632, R6 ;  /* 0x000076321a067816 */ /* 0x000fe20000000006 */
[----:B------:R1:W-:Y:S04]  /*299f0*/  @P6 STG.E.U16 [R8.64], R12 ;  /* 0x0000000c08006986 */ /* 0x0003e8000c101504 */
[----:B0-----:R-:W3:Y:S01]  /*29a00*/  LDL.LU R26, [R1+0x2ac] ;  /* 0x0002ac00011a7983 */ /* 0x001ee20000300800 */
[----:B------:R-:W-:-:S04]  /*29a10*/  IMAD.WIDE R4, R13, 0x2, R2 ;  /* 0x000000020d047825 */ /* 0x000fc800078e0202 */
[----:B-1----:R-:W-:Y:S01]  /*29a20*/  IMAD.WIDE R8, R10, 0x2, R16 ;  /* 0x000000020a087825 */ /* 0x002fe200078e0210 */
[----:B------:R2:W-:Y:S02]  /*29a30*/  @P2 STG.E.U16 [R4.64], R6 ;  /* 0x0000000604002986 */ /* 0x0005e4000c101504 */
[----:B--2---:R-:W-:Y:S02]  /*29a40*/  PRMT R6, R29, 0x7632, R6 ;  /* 0x000076321d067816 */ /* 0x004fe40000000006 */
[----:B------:R0:W-:Y:S04]  /*29a50*/  @P0 STG.E.U16 [R8.64], R29 ;  /* 0x0000001d08000986 */ /* 0x0001e8000c101504 */
[----:B0-----:R-:W2:Y:S01]  /*29a60*/  LDL.LU R29, [R1+0x1ec] ;  /* 0x0001ec00011d7983 */ /* 0x001ea20000300800 */
[----:B------:R-:W-:-:S02]  /*29a70*/  ISETP.LT.AND P3, PT, R7, c[0x0][0x178], !P3 ;  /* 0x00005e0007007a0c */ /* 0x000fc40005f61270 */
[----:B------:R-:W-:Y:S01]  /*29a80*/  IADD3 R15, R28, 0xb8, RZ ;  /* 0x000000b81c0f7810 */ /* 0x000fe20007ffe0ff */
[----:B------:R-:W-:Y:S01]  /*29a90*/  IMAD.WIDE R4, R10, 0x2, R2 ;  /* 0x000000020a047825 */ /* 0x000fe200078e0202 */
[----:B------:R-:W-:Y:S02]  /*29aa0*/  IADD3 R12, R28, 0xbb, RZ ;  /* 0x000000bb1c0c7810 */ /* 0x000fe40007ffe0ff */
[----:B------:R-:W-:Y:S02]  /*29ab0*/  ISETP.GE.AND P4, PT, R15, c[0x0][0x17c], PT ;  /* 0x00005f000f007a0c */ /* 0x000fe40003f86270 */
[----:B------:R-:W-:Y:S02]  /*29ac0*/  ISETP.LT.AND P0, PT, R19, c[0x0][0x178], !P5 ;  /* 0x00005e0013007a0c */ /* 0x000fe40006f01270 */
[----:B------:R-:W-:Y:S02]  /*29ad0*/  ISETP.LT.AND P5, PT, R7, c[0x0][0x178], !P5 ;  /* 0x00005e0007007a0c */ /* 0x000fe40006fa1270 */
[----:B------:R-:W-:Y:S01]  /*29ae0*/  IADD3 R8, R10, c[0x0][0x198], RZ ;  /* 0x000066000a087a10 */ /* 0x000fe20007ffe0ff */
[----:B------:R0:W-:Y:S01]  /*29af0*/  @P3 STG.E.U16 [R4.64], R11 ;  /* 0x0000000b04003986 */ /* 0x0001e2000c101504 */
[----:B------:R-:W-:-:S02]  /*29b00*/  ISETP.LT.AND P3, PT, R19, c[0x0][0x178], !P4 ;  /* 0x00005e0013007a0c */ /* 0x000fc40006761270 */
[----:B------:R-:W-:Y:S02]  /*29b10*/  ISETP.GE.AND P2, PT, R12, c[0x0][0x17c], PT ;  /* 0x00005f000c007a0c */ /* 0x000fe40003f46270 */
[----:B------:R-:W-:Y:S02]  /*29b20*/  IADD3 R12, R8, c[0x0][0x198], RZ ;  /* 0x00006600080c7a10 */ /* 0x000fe40007ffe0ff */
[----:B------:R-:W-:Y:S02]  /*29b30*/  IADD3 R18, R28, 0xb9, RZ ;  /* 0x000000b91c127810 */ /* 0x000fe40007ffe0ff */
[----:B------:R-:W-:Y:S02]  /*29b40*/  ISETP.LT.AND P4, PT, R7, c[0x0][0x178], !P4 ;  /* 0x00005e0007007a0c */ /* 0x000fe40006781270 */
[----:B------:R-:W-:Y:S01]  /*29b50*/  PRMT R13, R11, 0x7632, R13 ;  /* 0x000076320b0d7816 */ /* 0x000fe2000000000d */
[----:B0-----:R-:W-:Y:S01]  /*29b60*/  IMAD.WIDE R4, R8, 0x2, R16 ;  /* 0x0000000208047825 */ /* 0x001fe200078e0210 */
[----:B------:R-:W-:-:S03]  /*29b70*/  ISETP.GE.AND P1, PT, R18, c[0x0][0x17c], PT ;  /* 0x00005f0012007a0c */ /* 0x000fc60003f26270 */
[----:B------:R-:W-:Y:S01]  /*29b80*/  IMAD.WIDE R8, R8, 0x2, R2 ;  /* 0x0000000208087825 */ /* 0x000fe200078e0202 */
[----:B------:R0:W-:Y:S03]  /*29b90*/  @P0 STG.E.U16 [R4.64], R6 ;  /* 0x0000000604000986 */ /* 0x0001e6000c101504 */
[----:B------:R-:W-:Y:S01]  /*29ba0*/  IMAD.WIDE R10, R12, 0x2, R16 ;  /* 0x000000020c0a7825 */ /* 0x000fe200078e0210 */
[----:B------:R-:W-:Y:S01]  /*29bb0*/  IADD3 R14, R28, 0xba, RZ ;  /* 0x000000ba1c0e7810 */ /* 0x000fe20007ffe0ff */
[----:B------:R1:W-:Y:S04]  /*29bc0*/  @P5 STG.E.U16 [R8.64], R13 ;  /* 0x0000000d08005986 */ /* 0x0003e8000c101504 */
[----:B----4-:R4:W-:Y:S01]  /*29bd0*/  @P3 STG.E.U16 [R10.64], R25 ;  /* 0x000000190a003986 */ /* 0x0109e2000c101504 */
[----:B------:R-:W-:Y:S01]  /*29be0*/  ISETP.LT.AND P3, PT, R19, c[0x0][0x178], !P1 ;  /* 0x00005e0013007a0c */ /* 0x000fe20004f61270 */
[----:B0-----:R-:W-:Y:S01]  /*29bf0*/  IMAD.WIDE R4, R12, 0x2, R2 ;  /* 0x000000020c047825 */ /* 0x001fe200078e0202 */
[----:B------:R-:W-:-:S02]  /*29c00*/  ISETP.GE.AND P6, PT, R14, c[0x0][0x17c], PT ;  /* 0x00005f000e007a0c */ /* 0x000fc40003fc6270 */
[----:B------:R-:W-:Y:S02]  /*29c10*/  IADD3 R12, R12, c[0x0][0x198], RZ ;  /* 0x000066000c0c7a10 */ /* 0x000fe40007ffe0ff */
[----:B------:R-:W-:Y:S01]  /*29c20*/  ISETP.LT.AND P1, PT, R7, c[0x0][0x178], !P1 ;  /* 0x00005e0007007a0c */ /* 0x000fe20004f21270 */
[----:B------:R0:W-:Y:S01]  /*29c30*/  @P4 STG.E.U16 [R4.64], R27 ;  /* 0x0000001b04004986 */ /* 0x0001e2000c101504 */
[----:B------:R-:W-:Y:S01]  /*29c40*/  ISETP.LT.AND P4, PT, R19, c[0x0][0x178], !P6 ;  /* 0x00005e0013007a0c */ /* 0x000fe20007781270 */
[C---:B-1----:R-:W-:Y:S01]  /*29c50*/  IMAD.WIDE R8, R12.reuse, 0x2, R16 ;  /* 0x000000020c087825 */ /* 0x042fe200078e0210 */
[----:B----4-:R-:W-:Y:S02]  /*29c60*/  PRMT R11, R25, 0x7632, R11 ;  /* 0x00007632190b7816 */ /* 0x010fe4000000000b */
[C---:B------:R-:W-:Y:S02]  /*29c70*/  IADD3 R10, R12.reuse, c[0x0][0x198], RZ ;  /* 0x000066000c0a7a10 */ /* 0x040fe40007ffe0ff */
[----:B------:R-:W-:Y:S01]  /*29c80*/  PRMT R6, R27, 0x7632, R6 ;  /* 0x000076321b067816 */ /* 0x000fe20000000006 */
[----:B------:R1:W-:Y:S01]  /*29c90*/  @P3 STG.E.U16 [R8.64], R11 ;  /* 0x0000000b08003986 */ /* 0x0003e2000c101504 */
[----:B------:R-:W-:Y:S01]  /*29ca0*/  ISETP.LT.AND P6, PT, R7, c[0x0][0x178], !P6 ;  /* 0x00005e0007007a0c */ /* 0x000fe200077c1270 */
[----:B0-----:R-:W-:Y:S01]  /*29cb0*/  IMAD.WIDE R4, R12, 0x2, R2 ;  /* 0x000000020c047825 */ /* 0x001fe200078e0202 */
[----:B------:R-:W-:Y:S01]  /*29cc0*/  IADD3 R14, R28, 0xbc, RZ ;  /* 0x000000bc1c0e7810 */ /* 0x000fe20007ffe0ff */
[----:B------:R-:W4:Y:S02]  /*29cd0*/  LDL.LU R27, [R1+0x29c] ;  /* 0x00029c00011b7983 */ /* 0x000f240000300800 */
[----:B-1----:R-:W-:-:S02]  /*29ce0*/  IMAD.WIDE R8, R10, 0x2, R16 ;  /* 0x000000020a087825 */ /* 0x002fc400078e0210 */
[----:B------:R0:W-:Y:S01]  /*29cf0*/  @P1 STG.E.U16 [R4.64], R6 ;  /* 0x0000000604001986 */ /* 0x0001e2000c101504 */
[C---:B------:R-:W-:Y:S02]  /*29d00*/  IADD3 R13, R28.reuse, 0xbe, RZ ;  /* 0x000000be1c0d7810 */ /* 0x040fe40007ffe0ff */
[----:B------:R-:W-:Y:S02]  /*29d10*/  IADD3 R15, R28, 0xbd, RZ ;  /* 0x000000bd1c0f7810 */ /* 0x000fe40007ffe0ff */
[----:B------:R-:W-:Y:S01]  /*29d20*/  ISETP.GE.AND P0, PT, R14, c[0x0][0x17c], PT ;  /* 0x00005f000e007a0c */ /* 0x000fe20003f06270 */
[----:B0-----:R-:W-:Y:S01]  /*29d30*/  IMAD.WIDE R4, R10, 0x2, R2 ;  /* 0x000000020a047825 */ /* 0x001fe200078e0202 */
[----:B------:R-:W-:Y:S02]  /*29d40*/  ISETP.GE.AND P3, PT, R13, c[0x0][0x17c], PT ;  /* 0x00005f000d007a0c */ /* 0x000fe40003f66270 */
[----:B------:R-:W-:Y:S02]  /*29d50*/  ISETP.GE.AND P5, PT, R15, c[0x0][0x17c], PT ;  /* 0x00005f000f007a0c */ /* 0x000fe40003fa6270 */
[----:B------:R-:W-:Y:S01]  /*29d60*/  IADD3 R15, R28, 0xc1, RZ ;  /* 0x000000c11c0f7810 */ /* 0x000fe20007ffe0ff */
[----:B---3--:R0:W-:Y:S01]  /*29d70*/  @P4 STG.E.U16 [R8.64], R26 ;  /* 0x0000001a08004986 */ /* 0x0081e2000c101504 */
[----:B------:R-:W-:-:S02]  /*29d80*/  ISETP.LT.AND P4, PT, R19, c[0x0][0x178], !P2 ;  /* 0x00005e0013007a0c */ /* 0x000fc40005781270 */
[----:B------:R-:W-:Y:S02]  /*29d90*/  ISETP.LT.AND P2, PT, R7, c[0x0][0x178], !P2 ;  /* 0x00005e0007007a0c */ /* 0x000fe40005741270 */
[----:B------:R-:W-:Y:S02]  /*29da0*/  PRMT R6, R26, 0x7632, R6 ;  /* 0x000076321a067816 */ /* 0x000fe40000000006 */
[----:B0-----:R-:W-:-:S04]  /*29db0*/  IADD3 R8, R10, c[0x0][0x198], RZ ;  /* 0x000066000a087a10 */ /* 0x001fc80007ffe0ff */
[C---:B------:R-:W-:Y:S01]  /*29dc0*/  IADD3 R12, R8.reuse, c[0x0][0x198], RZ ;  /* 0x00006600080c7a10 */ /* 0x040fe20007ffe0ff */
[----:B--2---:R0:W-:Y:S01]  /*29dd0*/  @P6 STG.E.U16 [R4.64], R29 ;  /* 0x0000001d04006986 */ /* 0x0041e2000c101504 */
[----:B------:R-:W-:Y:S02]  /*29de0*/  PRMT R13, R29, 0x7632, R13 ;  /* 0x000076321d0d7816 */ /* 0x000fe4000000000d */
[----:B------:R-:W-:Y:S02]  /*29df0*/  ISETP.LT.AND P6, PT, R19, c[0x0][0x178], !P0 ;  /* 0x00005e0013007a0c */ /* 0x000fe400047c1270 */
[----:B------:R-:W-:Y:S02]  /*29e00*/  ISETP.LT.AND P0, PT, R7, c[0x0][0x178], !P0 ;  /* 0x00005e0007007a0c */ /* 0x000fe40004701270 */
[----:B------:R-:W2:Y:S01]  /*29e10*/  LDL.LU R7, [R1+0xf8c] ;  /* 0x000f8c0001077983 */ /* 0x000ea20000300800 */
[----:B0-----:R-:W-:-:S03]  /*29e20*/  IMAD.WIDE R4, R8, 0x2, R16 ;  /* 0x0000000208047825 */ /* 0x001fc600078e0210 */
[----:B------:R-:W3:Y:S01]  /*29e30*/  LDL.LU R29, [R1+0x2cc] ;  /* 0x0002cc00011d7983 */ /* 0x000ee20000300800 */
[----:B------:R-:W-:-:S03]  /*29e40*/  IMAD.WIDE R8, R8, 0x2, R2 ;  /* 0x0000000208087825 */ /* 0x000fc600078e0202 */
[----:B------:R0:W-:Y:S04]  /*29e50*/  @P4 STG.E.U16 [R4.64], R6 ;  /* 0x0000000604004986 */ /* 0x0001e8000c101504 */
[----:B------:R1:W-:Y:S01]  /*29e60*/  @P2 STG.E.U16 [R8.64], R13 ;  /* 0x0000000d08002986 */ /* 0x0003e2000c101504 */
[----:B------:R-:W-:-:S03]  /*29e70*/  ISETP.GE.AND P2, PT, R15, c[0x0][0x17c], PT ;  /* 0x00005f000f007a0c */ /* 0x000fc60003f46270 */
[----:B------:R-:W3:Y:S04]  /*29e80*/  LDL.LU R26, [R1+0x24c] ;  /* 0x00024c00011a7983 */ /* 0x000ee80000300800 */
[----:B------:R-:W3:Y:S01]  /*29e90*/  LDL R15, [R1+0x8cc] ;  /* 0x0008cc00010f7983 */ /* 0x000ee20000100800 */
[----:B------:R-:W-:-:S04]  /*29ea0*/  IADD3 R11, R28, 0xbf, RZ ;  /* 0x000000bf1c0b7810 */ /* 0x000fc80007ffe0ff */
[----:B------:R-:W-:Y:S01]  /*29eb0*/  ISETP.GE.AND P1, PT, R11, c[0x0][0x17c], PT ;  /* 0x00005f000b007a0c */ /* 0x000fe20003f26270 */
[C---:B------:R-:W-:Y:S01]  /*29ec0*/  IMAD.WIDE R10, R12.reuse, 0x2, R16 ;  /* 0x000000020c0a7825 */ /* 0x040fe200078e0210 */
[----:B0-----:R-:W-:-:S03]  /*29ed0*/  IADD3 R6, R12, c[0x0][0x198], RZ ;  /* 0x000066000c067a10 */ /* 0x001fc60007ffe0ff */
[----:B------:R-:W-:Y:S01]  /*29ee0*/  IMAD.WIDE R4, R12, 0x2, R2 ;  /* 0x000000020c047825 */ /* 0x000fe200078e0202 */
[----:B------:R-:W-:Y:S04]  /*29ef0*/  STL [R1+0x24], R21 ;  /* 0x0000241501007387 */ /* 0x000fe80000100800 */
[----:B----4-:R0:W-:Y:S01]  /*29f00*/  @P6 STG.E.U16 [R10.64], R27 ;  /* 0x0000001b0a006986 */ /* 0x0101e2000c101504 */
[----:B------:R-:W-:Y:S02]  /*29f10*/  ISETP.LT.AND P6, PT, R19, c[0x0][0x178], !P5 ;  /* 0x00005e0013007a0c */ /* 0x000fe40006fc1270 */
[----:B-1----:R-:W-:Y:S02]  /*29f20*/  PRMT R9, R27, 0x7632, R9 ;  /* 0x000076321b097816 */ /* 0x002fe40000000009 */
[----:B0-----:R-:W-:Y:S01]  /*29f30*/  IADD3 R10, R6, c[0x0][0x198], RZ ;  /* 0x00006600060a7a10 */ /* 0x001fe20007ffe0ff */
[----:B------:R-:W-:Y:S04]  /*29f40*/  STL.64 [R1+0x28], R22 ;  /* 0x0000281601007387 */ /* 0x000fe80000100a00 */
[----:B------:R-:W-:Y:S01]  /*29f50*/  STL [R1+0xf88], R20 ;  /* 0x000f881401007387 */ /* 0x000fe20000100800 */
[----:B------:R-:W-:-:S03]  /*29f60*/  LOP3.LUT R27, R0, 0x40, RZ, 0x3c, !PT ;  /* 0x00000040001b7812 */ /* 0x000fc600078e3cff */
[----:B------:R-:W4:Y:S01]  /*29f70*/  LDL.LU R25, [R1+0x2d0] ;  /* 0x0002d00001197983 */ /* 0x000f220000300800 */
[C---:B------:R-:W-:Y:S02]  /*29f80*/  IADD3 R13, R28.reuse, 0xc4, RZ ;  /* 0x000000c41c0d7810 */ /* 0x040fe40007ffe0ff */
[----:B------:R-:W-:-:S04]  /*29f90*/  IADD3 R14, R28, 0xc0, RZ ;  /* 0x000000c01c0e7810 */ /* 0x000fc80007ffe0ff */
[----:B------:R-:W-:Y:S01]  /*29fa0*/  ISETP.GE.AND P4, PT, R14, c[0x0][0x17c], PT ;  /* 0x00005f000e007a0c */ /* 0x000fe20003f86270 */
[----:B--2---:R0:W-:Y:S01]  /*29fb0*/  @P0 STG.E.U16 [R4.64], R7 ;  /* 0x0000000704000986 */ /* 0x0041e2000c101504 */
[----:B------:R-:W-:Y:S02]  /*29fc0*/  ISETP.LT.AND P0, PT, R19, c[0x0][0x178], !P3 ;  /* 0x00005e0013007a0c */ /* 0x000fe40005f01270 */
[----:B------:R-:W-:Y:S01]  /*29fd0*/  PRMT R8, R7, 0x7632, R8 ;  /* 0x0000763207087816 */ /* 0x000fe20000000008 */
[----:B0-----:R-:W-:Y:S01]  /*29fe0*/  IMAD.WIDE R4, R6, 0x2, R16 ;  /* 0x0000000206047825 */ /* 0x001fe200078e0210 */
[----:B---3--:R-:W-:-:S03]  /*29ff0*/  ISETP.LT.AND P5, PT, R15, c[0x0][0x178], !P5 ;  /* 0x00005e000f007a0c */ /* 0x008fc60006fa1270 */
[----:B------:R-:W-:Y:S01]  /*2a000*/  IMAD.WIDE R6, R6, 0x2, R2 ;  /* 0x0000000206067825 */ /* 0x000fe200078e0202 */
[----:B------:R0:W-:Y:S03]  /*2a010*/  @P6 STG.E.U16 [R4.64], R9 ;  /* 0x0000000904006986 */ /* 0x0001e6000c101504 */
[----:B0-----:R-:W-:-:S06]  /*2a020*/  IMAD.WIDE R4, R10, 0x2, R16 ;  /* 0x000000020a047825 */ /* 0x001fcc00078e0210 */
[----:B------:R0:W-:Y:S04]  /*2a030*/  @P5 STG.E.U16 [R6.64], R8 ;  /* 0x0000000806005986 */ /* 0x0001e8000c101504 */
[----:B------:R1:W-:Y:S01]  /*2a040*/  @P0 STG.E.U16 [R4.64], R29 ;  /* 0x0000001d04000986 */ /* 0x0003e2000c101504 */
[----:B0-----:R-:W-:Y:S02]  /*2a050*/  PRMT R7, R29, 0x7632, R7 ;  /* 0x000076321d077816 */ /* 0x001fe40000000007 */
[----:B-1----:R-:W-:-:S05]  /*2a060*/  LOP3.LUT R29, R0, 0x20, RZ, 0x3c, !PT ;  /* 0x00000020001d7812 */ /* 0x002fca00078e3cff */
[----:B------:R-:W0:Y:S01]  /*2a070*/  LDS.128 R20, [R29] ;  /* 0x000000001d147984 */ /* 0x000e220000000c00 */
[----:B------:R-:W-:Y:S01]  /*2a080*/  ISETP.LT.AND P3, PT, R15, c[0x0][0x178], !P3 ;  /* 0x00005e000f007a0c */ /* 0x000fe20005f61270 */
[----:B------:R-:W-:Y:S01]  /*2a090*/  IMAD.WIDE R8, R10, 0x2, R2 ;  /* 0x000000020a087825 */ /* 0x000fe200078e0202 */
[----:B------:R-:W-:-:S11]  /*2a0a0*/  PRMT R12, R26, 0x7632, R12 ;  /* 0x000076321a0c7816 */ /* 0x000fd6000000000c */
[----:B------:R1:W-:Y:S04]  /*2a0b0*/  @P3 STG.E.U16 [R8.64], R26 ;  /* 0x0000001a08003986 */ /* 0x0003e8000c101504 */
[----:B0-----:R-:W-:Y:S01]  /*2a0c0*/  STL [R1+0x34], R21 ;  /* 0x0000341501007387 */ /* 0x001fe20000100800 */
[----:B-1----:R-:W-:-:S03]  /*2a0d0*/  IMAD.MOV.U32 R26, RZ, RZ, R20 ;  /* 0x000000ffff1a7224 */ /* 0x002fc600078e0014 */
[----:B------:R-:W-:Y:S04]  /*2a0e0*/  STL.64 [R1+0x38], R22 ;  /* 0x0000381601007387 */ /* 0x000fe80000100a00 */
[----:B------:R-:W0:Y:S01]  /*2a0f0*/  LDS.128 R20, [R27] ;  /* 0x000000001b147984 */ /* 0x000e220000000c00 */
[----:B------:R-:W-:Y:S02]  /*2a100*/  ISETP.LT.AND P0, PT, R19, c[0x0][0x178], !P1 ;  /* 0x00005e0013007a0c */ /* 0x000fe40004f01270 */
[----:B------:R-:W-:-:S05]  /*2a110*/  IADD3 R8, R10, c[0x0][0x198], RZ ;  /* 0x000066000a087a10 */ /* 0x000fca0007ffe0ff */
[----:B------:R-:W-:-:S06]  /*2a120*/  IMAD.WIDE R4, R8, 0x2, R16 ;  /* 0x0000000208047825 */ /* 0x000fcc00078e0210 */
[----:B------:R1:W-:Y:S01]  /*2a130*/  @P0 STG.E.U16 [R4.64], R7 ;  /* 0x0000000704000986 */ /* 0x0003e2000c101504 */
[----:B------:R-:W-:-:S03]  /*2a140*/  ISETP.GE.AND P0, PT, R13, c[0x0][0x17c], PT ;  /* 0x00005f000d007a0c */ /* 0x000fc60003f06270 */
[----:B------:R-:W2:Y:S04]  /*2a150*/  LDL.LU R13, [R1+0x2f0] ;  /* 0x0002f000010d7983 */ /* 0x000ea80000300800 */
[----:B0-----:R-:W-:Y:S01]  /*2a160*/  STL [R1+0x14], R21 ;  /* 0x0000141501007387 */ /* 0x001fe20000100800 */
[----:B------:R-:W-:-:S03]  /*2a170*/  IMAD.MOV.U32 R14, RZ, RZ, R20 ;  /* 0x000000ffff0e7224 */ /* 0x000fc600078e0014 */
[----:B------:R-:W-:Y:S04]  /*2a180*/  STL.64 [R1+0x18], R22 ;  /* 0x0000181601007387 */ /* 0x000fe80000100a00 */
[----:B------:R-:W3:Y:S01]  /*2a190*/  LDL.LU R20, [R1+0xf88] ;  /* 0x000f880001147983 */ /* 0x000ee20000300800 */
[----:B------:R-:W-:Y:S02]  /*2a1a0*/  IADD3 R11, R28, 0xc2, RZ ;  /* 0x000000c21c0b7810 */ /* 0x000fe40007ffe0ff */
[----:B------:R-:W-:Y:S02]  /*2a1b0*/  ISETP.LT.AND P1, PT, R15, c[0x0][0x178], !P1 ;  /* 0x00005e000f007a0c */ /* 0x000fe40004f21270 */
[----:B------:R-:W-:Y:S02]  /*2a1c0*/  ISETP.LT.AND P3, PT, R19, c[0x0][0x178], !P4 ;  /* 0x00005e0013007a0c */ /* 0x000fe40006761270 */
[----:B------:R-:W-:-:S02]  /*2a1d0*/  ISETP.LT.AND P4, PT, R15, c[0x0][0x178], !P4 ;  /* 0x00005e000f007a0c */ /* 0x000fc40006781270 */
[----:B------:R-:W-:Y:S02]  /*2a1e0*/  ISETP.GE.AND P6, PT, R11, c[0x0][0x17c], PT ;  /* 0x00005f000b007a0c */ /* 0x000fe40003fc6270 */
[----:B------:R-:W-:Y:S02]  /*2a1f0*/  IADD3 R11, R28, 0xc3, RZ ;  /* 0x000000c31c0b7810 */ /* 0x000fe40007ffe0ff */
[C---:B------:R-:W-:Y:S01]  /*2a200*/  IADD3 R6, R8.reuse, c[0x0][0x198], RZ ;  /* 0x0000660008067a10 */ /* 0x040fe20007ffe0ff */
[----:B------:R-:W-:Y:S01]  /*2a210*/  IMAD.WIDE R8, R8, 0x2, R2 ;  /* 0x0000000208087825 */ /* 0x000fe200078e0202 */
[----:B------:R-:W-:-:S03]  /*2a220*/  ISETP.GE.AND P5, PT, R11, c[0x0][0x17c], PT ;  /* 0x00005f000b007a0c */ /* 0x000fc60003fa6270 */
[----:B------:R-:W-:Y:S01]  /*2a230*/  IMAD.WIDE R10, R6, 0x2, R16 ;  /* 0x00000002060a7825 */ /* 0x000fe200078e0210 */
[----:B------:R-:W-:-:S03]  /*2a240*/  LOP3.LUT R24, R0, 0x60, RZ, 0x3c, !PT ;  /* 0x0000006000187812 */ /* 0x000fc600078e3cff */
[----:B-1----:R-:W-:Y:S01]  /*2a250*/  IMAD.WIDE R4, R6, 0x2, R2 ;  /* 0x0000000206047825 */ /* 0x002fe200078e0202 */
[----:B------:R-:W-:Y:S04]  /*2a260*/  @P1 STG.E.U16 [R8.64], R12 ;  /* 0x0000000c08001986 */ /* 0x000fe8000c101504 */
[----:B----4-:R0:W-:Y:S02]  /*2a270*/  @P3 STG.E.U16 [R10.64], R25 ;  /* 0x000000190a003986 */ /* 0x0101e4000c101504 */
[----:B0-----:R-:W-:Y:S02]  /*2a280*/  PRMT R11, R25, 0x7632, R11 ;  /* 0x00007632190b7816 */ /* 0x001fe4000000000b */
[----:B------:R-:W4:Y:S04]  /*2a290*/  LDL.LU R25, [R1+0x300] ;  /* 0x0003000001197983 */ /* 0x000f280000300800 */
[----:B---3--:R0:W-:Y:S02]  /*2a2a0*/  @P4 STG.E.U16 [R4.64], R20 ;  /* 0x0000001404004986 */ /* 0x0081e4000c101504 */
[----:B0-----:R-:W-:-:S02]  /*2a2b0*/  PRMT R5, R20, 0x7632, R5 ;  /* 0x0000763214057816 */ /* 0x001fc40000000005 */
[----:B------:R-:W0:Y:S04]  /*2a2c0*/  LDS.128 R20, [R24] ;  /* 0x0000000018147984 */ /* 0x000e280000000c00 */
[----:B0-----:R-:W-:Y:S01]  /*2a2d0*/  STL [R1+0x4], R21 ;  /* 0x0000041501007387 */ /* 0x001fe20000100800 */
[----:B------:R-:W-:-:S03]  /*2a2e0*/  IMAD.MOV.U32 R24, RZ, RZ, R20 ;  /* 0x000000ffff187224 */ /* 0x000fc600078e0014 */
[----:B------:R0:W-:Y:S04]  /*2a2f0*/  STL.64 [R1+0x8], R22 ;  /* 0x0000081601007387 */ /* 0x0001e80000100a00 */
[----:B0-----:R-:W3:Y:S04]  /*2a300*/  LDL.LU.64 R22, [R1+0xf80] ;  /* 0x000f800001167983 */ /* 0x001ee80000300a00 */
[----:B------:R-:W3:Y:S01]  /*2a310*/  LDL.LU.64 R20, [R1+0xf78] ;  /* 0x000f780001147983 */ /* 0x000ee20000300a00 */
[----:B------:R-:W-:Y:S02]  /*2a320*/  ISETP.LT.AND P3, PT, R19, c[0x0][0x178], !P2 ;  /* 0x00005e0013007a0c */ /* 0x000fe40005761270 */
[----:B------:R-:W-:-:S02]  /*2a330*/  IADD3 R6, R6, c[0x0][0x198], RZ ;  /* 0x0000660006067a10 */ /* 0x000fc40007ffe0ff */
[----:B------:R-:W-:Y:S02]  /*2a340*/  ISETP.LT.AND P2, PT, R15, c[0x0][0x178], !P2 ;  /* 0x00005e000f007a0c */ /* 0x000fe40005741270 */
[----:B------:R-:W-:Y:S01]  /*2a350*/  ISETP.LT.AND P4, PT, R19, c[0x0][0x178], !P6 ;  /* 0x00005e0013007a0c */ /* 0x000fe20007781270 */
[----:B------:R-:W-:Y:S01]  /*2a360*/  IMAD.WIDE R8, R6, 0x2, R16 ;  /* 0x0000000206087825 */ /* 0x000fe200078e0210 */
[----:B------:R-:W-:Y:S02]  /*2a370*/  IADD3 R7, R28, 0xc5, RZ ;  /* 0x000000c51c077810 */ /* 0x000fe40007ffe0ff */
[C---:B------:R-:W-:Y:S02]  /*2a380*/  IADD3 R4, R6.reuse, c[0x0][0x198], RZ ;  /* 0x0000660006047a10 */ /* 0x040fe40007ffe0ff */
[----:B------:R-:W-:Y:S01]  /*2a390*/  ISETP.GE.AND P1, PT, R7, c[0x0][0x17c], PT ;  /* 0x00005f0007007a0c */ /* 0x000fe20003f26270 */
[----:B------:R-:W-:Y:S01]  /*2a3a0*/  IMAD.WIDE R6, R6, 0x2, R2 ;  /* 0x0000000206067825 */ /* 0x000fe200078e0202 */
[----:B------:R0:W-:Y:S01]  /*2a3b0*/  @P3 STG.E.U16 [R8.64], R11 ;  /* 0x0000000b08003986 */ /* 0x0001e2000c101504 */
[----:B------:R-:W-:-:S03]  /*2a3c0*/  ISETP.LT.AND P6, PT, R15, c[0x0][0x178], !P6 ;  /* 0x00005e000f007a0c */ /* 0x000fc600077c1270 */
[----:B------:R1:W-:Y:S01]  /*2a3d0*/  @P2 STG.E.U16 [R6.64], R5 ;  /* 0x0000000506002986 */ /* 0x0003e2000c101504 */
[----:B------:R-:W-:Y:S01]  /*2a3e0*/  ISETP.LT.AND P2, PT, R19, c[0x0][0x178], !P5 ;  /* 0x00005e0013007a0c */ /* 0x000fe20006f41270 */
[----:B0-----:R-:W-:-:S05]  /*2a3f0*/  IMAD.WIDE R8, R4, 0x2, R16 ;  /* 0x0000000204087825 */ /* 0x001fca00078e0210 */
[----:B--2---:R0:W-:Y:S01]  /*2a400*/  @P4 STG.E.U16 [R8.64], R13 ;  /* 0x0000000d08004986 */ /* 0x0041e2000c101504 */
[C---:B-1----:R-:W-:Y:S02]  /*2a410*/  IADD3 R6, R28.reuse, 0xc7, RZ ;  /* 0x000000c71c067810 */ /* 0x042fe40007ffe0ff */
[----:B------:R-:W-:Y:S02]  /*2a420*/  IADD3 R10, R28, 0xc6, RZ ;  /* 0x000000c61c0a7810 */ /* 0x000fe40007ffe0ff */
[----:B------:R-:W-:Y:S02]  /*2a430*/  ISETP.LT.AND P5, PT, R15, c[0x0][0x178], !P5 ;  /* 0x00005e000f007a0c */ /* 0x000fe40006fa1270 */
[C---:B0-----:R-:W-:Y:S01]  /*2a440*/  IADD3 R8, R4.reuse, c[0x0][0x198], RZ ;  /* 0x0000660004087a10 */ /* 0x041fe20007ffe0ff */
[----:B------:R-:W-:Y:S01]  /*2a450*/  IMAD.WIDE R4, R4, 0x2, R2 ;  /* 0x0000000204047825 */ /* 0x000fe200078e0202 */
[----:B------:R-:W-:-:S04]  /*2a460*/  ISETP.GE.AND P4, PT, R6, c[0x0][0x17c], PT ;  /* 0x00005f0006007a0c */ /* 0x000fc80003f86270 */
[----:B------:R0:W-:Y:S01]  /*2a470*/  @P6 STG.E.U16 [R4.64], R26 ;  /* 0x0000001a04006986 */ /* 0x0001e2000c101504 */
[----:B------:R-:W-:Y:S01]  /*2a480*/  ISETP.LT.AND P6, PT, R19, c[0x0][0x178], !P0 ;  /* 0x00005e0013007a0c */ /* 0x000fe200047c1270 */
[----:B------:R-:W-:Y:S01]  /*2a490*/  IMAD.WIDE R6, R8, 0x2, R16 ;  /* 0x0000000208067825 */ /* 0x000fe200078e0210 */
[----:B------:R-:W-:Y:S02]  /*2a4a0*/  ISETP.GE.AND P3, PT, R10, c[0x0][0x17c], PT ;  /* 0x00005f000a007a0c */ /* 0x000fe40003f66270 */
[----:B------:R-:W-:Y:S02]  /*2a4b0*/  PRMT R9, R13, 0x7632, R9 ;  /* 0x000076320d097816 */ /* 0x000fe40000000009 */
[----:B------:R-:W-:Y:S02]  /*2a4c0*/  IADD3 R10, R8, c[0x0][0x198], RZ ;  /* 0x00006600080a7a10 */ /* 0x000fe40007ffe0ff */
[----:B------:R-:W-:Y:S01]  /*2a4d0*/  PRMT R11, R26, 0x7632, R11 ;  /* 0x000076321a0b7816 */ /* 0x000fe2000000000b */
[----:B------:R1:W-:Y:S01]  /*2a4e0*/  @P2 STG.E.U16 [R6.64], R9 ;  /* 0x0000000906002986 */ /* 0x0003e2000c101504 */
[----:B0-----:R-:W-:Y:S01]  /*2a4f0*/  IMAD.WIDE R4, R8, 0x2, R2 ;  /* 0x0000000208047825 */ /* 0x001fe200078e0202 */
[----:B------:R-:W-:-:S02]  /*2a500*/  ISETP.LT.AND P0, PT, R15, c[0x0][0x178], !P0 ;  /* 0x00005e000f007a0c */ /* 0x000fc40004701270 */
[----:B------:R-:W2:Y:S04]  /*2a510*/  LDL.LU R26, [R1+0xf74] ;  /* 0x000f7400011a7983 */ /* 0x000ea80000300800 */
[----:B------:R-:W-:Y:S01]  /*2a520*/  @P5 STG.E.U16 [R4.64], R11 ;  /* 0x0000000b04005986 */ /* 0x000fe2000c101504 */
[----:B-1----:R-:W-:-:S05]  /*2a530*/  IMAD.WIDE R6, R10, 0x2, R16 ;  /* 0x000000020a067825 */ /* 0x002fca00078e0210 */
[----:B----4-:R-:W-:Y:S04]  /*2a540*/  @P6 STG.E.U16 [R6.64], R25 ;  /* 0x0000001906006986 */ /* 0x010fe8000c101504 */
[----:B------:R-:W0:Y:S01]  /*2a550*/  LDS.128 R4, [R0+0x1000] ;  /* 0x0010000000047984 */ /* 0x000e220000000c00 */
[C---:B------:R-:W-:Y:S01]  /*2a560*/  IMAD.WIDE R8, R10.reuse, 0x2, R2 ;  /* 0x000000020a087825 */ /* 0x040fe200078e0202 */
[----:B------:R-:W-:-:S04]  /*2a570*/  IADD3 R10, R10, c[0x0][0x198], RZ ;  /* 0x000066000a0a7a10 */ /* 0x000fc80007ffe0ff */
[----:B------:R1:W-:Y:S01]  /*2a580*/  @P0 STG.E.U16 [R8.64], R14 ;  /* 0x0000000e08000986 */ /* 0x0003e2000c101504 */
[----:B------:R-:W-:Y:S01]  /*2a590*/  ISETP.LT.AND P0, PT, R19, c[0x0][0x178], !P1 ;  /* 0x00005e0013007a0c */ /* 0x000fe20004f01270 */
[----:B-1----:R-:W-:Y:S02]  /*2a5a0*/  IMAD.WIDE R8, R10, 0x2, R16 ;  /* 0x000000020a087825 */ /* 0x002fe400078e0210 */
[----:B0-----:R0:W-:Y:S04]  /*2a5b0*/  STL [R1+0xf70], R6 ;  /* 0x000f700601007387 */ /* 0x0011e80000100800 */
[----:B0-----:R-:W4:Y:S04]  /*2a5c0*/  LDL R6, [R1+0x8cc] ;  /* 0x0008cc0001067983 */ /* 0x001f280000100800 */
[----:B------:R0:W-:Y:S04]  /*2a5d0*/  STL [R1+0xf6c], R7 ;  /* 0x000f6c0701007387 */ /* 0x0001e80000100800 */
[----:B0-----:R-:W2:Y:S01]  /*2a5e0*/  LDL R7, [R1+0x8c8] ;  /* 0x0008c80001077983 */ /* 0x001ea20000100800 */
[----:B---3--:R-:W-:-:S03]  /*2a5f0*/  PRMT R20, R25, 0x7632, R20 ;  /* 0x0000763219147816 */ /* 0x008fc60000000014 */
[----:B------:R-:W3:Y:S04]  /*2a600*/  LDL.LU R25, [R1+0x340] ;  /* 0x0003400001197983 */ /* 0x000ee80000300800 */
[----:B------:R0:W-:Y:S04]  /*2a610*/  @P0 STG.E.U16 [R8.64], R20 ;  /* 0x0000001408000986 */ /* 0x0001e8000c101504 */
[----:B0-----:R-:W2:Y:S01]  /*2a620*/  LDL.LU R9, [R1+0x310] ;  /* 0x0003100001097983 */ /* 0x001ea20000300800 */
[----:B------:R-:W-:Y:S02]  /*2a630*/  ISETP.LT.AND P1, PT, R15, c[0x0][0x178], !P1 ;  /* 0x00005e000f007a0c */ /* 0x000fe40004f21270 */
[----:B------:R-:W-:-:S02]  /*2a640*/  ISETP.LT.AND P6, PT, R19, c[0x0][0x178], !P3 ;  /* 0x00005e0013007a0c */ /* 0x000fc40005fc1270 */
[C---:B------:R-:W-:Y:S02]  /*2a650*/  IADD3 R12, R28.reuse, 0xc8, RZ ;  /* 0x000000c81c0c7810 */ /* 0x040fe40007ffe0ff */
[----:B------:R-:W-:Y:S02]  /*2a660*/  IADD3 R13, R28, 0xc9, RZ ;  /* 0x000000c91c0d7810 */ /* 0x000fe40007ffe0ff */
[C---:B------:R-:W-:Y:S01]  /*2a670*/  IADD3 R0, R10.reuse, c[0x0][0x198], RZ ;  /* 0x000066000a007a10 */ /* 0x040fe20007ffe0ff */
[----:B------:R-:W-:Y:S01]  /*2a680*/  IMAD.WIDE R10, R10, 0x2, R2 ;  /* 0x000000020a0a7825 */ /* 0x000fe200078e0202 */
[----:B------:R-:W-:Y:S02]  /*2a690*/  ISETP.GE.AND P2, PT, R12, c[0x0][0x17c], PT ;  /* 0x00005f000c007a0c */ /* 0x000fe40003f46270 */
[----:B------:R-:W-:Y:S01]  /*2a6a0*/  ISETP.GE.AND P5, PT, R13, c[0x0][0x17c], PT ;  /* 0x00005f000d007a0c */ /* 0x000fe20003fa6270 */
[----:B------:R-:W-:Y:S01]  /*2a6b0*/  IMAD.WIDE R12, R0, 0x2, R16 ;  /* 0x00000002000c7825 */ /* 0x000fe200078e0210 */
[----:B------:R-:W-:-:S05]  /*2a6c0*/  PRMT R18, R14, 0x7632, R18 ;  /* 0x000076320e127816 */ /* 0x000fca0000000012 */
[----:B------:R0:W-:Y:S01]  /*2a6d0*/  @P1 STG.E.U16 [R10.64], R18 ;  /* 0x000000120a001986 */ /* 0x0001e2000c101504 */
[----:B------:R-:W-:Y:S01]  /*2a6e0*/  IMAD.WIDE R14, R0, 0x2, R2 ;  /* 0x00000002000e7825 */ /* 0x000fe200078e0202 */
[----:B------:R-:W-:Y:S02]  /*2a6f0*/  PRMT R21, R24, 0x7632, R21 ;  /* 0x0000763218157816 */ /* 0x000fe40000000015 */
[----:B------:R-:W-:Y:S01]  /*2a700*/  IADD3 R20, R28, 0xcc, RZ ;  /* 0x000000cc1c147810 */ /* 0x000fe20007ffe0ff */
[----:B--2---:R-:W-:Y:S01]  /*2a710*/  @P6 STG.E.U16 [R12.64], R9 ;  /* 0x000000090c006986 */ /* 0x004fe2000c101504 */
[----:B0-----:R-:W-:-:S03]  /*2a720*/  PRMT R18, R9, 0x7632, R18 ;  /* 0x0000763209127816 */ /* 0x001fc60000000012 */
[----:B------:R0:W1:Y:S04]  /*2a730*/  LDS.128 R8, [R29+0x1000] ;  /* 0x001000001d087984 */ /* 0x0000680000000c00 */
[----:B0-----:R-:W2:Y:S01]  /*2a740*/  LDL.LU R29, [R1+0x330] ;  /* 0x00033000011d7983 */ /* 0x001ea20000300800 */
[----:B----4-:R-:W-:Y:S02]  /*2a750*/  ISETP.LT.AND P3, PT, R6, c[0x0][0x178], !P3 ;  /* 0x00005e0006007a0c */ /* 0x010fe40005f61270 */
[----:B------:R-:W-:Y:S02]  /*2a760*/  ISETP.LT.AND P1, PT, R7, c[0x0][0x178], !P4 ;  /* 0x00005e0007007a0c */ /* 0x000fe40006721270 */
[----:B------:R-:W-:Y:S02]  /*2a770*/  IADD3 R12, R0, c[0x0][0x198], RZ ;  /* 0x00006600000c7a10 */ /* 0x000fe40007ffe0ff */
[----:B------:R-:W-:-:S02]  /*2a780*/  ISETP.LT.AND P4, PT, R6, c[0x0][0x178], !P4 ;  /* 0x00005e0006007a0c */ /* 0x000fc40006781270 */
[----:B------:R-:W-:-:S05]  /*2a790*/  IADD3 R0, R12, c[0x0][0x198], RZ ;  /* 0x000066000c007a10 */ /* 0x000fca0007ffe0ff */
[----:B------:R0:W-:Y:S01]  /*2a7a0*/  @P3 STG.E.U16 [R14.64], R24 ;  /* 0x000000180e003986 */ /* 0x0001e2000c101504 */
[----:B------:R-:W-:Y:S01]  /*2a7b0*/  ISETP.LT.AND P3, PT, R7, c[0x0][0x178], !P2 ;  /* 0x00005e0007007a0c */ /* 0x000fe20005761270 */
[----:B0-----:R-:W-:-:S04]  /*2a7c0*/  IMAD.WIDE R14, R12, 0x2, R16 ;  /* 0x000000020c0e7825 */ /* 0x001fc800078e0210 */
[----:B------:R-:W-:Y:S01]  /*2a7d0*/  IMAD.WIDE R12, R12, 0x2, R2 ;  /* 0x000000020c0c7825 */ /* 0x000fe200078e0202 */
[----:B------:R0:W-:Y:S01]  /*2a7e0*/  @P1 STG.E.U16 [R14.64], R18 ;  /* 0x000000120e001986 */ /* 0x0001e2000c101504 */
[----:B---3--:R-:W-:-:S03]  /*2a7f0*/  PRMT R22, R25, 0x7632, R22 ;  /* 0x0000763219167816 */ /* 0x008fc60000000016 */
[----:B------:R-:W-:Y:S01]  /*2a800*/  @P4 STG.E.U16 [R12.64], R21 ;  /* 0x000000150c004986 */ /* 0x000fe2000c101504 */
[----:B0-----:R-:W-:-:S05]  /*2a810*/  IMAD.WIDE R14, R0, 0x2, R16 ;  /* 0x00000002000e7825 */ /* 0x001fca00078e0210 */
[----:B------:R0:W-:Y:S01]  /*2a820*/  @P3 STG.E.U16 [R14.64], R25 ;  /* 0x000000190e003986 */ /* 0x0001e2000c101504 */
[----:B------:R-:W-:-:S03]  /*2a830*/  ISETP.LT.AND P2, PT, R6, c[0x0][0x178], !P2 ;  /* 0x00005e0006007a0c */ /* 0x000fc60005741270 */
[----:B0-----:R-:W0:Y:S01]  /*2a840*/  S2R R25, SR_TID.X ;  /* 0x0000000000197919 */ /* 0x001e220000002100 */
[----:B------:R-:W-:Y:S01]  /*2a850*/  ISETP.LT.AND P4, PT, R7, c[0x0][0x178], !P5 ;  /* 0x00005e0007007a0c */ /* 0x000fe20006f81270 */
[C---:B------:R-:W-:Y:S01]  /*2a860*/  IMAD.WIDE R12, R0.reuse, 0x2, R2 ;  /* 0x00000002000c7825 */ /* 0x040fe200078e0202 */
[----:B------:R-:W-:Y:S02]  /*2a870*/  IADD3 R0, R0, c[0x0][0x198], RZ ;  /* 0x0000660000007a10 */ /* 0x000fe40007ffe0ff */
[----:B------:R-:W-:Y:S02]  /*2a880*/  ISETP.GE.AND P1, PT, R20, c[0x0][0x17c], PT ;  /* 0x00005f0014007a0c */ /* 0x000fe40003f26270 */
[----:B------:R-:W-:Y:S01]  /*2a890*/  IADD3 R19, R28, 0xca, RZ ;  /* 0x000000ca1c137810 */ /* 0x000fe20007ffe0ff */
[----:B------:R-:W-:Y:S01]  /*2a8a0*/  IMAD.WIDE R20, R0, 0x2, R16 ;  /* 0x0000000200147825 */ /* 0x000fe200078e0210 */
[----:B------:R-:W-:Y:S01]  /*2a8b0*/  ISETP.LT.AND P5, PT, R6, c[0x0][0x178], !P5 ;  /* 0x00005e0006007a0c */ /* 0x000fe20006fa1270 */
[----:B------:R-:W-:Y:S01]  /*2a8c0*/  @P2 STG.E.U16 [R12.64], R4 ;  /* 0x000000040c002986 */ /* 0x000fe2000c101504 */
[----:B------:R-:W-:-:S02]  /*2a8d0*/  ISETP.GE.AND P0, PT, R19, c[0x0][0x17c], PT ;  /* 0x00005f0013007a0c */ /* 0x000fc40003f06270 */
[C---:B------:R-:W-:Y:S01]  /*2a8e0*/  IADD3 R19, R28.reuse, 0xcb, RZ ;  /* 0x000000cb1c137810 */ /* 0x040fe20007ffe0ff */
[----:B------:R0:W-:Y:S01]  /*2a8f0*/  @P4 STG.E.U16 [R20.64], R22 ;  /* 0x0000001614004986 */ /* 0x0001e2000c101504 */
[----:B------:R-:W-:-:S03]  /*2a900*/  IADD3 R18, R28, 0xcd, RZ ;  /* 0x000000cd1c127810 */ /* 0x000fc60007ffe0ff */
[----:B------:R3:W4:Y:S01]  /*2a910*/  LDS.128 R12, [R27+0x1000] ;  /* 0x001000001b0c7984 */ /* 0x0007220000000c00 */
[----:B------:R-:W-:Y:S02]  /*2a920*/  ISETP.LT.AND P2, PT, R7, c[0x0][0x178], !P0 ;  /* 0x00005e0007007a0c */ /* 0x000fe40004741270 */
[----:B------:R-:W-:Y:S01]  /*2a930*/  ISETP.GE.AND P6, PT, R19, c[0x0][0x17c], PT ;  /* 0x00005f0013007a0c */ /* 0x000fe20003fc6270 */
[C---:B0-----:R-:W-:Y:S01]  /*2a940*/  IMAD.SHL.U32 R21, R25.reuse, 0x1000, RZ ;  /* 0x0000100019157824 */ /* 0x041fe200078e00ff */
[----:B---3--:R-:W3:Y:S01]  /*2a950*/  LDL.LU R27, [R1+0x320] ;  /* 0x00032000011b7983 */ /* 0x008ee20000300800 */
[----:B------:R-:W-:Y:S01]  /*2a960*/  ISETP.GE.AND P3, PT, R18, c[0x0][0x17c], PT ;  /* 0x00005f0012007a0c */ /* 0x000fe20003f66270 */
[----:B------:R-:W-:Y:S01]  /*2a970*/  IMAD.WIDE R18, R0, 0x2, R2 ;  /* 0x0000000200127825 */ /* 0x000fe200078e0202 */
[----:B------:R-:W-:Y:S02]  /*2a980*/  ISETP.LT.AND P4, PT, R6, c[0x0][0x178], !P0 ;  /* 0x00005e0006007a0c */ /* 0x000fe40004781270 */
[----:B------:R-:W-:-:S02]  /*2a990*/  LOP3.LUT R24, R25, 0xff, RZ, 0xc0, !PT ;  /* 0x000000ff19187812 */ /* 0x000fc400078ec0ff */
[----:B------:R-:W-:Y:S02]  /*2a9a0*/  LOP3.LUT R21, R21, 0x6000, RZ, 0xc0, !PT ;  /* 0x0000600015157812 */ /* 0x000fe400078ec0ff */
[----:B------:R-:W-:Y:S02]  /*2a9b0*/  PRMT R23, R4, 0x7632, R23 ;  /* 0x0000763204177816 */ /* 0x000fe40000000017 */
[----:B------:R-:W-:Y:S01]  /*2a9c0*/  IADD3 R0, R0, c[0x0][0x198], RZ ;  /* 0x0000660000007a10 */ /* 0x000fe20007ffe0ff */
[----:B------:R-:W-:Y:S02]  /*2a9d0*/  IMAD R21, R24, 0x10, R21 ;  /* 0x0000001018157824 */ /* 0x000fe400078e0215 */
[----:B------:R0:W-:Y:S02]  /*2a9e0*/  @P5 STG.E.U16 [R18.64], R23 ;  /* 0x0000001712005986 */ /* 0x0001e4000c101504 */
[----:B------:R-:W-:-:S04]  /*2a9f0*/  IMAD.WIDE R24, R0, 0x2, R16 ;  /* 0x0000000200187825 */ /* 0x000fc800078e0210 */
[----:B0-----:R-:W-:Y:S01]  /*2aa00*/  IMAD.WIDE R18, R0, 0x2, R2 ;  /* 0x0000000200127825 */ /* 0x001fe200078e0202 */
[----:B--2---:R-:W-:Y:S04]  /*2aa10*/  @P2 STG.E.U16 [R24.64], R29 ;  /* 0x0000001d18002986 */ /* 0x004fe8000c101504 */
[----:B-1----:R0:W-:Y:S02]  /*2aa20*/  @P4 STG.E.U16 [R18.64], R8 ;  /* 0x0000000812004986 */ /* 0x0021e4000c101504 */
[----:B0-----:R-:W-:Y:S02]  /*2aa30*/  PRMT R8, R29, 0x7632, R8 ;  /* 0x000076321d087816 */ /* 0x001fe40000000008 */
[----:B------:R-:W2:Y:S01]  /*2aa40*/  LDL.LU R29, [R1+0x2e0] ;  /* 0x0002e000011d7983 */ /* 0x000ea20000300800 */
[----:B------:R-:W-:-:S02]  /*2aa50*/  LOP3.LUT R21, R21, 0x60, RZ, 0x3c, !PT ;  /* 0x0000006015157812 */ /* 0x000fc400078e3cff */
[C---:B------:R-:W-:Y:S02]  /*2aa60*/  ISETP.LT.AND P5, PT, R7.reuse, c[0x0][0x178], !P6 ;  /* 0x00005e0007007a0c */ /* 0x040fe400077a1270 */
[----:B------:R-:W-:Y:S02]  /*2aa70*/  ISETP.LT.AND P6, PT, R6, c[0x0][0x178], !P6 ;  /* 0x00005e0006007a0c */ /* 0x000fe400077c1270 */
[----:B------:R-:W0:Y:S01]  /*2aa80*/  LDS.128 R20, [R21+0x1000] ;  /* 0x0010000015147984 */ /* 0x000e220000000c00 */
[----:B------:R-:W-:Y:S02]  /*2aa90*/  IADD3 R4, R28, 0xce, RZ ;  /* 0x000000ce1c047810 */ /* 0x000fe40007ffe0ff */
[----:B------:R-:W-:Y:S02]  /*2aaa0*/  IADD3 R0, R0, c[0x0][0x198], RZ ;  /* 0x0000660000007a10 */ /* 0x000fe40007ffe0ff */
[----:B------:R-:W-:Y:S02]  /*2aab0*/  ISETP.GE.AND P0, PT, R4, c[0x0][0x17c], PT ;  /* 0x00005f0004007a0c */ /* 0x000fe40003f06270 */
[----:B------:R-:W-:Y:S01]  /*2aac0*/  IADD3 R4, R28, 0xcf, RZ ;  /* 0x000000cf1c047810 */ /* 0x000fe20007ffe0ff */
[----:B------:R-:W-:Y:S01]  /*2aad0*/  IMAD.WIDE R24, R0, 0x2, R16 ;  /* 0x0000000200187825 */ /* 0x000fe200078e0210 */
[----:B------:R-:W-:-:S02]  /*2aae0*/  ISETP.LT.AND P4, PT, R7, c[0x0][0x178], !P1 ;  /* 0x00005e0007007a0c */ /* 0x000fc40004f81270 */
[----:B------:R-:W-:Y:S01]  /*2aaf0*/  PRMT R26, R8, 0x7632, R26 ;  /* 0x00007632081a7816 */ /* 0x000fe2000000001a */
[----:B------:R-:W-:Y:S01]  /*2ab00*/  IMAD.WIDE R18, R0, 0x2, R2 ;  /* 0x0000000200127825 */ /* 0x000fe200078e0202 */
[----:B------:R-:W-:Y:S01]  /*2ab10*/  ISETP.GE.AND P2, PT, R4, c[0x0][0x17c], PT ;  /* 0x00005f0004007a0c */ /* 0x000fe20003f46270 */
[----:B------:R1:W-:Y:S01]  /*2ab20*/  @P5 STG.E.U16 [R24.64], R8 ;  /* 0x0000000818005986 */ /* 0x0003e2000c101504 */
[----:B------:R-:W-:Y:S02]  /*2ab30*/  IADD3 R4, R0, c[0x0][0x198], RZ ;  /* 0x0000660000047a10 */ /* 0x000fe40007ffe0ff */
[----:B------:R-:W-:Y:S01]  /*2ab40*/  ISETP.LT.AND P1, PT, R6, c[0x0][0x178], !P1 ;  /* 0x00005e0006007a0c */ /* 0x000fe20004f21270 */
[----:B------:R4:W-:Y:S01]  /*2ab50*/  @P6 STG.E.U16 [R18.64], R26 ;  /* 0x0000001a12006986 */ /* 0x0009e2000c101504 */
[----:B------:R-:W-:Y:S02]  /*2ab60*/  IADD3 R0, R28, 0xd0, RZ ;  /* 0x000000d01c007810 */ /* 0x000fe40007ffe0ff */
[----:B------:R-:W-:-:S02]  /*2ab70*/  ISETP.LT.AND P6, PT, R7, c[0x0][0x178], !P3 ;  /* 0x00005e0007007a0c */ /* 0x000fc40005fc1270 */
[----:B------:R-:W-:Y:S02]  /*2ab80*/  ISETP.GE.AND P5, PT, R0, c[0x0][0x17c], PT ;  /* 0x00005f0000007a0c */ /* 0x000fe40003fa6270 */
[C---:B------:R-:W-:Y:S01]  /*2ab90*/  IADD3 R0, R4.reuse, c[0x0][0x198], RZ ;  /* 0x0000660004007a10 */ /* 0x040fe20007ffe0ff */
[----:B-1----:R-:W-:-:S04]  /*2aba0*/  IMAD.WIDE R24, R4, 0x2, R2 ;  /* 0x0000000204187825 */ /* 0x002fc800078e0202 */
[----:B----4-:R-:W-:Y:S01]  /*2abb0*/  IMAD.WIDE R18, R4, 0x2, R16 ;  /* 0x0000000204127825 */ /* 0x010fe200078e0210 */
[----:B------:R-:W-:Y:S02]  /*2abc0*/  ISETP.LT.AND P3, PT, R6, c[0x0][0x178], !P3 ;  /* 0x00005e0006007a0c */ /* 0x000fe40005f61270 */
[----:B------:R-:W-:Y:S02]  /*2abd0*/  IADD3 R8, R28, 0xd1, RZ ;  /* 0x000000d11c087810 */ /* 0x000fe40007ffe0ff */
[----:B---3--:R1:W-:Y:S01]  /*2abe0*/  @P4 STG.E.U16 [R18.64], R27 ;  /* 0x0000001b12004986 */ /* 0x0083e2000c101504 */
[----:B------:R-:W-:-:S03]  /*2abf0*/  PRMT R4, R27, 0x7632, R4 ;  /* 0x000076321b047816 */ /* 0x000fc60000000004 */
[----:B------:R3:W-:Y:S01]  /*2ac00*/  @P1 STG.E.U16 [R24.64], R12 ;  /* 0x0000000c18001986 */ /* 0x0007e2000c101504 */
[----:B------:R-:W-:Y:S02]  /*2ac10*/  ISETP.LT.AND P1, PT, R7, c[0x0][0x178], !P0 ;  /* 0x00005e0007007a0c */ /* 0x000fe40004721270 */
[----:B------:R-:W-:Y:S01]  /*2ac20*/  ISETP.LT.AND P0, PT, R6, c[0x0][0x178], !P0 ;  /* 0x00005e0006007a0c */ /* 0x000fe20004701270 */
[----:B-1----:R-:W-:-:S05]  /*2ac30*/  IMAD.WIDE R18, R0, 0x2, R16 ;  /* 0x0000000200127825 */ /* 0x002fca00078e0210 */
[----:B------:R1:W-:Y:S01]  /*2ac40*/  @P6 STG.E.U16 [R18.64], R4 ;  /* 0x0000000412006986 */ /* 0x0003e2000c101504 */
[----:B---3--:R-:W-:Y:S01]  /*2ac50*/  PRMT R12, R12, 0x7632, R12 ;  /* 0x000076320c0c7816 */ /* 0x008fe2000000000c */
[C---:B------:R-:W-:Y:S01]  /*2ac60*/  IMAD.WIDE R26, R0.reuse, 0x2, R2 ;  /* 0x00000002001a7825 */ /* 0x040fe200078e0202 */
[----:B-1----:R-:W-:-:S04]  /*2ac70*/  IADD3 R4, R0, c[0x0][0x198], RZ ;  /* 0x0000660000047a10 */ /* 0x002fc80007ffe0ff */
[----:B------:R1:W-:Y:S01]  /*2ac80*/  @P3 STG.E.U16 [R26.64], R12 ;  /* 0x0000000c1a003986 */ /* 0x0003e2000c101504 */
[----:B------:R-:W-:-:S04]  /*2ac90*/  IMAD.WIDE R24, R4, 0x2, R16 ;  /* 0x0000000204187825 */ /* 0x000fc800078e0210 */
[C-C-:B------:R-:W-:Y:S01]  /*2aca0*/  IMAD.WIDE R18, R4.reuse, 0x2, R2.reuse ;  /* 0x0000000204127825 */ /* 0x140fe200078e0202 */
[----:B------:R-:W-:Y:S02]  /*2acb0*/  IADD3 R4, R4, c[0x0][0x198], RZ ;  /* 0x0000660004047a10 */ /* 0x000fe40007ffe0ff */
[----:B------:R-:W-:Y:S02]  /*2acc0*/  ISETP.GE.AND P4, PT, R8, c[0x0][0x17c], PT ;  /* 0x00005f0008007a0c */ /* 0x000fe40003f86270 */
[C---:B------:R-:W-:Y:S02]  /*2acd0*/  IADD3 R8, R28.reuse, 0xd2, RZ ;  /* 0x000000d21c087810 */ /* 0x040fe40007ffe0ff */
[----:B------:R-:W-:Y:S01]  /*2ace0*/  IADD3 R0, R28, 0xd3, RZ ;  /* 0x000000d31c007810 */ /* 0x000fe20007ffe0ff */
[----:B-1----:R-:W-:Y:S01]  /*2acf0*/  IMAD.WIDE R26, R4, 0x2, R2 ;  /* 0x00000002041a7825 */ /* 0x002fe200078e0202 */
[----:B------:R-:W-:Y:S02]  /*2ad00*/  ISETP.GE.AND P6, PT, R8, c[0x0][0x17c], PT ;  /* 0x00005f0008007a0c */ /* 0x000fe40003fc6270 */
[----:B------:R-:W-:Y:S01]  /*2ad10*/  ISETP.GE.AND P3, PT, R0, c[0x0][0x17c], PT ;  /* 0x00005f0000007a0c */ /* 0x000fe20003f66270 */
[----:B------:R-:W3:Y:S01]  /*2ad20*/  LDL R8, [R1+0x8c4] ;  /* 0x0008c40001087983 */ /* 0x000ee20000100800 */
[----:B------:R-:W-:-:S03]  /*2ad30*/  IADD3 R0, R4, c[0x0][0x198], RZ ;  /* 0x0000660004007a10 */ /* 0x000fc60007ffe0ff */
[----:B--2---:R1:W-:Y:S04]  /*2ad40*/  @P1 STG.E.U16 [R24.64], R29 ;  /* 0x0000001d18001986 */ /* 0x0043e8000c101504 */
[----:B0-----:R-:W-:Y:S01]  /*2ad50*/  @P0 STG.E.U16 [R18.64], R20 ;  /* 0x0000001412000986 */ /* 0x001fe2000c101504 */
[----:B------:R-:W-:Y:S02]  /*2ad60*/  ISETP.LT.AND P0, PT, R7, c[0x0][0x178], !P2 ;  /* 0x00005e0007007a0c */ /* 0x000fe40005701270 */
[----:B------:R-:W-:Y:S01]  /*2ad70*/  PRMT R12, R29, 0x7632, R12 ;  /* 0x000076321d0c7816 */ /* 0x000fe2000000000c */
[----:B-1----:R-:W-:Y:S02]  /*2ad80*/  IMAD.WIDE R28, R4, 0x2, R16 ;  /* 0x00000002041c7825 */ /* 0x002fe400078e0210 */
[----:B------:R-:W2:Y:S08]  /*2ad90*/  LDL.LU R4, [R1+0x24] ;  /* 0x0000240001047983 */ /* 0x000eb00000300800 */
[----:B------:R0:W-:Y:S04]  /*2ada0*/  @P0 STG.E.U16 [R28.64], R12 ;  /* 0x0000000c1c000986 */ /* 0x0001e8000c101504 */
[----:B0-----:R-:W4:Y:S01]  /*2adb0*/  LDL.LU R28, [R1+0x2d4] ;  /* 0x0002d400011c7983 */ /* 0x001f220000300800 */
[----:B------:R-:W-:-:S02]  /*2adc0*/  ISETP.LT.AND P2, PT, R6, c[0x0][0x178], !P2 ;  /* 0x00005e0006007a0c */ /* 0x000fc40005741270 */
[----:B------:R-:W-:Y:S01]  /*2add0*/  ISETP.LT.AND P1, PT, R7, c[0x0][0x178], !P5 ;  /* 0x00005e0007007a0c */ /* 0x000fe20006f21270 */
[----:B------:R-:W-:Y:S01]  /*2ade0*/  IMAD.WIDE R24, R0, 0x2, R16 ;  /* 0x0000000200187825 */ /* 0x000fe200078e0210 */
[----:B------:R-:W-:Y:S01]  /*2adf0*/  PRMT R20, R20, 0x7632, R20 ;  /* 0x0000763214147816 */ /* 0x000fe20000000014 */
[----:B------:R-:W3:Y:S01]  /*2ae00*/  LDL.LU R29, [R1+0x8c4] ;  /* 0x0008c400011d7983 */ /* 0x000ee20000300800 */
[----:B------:R-:W-:-:S07]  /*2ae10*/  ISETP.LT.AND P5, PT, R6, c[0x0][0x178], !P5 ;  /* 0x00005e0006007a0c */ /* 0x000fce0006fa1270 */
[----:B------:R0:W-:Y:S01]  /*2ae20*/  @P2 STG.E.U16 [R26.64], R20 ;  /* 0x000000141a002986 */ /* 0x0001e2000c101504 */
[----:B------:R-:W-:Y:S01]  /*2ae30*/  IMAD.WIDE R18, R0, 0x2, R2 ;  /* 0x0000000200127825 */ /* 0x000fe200078e0202 */
[C---:B------:R-:W-:Y:S02]  /*2ae40*/  ISETP.LT.AND P2, PT, R7.reuse, c[0x0][0x178], !P6 ;  /* 0x00005e0007007a0c */ /* 0x040fe40007741270 */
[----:B--2---:R-:W-:Y:S01]  /*2ae50*/  PRMT R12, R4, 0x7632, R12 ;  /* 0x00007632040c7816 */ /* 0x004fe2000000000c */
[----:B----4-:R1:W-:Y:S01]  /*2ae60*/  @P1 STG.E.U16 [R24.64], R28 ;  /* 0x0000001c18001986 */ /* 0x0103e2000c101504 */
[----:B------:R-:W-:Y:S02]  /*2ae70*/  ISETP.LT.AND P1, PT, R7, c[0x0][0x178], !P4 ;  /* 0x00005e0007007a0c */ /* 0x000fe40006721270 */
[----:B------:R-:W-:Y:S02]  /*2ae80*/  ISETP.LT.AND P4, PT, R6, c[0x0][0x178], !P4 ;  /* 0x00005e0006007a0c */ /* 0x000fe40006781270 */
[----:B0-----:R-:W-:-:S02]  /*2ae90*/  PRMT R20, R28, 0x7632, R20 ;  /* 0x000076321c147816 */ /* 0x001fc40000000014 */
[----:B-1----:R-:W-:Y:S01]  /*2aea0*/  IADD3 R24, R0, c[0x0][0x198], RZ ;  /* 0x0000660000187a10 */ /* 0x002fe20007ffe0ff */
[----:B------:R-:W-:Y:S03]  /*2aeb0*/  @P5 STG.E.U16 [R18.64], R4 ;  /* 0x0000000412005986 */ /* 0x000fe6000c101504 */
[C---:B------:R-:W-:Y:S01]  /*2aec0*/  IADD3 R0, R24.reuse, c[0x0][0x198], RZ ;  /* 0x0000660018007a10 */ /* 0x040fe20007ffe0ff */
[C---:B------:R-:W-:Y:S01]  /*2aed0*/  IMAD.WIDE R26, R24.reuse, 0x2, R16 ;  /* 0x00000002181a7825 */ /* 0x040fe200078e0210 */
[----:B------:R-:W2:Y:S03]  /*2aee0*/  LDL R7, [R1+0x304] ;  /* 0x0003040001077983 */ /* 0x000ea60000100800 */
[----:B------:R-:W-:Y:S01]  /*2aef0*/  IMAD.WIDE R24, R24, 0x2, R2 ;  /* 0x0000000218187825 */ /* 0x000fe200078e0202 */
[----:B------:R-:W4:Y:S04]  /*2af00*/  LDL.LU R28, [R1+0x14] ;  /* 0x00001400011c7983 */ /* 0x000f280000300800 */
[----:B------:R0:W-:Y:S04]  /*2af10*/  @P1 STG.E.U16 [R26.64], R20 ;  /* 0x000000141a001986 */ /* 0x0001e8000c101504 */
[----:B------:R1:W-:Y:S04]  /*2af20*/  @P4 STG.E.U16 [R24.64], R12 ;  /* 0x0000000c18004986 */ /* 0x0003e8000c101504 */
[----:B0-----:R-:W2:Y:S04]  /*2af30*/  LDL.LU R27, [R1+0x34] ;  /* 0x00003400011b7983 */ /* 0x001ea80000300800 */
[----:B------:R-:W2:Y:S04]  /*2af40*/  LDL R26, [R1+0x8c8] ;  /* 0x0008c800011a7983 */ /* 0x000ea80000100800 */
[----:B-1----:R-:W4:Y:S01]  /*2af50*/  LDL.LU R25, [R1+0x2f4] ;  /* 0x0002f40001197983 */ /* 0x002f220000300800 */
[----:B------:R-:W-:Y:S01]  /*2af60*/  ISETP.LT.AND P6, PT, R6, c[0x0][0x178], !P6 ;  /* 0x00005e0006007a0c */ /* 0x000fe200077c1270 */
[----:B------:R-:W-:Y:S01]  /*2af70*/  IMAD.WIDE R18, R0, 0x2, R16 ;  /* 0x0000000200127825 */ /* 0x000fe200078e0210 */
[----:B---3--:R-:W-:-:S04]  /*2af80*/  IADD3 R8, R8, 0xd4, RZ ;  /* 0x000000d408087810 */ /* 0x008fc80007ffe0ff */
[----:B------:R-:W-:Y:S02]  /*2af90*/  ISETP.GE.AND P0, PT, R8, c[0x0][0x17c], PT ;  /* 0x00005f0008007a0c */ /* 0x000fe40003f06270 */
[C---:B------:R-:W-:Y:S02]  /*2afa0*/  IADD3 R8, R29.reuse, 0xd6, RZ ;  /* 0x000000d61d087810 */ /* 0x040fe40007ffe0ff */
[----:B------:R-:W-:Y:S02]  /*2afb0*/  IADD3 R4, R29, 0xd5, RZ ;  /* 0x000000d51d047810 */ /* 0x000fe40007ffe0ff */
[----:B------:R-:W-:Y:S02]  /*2afc0*/  ISETP.GE.AND P1, PT, R8, c[0x0][0x17c], PT ;  /* 0x00005f0008007a0c */ /* 0x000fe40003f26270 */
[----:B------:R-:W-:Y:S02]  /*2afd0*/  ISETP.GE.AND P5, PT, R4, c[0x0][0x17c], PT ;  /* 0x00005f0004007a0c */ /* 0x000fe40003fa6270 */
[----:B--2---:R-:W-:Y:S01]  /*2afe0*/  ISETP.LT.AND P4, PT, R26, c[0x0][0x178], !P3 ;  /* 0x00005e001a007a0c */ /* 0x004fe20005f81270 */
[----:B----4-:R0:W-:Y:S01]  /*2aff0*/  @P2 STG.E.U16 [R18.64], R25 ;  /* 0x0000001912002986 */ /* 0x0101e2000c101504 */
[----:B------:R-:W-:-:S02]  /*2b000*/  ISETP.LT.AND P3, PT, R6, c[0x0][0x178], !P3 ;  /* 0x00005e0006007a0c */ /* 0x000fc40005f61270 */
[----:B------:R-:W-:Y:S01]  /*2b010*/  PRMT R12, R25, 0x7632, R12 ;  /* 0x00007632190c7816 */ /* 0x000fe2000000000c */
[C---:B0-----:R-:W-:Y:S01]  /*2b020*/  IMAD.WIDE R18, R0.reuse, 0x2, R2 ;  /* 0x0000000200127825 */ /* 0x041fe200078e0202 */
[----:B------:R-:W-:-:S04]  /*2b030*/  IADD3 R0, R0, c[0x0][0x198], RZ ;  /* 0x0000660000007a10 */ /* 0x000fc80007ffe0ff */
[----:B------:R0:W-:Y:S01]  /*2b040*/  @P6 STG.E.U16 [R18.64], R27 ;  /* 0x0000001b12006986 */ /* 0x0001e2000c101504 */
[----:B------:R-:W-:Y:S01]  /*2b050*/  ISETP.LT.AND P6, PT, R26, c[0x0][0x178], !P0 ;  /* 0x00005e001a007a0c */ /* 0x000fe200047c1270 */
[----:B------:R-:W-:Y:S01]  /*2b060*/  IMAD.WIDE R24, R0, 0x2, R16 ;  /* 0x0000000200187825 */ /* 0x000fe200078e0210 */
[----:B------:R-:W-:-:S04]  /*2b070*/  PRMT R8, R27, 0x7632, R8 ;  /* 0x000076321b087816 */ /* 0x000fc80000000008 */
[----:B------:R1:W-:Y:S01]  /*2b080*/  @P4 STG.E.U16 [R24.64], R12 ;  /* 0x0000000c18004986 */ /* 0x0003e2000c101504 */
[C---:B0-----:R-:W-:Y:S01]  /*2b090*/  IMAD.WIDE R18, R0.reuse, 0x2, R2 ;  /* 0x0000000200127825 */ /* 0x041fe200078e0202 */
[----:B------:R-:W-:Y:S02]  /*2b0a0*/  IADD3 R0, R0, c[0x0][0x198], RZ ;  /* 0x0000660000007a10 */ /* 0x000fe40007ffe0ff */
[----:B------:R-:W2:Y:S01]  /*2b0b0*/  LDL.LU R27, [R1+0x4] ;  /* 0x00000400011b7983 */ /* 0x000ea20000300800 */
[----:B------:R-:W-:Y:S02]  /*2b0c0*/  ISETP.LT.AND P0, PT, R6, c[0x0][0x178], !P0 ;  /* 0x00005e0006007a0c */ /* 0x000fe40004701270 */
[----:B-1----:R-:W-:Y:S01]  /*2b0d0*/  IMAD.WIDE R24, R0, 0x2, R16 ;  /* 0x0000000200187825 */ /* 0x002fe200078e0210 */
[----:B------:R-:W-:Y:S01]  /*2b0e0*/  @P3 STG.E.U16 [R18.64], R8 ;  /* 0x0000000812003986 */ /* 0x000fe2000c101504 */
[----:B------:R-:W-:Y:S02]  /*2b0f0*/  ISETP.LT.AND P3, PT, R26, c[0x0][0x178], !P5 ;  /* 0x00005e001a007a0c */ /* 0x000fe40006f61270 */
[----:B------:R-:W-:Y:S01]  /*2b100*/  ISETP.LT.AND P5, PT, R6, c[0x0][0x178], !P5 ;  /* 0x00005e0006007a0c */ /* 0x000fe20006fa1270 */
[----:B------:R0:W-:Y:S04]  /*2b110*/  @P6 STG.E.U16 [R24.64], R7 ;  /* 0x0000000718006986 */ /* 0x0001e8000c101504 */
[----:B------:R-:W3:Y:S04]  /*2b120*/  LDL.LU R6, [R1+0xf70] ;  /* 0x000f700001067983 */ /* 0x000ee80000300800 */
[----:B0-----:R-:W4:Y:S04]  /*2b130*/  LDL.LU R7, [R1+0xf6c] ;  /* 0x000f6c0001077983 */ /* 0x001f280000300800 */
[----:B------:R-:W2:Y:S01]  /*2b140*/  LDL.LU R25, [R1+0x304] ;  /* 0x0003040001197983 */ /* 0x000ea20000300800 */
[----:B------:R-:W-:-:S04]  /*2b150*/  IADD3 R4, R29, 0xd7, RZ ;  /* 0x000000d71d047810 */ /* 0x000fc80007ffe0ff */
[----:B------:R-:W-:Y:S02]  /*2b160*/  ISETP.GE.AND P2, PT, R4, c[0x0][0x17c], PT ;  /* 0x00005f0004007a0c */ /* 0x000fe40003f46270 */
[C---:B------:R-:W-:Y:S01]  /*2b170*/  IADD3 R4, R29.reuse, 0xd8, RZ ;  /* 0x000000d81d047810 */ /* 0x040fe20007ffe0ff */
[C---:B------:R-:W-:Y:S01]  /*2b180*/  IMAD.WIDE R18, R0.reuse, 0x2, R2 ;  /* 0x0000000200127825 */ /* 0x040fe200078e0202 */
[----:B------:R-:W-:Y:S02]  /*2b190*/  IADD3 R0, R0, c[0x0][0x198], RZ ;  /* 0x0000660000007a10 */ /* 0x000fe40007ffe0ff */
[----:B------:R-:W-:Y:S02]  /*2b1a0*/  ISETP.GE.AND P4, PT, R4, c[0x0][0x17c], PT ;  /* 0x00005f0004007a0c */ /* 0x000fe40003f86270 */
[----:B------:R-:W-:-:S04]  /*2b1b0*/  IADD3 R4, R29, 0xd9, RZ ;  /* 0x000000d91d047810 */ /* 0x000fc80007ffe0ff */
[----:B------:R-:W-:Y:S01]  /*2b1c0*/  ISETP.GE.AND P6, PT, R4, c[0x0][0x17c], PT ;  /* 0x00005f0004007a0c */ /* 0x000fe20003fc6270 */
[----:B------:R0:W-:Y:S01]  /*2b1d0*/  @P0 STG.E.U16 [R18.64], R28 ;  /* 0x0000001c12000986 */ /* 0x0001e2000c101504 */
[----:B------:R-:W-:-:S03]  /*2b1e0*/  PRMT R8, R28, 0x7632, R8 ;  /* 0x000076321c087816 */ /* 0x000fc60000000008 */
[----:B0-----:R-:W3:Y:S01]  /*2b1f0*/  LDL.LU R28, [R1+0x344] ;  /* 0x00034400011c7983 */ /* 0x001ee20000300800 */
[----:B--2---:R-:W-:Y:S01]  /*2b200*/  PRMT R4, R25, 0x7632, R4 ;  /* 0x0000763219047816 */ /* 0x004fe20000000004 */
[----:B------:R-:W-:-:S05]  /*2b210*/  IMAD.WIDE R24, R0, 0x2, R16 ;  /* 0x0000000200187825 */ /* 0x000fca00078e0210 */
[----:B------:R0:W-:Y:S04]  /*2b220*/  @P3 STG.E.U16 [R24.64], R4 ;  /* 0x0000000418003986 */ /* 0x0001e8000c101504 */
[----:B0-----:R-:W2:Y:S01]  /*2b230*/  LDL.LU R25, [R1+0x314] ;  /* 0x0003140001197983 */ /* 0x001ea20000300800 */
[----:B------:R-:W-:-:S03]  /*2b240*/  IMAD.WIDE R18, R0, 0x2, R2 ;  /* 0x0000000200127825 */ /* 0x000fc600078e0202 */
[----:B------:R-:W3:Y:S01]  /*2b250*/  LDL R24, [R1+0x8cc] ;  /* 0x0008cc0001187983 */ /* 0x000ee20000100800 */
[----:B------:R-:W-:-:S03]  /*2b260*/  ISETP.LT.AND P0, PT, R26, c[0x0][0x178], !P1 ;  /* 0x00005e001a007a0c */ /* 0x000fc60004f01270 */
[----:B------:R0:W-:Y:S01]  /*2b270*/  @P5 STG.E.U16 [R18.64], R8 ;  /* 0x0000000812005986 */ /* 0x0001e2000c101504 */
[----:B------:R-:W-:Y:S02]  /*2b280*/  IADD3 R0, R0, c[0x0][0x198], RZ ;  /* 0x0000660000007a10 */ /* 0x000fe40007ffe0ff */
[C---:B------:R-:W-:Y:S01]  /*2b290*/  IADD3 R4, R29.reuse, 0xda, RZ ;  /* 0x000000da1d047810 */ /* 0x040fe20007ffe0ff */
[----:B0-----:R-:W4:Y:S02]  /*2b2a0*/  LDL R8, [R1+0x8cc] ;  /* 0x0008cc0001087983 */ /* 0x001f240000100800 */
[----:B------:R-:W-:Y:S01]  /*2b2b0*/  IMAD.WIDE R18, R0, 0x2, R16 ;  /* 0x0000000200127825 */ /* 0x000fe200078e0210 */
[----:B------:R-:W-:Y:S02]  /*2b2c0*/  ISETP.GE.AND P3, PT, R4, c[0x0][0x17c], PT ;  /* 0x00005f0004007a0c */ /* 0x000fe40003f66270 */
[----:B------:R-:W-:Y:S02]  /*2b2d0*/  IADD3 R4, R29, 0xdb, RZ ;  /* 0x000000db1d047810 */ /* 0x000fe40007ffe0ff */
[----:B--2---:R0:W-:Y:S02]  /*2b2e0*/  @P0 STG.E.U16 [R18.64], R25 ;  /* 0x0000001912000986 */ /* 0x0041e4000c101504 */
[----:B------:R-:W-:-:S02]  /*2b2f0*/  ISETP.GE.AND P0, PT, R4, c[0x0][0x17c], PT ;  /* 0x00005f0004007a0c */ /* 0x000fc40003f06270 */
[----:B------:R-:W2:Y:S01]  /*2b300*/  LDL R4, [R1+0x8c8] ;  /* 0x0008c80001047983 */ /* 0x000ea20000100800 */
[----:B---3--:R-:W-:Y:S02]  /*2b310*/  ISETP.LT.AND P1, PT, R24, c[0x0][0x178], !P1 ;  /* 0x00005e0018007a0c */ /* 0x008fe40004f21270 */
[----:B------:R-:W-:Y:S02]  /*2b320*/  ISETP.LT.AND P5, PT, R26, c[0x0][0x178], !P2 ;  /* 0x00005e001a007a0c */ /* 0x000fe400057a1270 */
[C---:B------:R-:W-:Y:S01]  /*2b330*/  IADD3 R26, R0.reuse, c[0x0][0x198], RZ ;  /* 0x00006600001a7a10 */ /* 0x040fe20007ffe0ff */
[----:B0-----:R-:W-:Y:S02]  /*2b340*/  IMAD.MOV.U32 R19, RZ, RZ, R25 ;  /* 0x000000ffff137224 */ /* 0x001fe400078e0019 */
[----:B------:R-:W-:-:S03]  /*2b350*/  IMAD.WIDE R24, R0, 0x2, R2 ;  /* 0x0000000200187825 */ /* 0x000fc600078e0202 */
[----:B------:R-:W-:Y:S01]  /*2b360*/  PRMT R0, R19, 0x7632, R0 ;  /* 0x0000763213007816 */ /* 0x000fe20000000000 */
[----:B------:R-:W-:Y:S01]  /*2b370*/  IMAD.WIDE R18, R26, 0x2, R16 ;  /* 0x000000021a127825 */ /* 0x000fe200078e0210 */
[----:B----4-:R-:W-:Y:S01]  /*2b380*/  ISETP.LT.AND P2, PT, R8, c[0x0][0x178], !P2 ;  /* 0x00005e0008007a0c */ /* 0x010fe20005741270 */
[----:B------:R-:W-:Y:S01]  /*2b390*/  @P1 STG.E.U16 [R24.64], R27 ;  /* 0x0000001b18001986 */ /* 0x000fe2000c101504 */
[----:B------:R-:W-:-:S03]  /*2b3a0*/  PRMT R12, R27, 0x7632, R12 ;  /* 0x000076321b0c7816 */ /* 0x000fc6000000000c */
[----:B------:R0:W-:Y:S02]  /*2b3b0*/  @P5 STG.E.U16 [R18.64], R0 ;  /* 0x0000000012005986 */ /* 0x0001e4000c101504 */
[C---:B0-----:R-:W-:Y:S01]  /*2b3c0*/  IADD3 R0, R26.reuse, c[0x0][0x198], RZ ;  /* 0x000066001a007a10 */ /* 0x041fe20007ffe0ff */
[----:B------:R-:W-:-:S05]  /*2b3d0*/  IMAD.WIDE R26, R26, 0x2, R2 ;  /* 0x000000021a1a7825 */ /* 0x000fca00078e0202 */
[----:B------:R0:W-:Y:S04]  /*2b3e0*/  @P2 STG.E.U16 [R26.64], R12 ;  /* 0x0000000c1a002986 */ /* 0x0001e8000c101504 */
[----:B0-----:R-:W3:Y:S01]  /*2b3f0*/  LDL R27, [R1+0x8c8] ;  /* 0x0008c800011b7983 */ /* 0x001ee20000100800 */
[----:B--2---:R-:W-:Y:S02]  /*2b400*/  ISETP.LT.AND P1, PT, R4, c[0x0][0x178], !P4 ;  /* 0x00005e0004007a0c */ /* 0x004fe40006721270 */
[----:B------:R-:W-:Y:S02]  /*2b410*/  ISETP.LT.AND P4, PT, R8, c[0x0][0x178], !P4 ;  /* 0x00005e0008007a0c */ /* 0x000fe40006781270 */
[----:B------:R-:W-:-:S04]  /*2b420*/  IADD3 R8, R29, 0xdc, RZ ;  /* 0x000000dc1d087810 */ /* 0x000fc80007ffe0ff */
[----:B------:R-:W-:Y:S02]  /*2b430*/  ISETP.GE.AND P5, PT, R8, c[0x0][0x17c], PT ;  /* 0x00005f0008007a0c */ /* 0x000fe40003fa6270 */
[----:B------:R-:W2:Y:S01]  /*2b440*/  LDL R8, [R1+0x8cc] ;  /* 0x0008cc0001087983 */ /* 0x000ea20000100800 */
[----:B------:R-:W-:-:S05]  /*2b450*/  IMAD.WIDE R24, R0, 0x2, R16 ;  /* 0x0000000200187825 */ /* 0x000fca00078e0210 */
[----:B------:R0:W-:Y:S01]  /*2b460*/  @P1 STG.E.U16 [R24.64], R28 ;  /* 0x0000001c18001986 */ /* 0x0001e2000c101504 */
[----:B------:R-:W-:Y:S01]  /*2b470*/  IMAD.WIDE R18, R0, 0x2, R2 ;  /* 0x0000000200127825 */ /* 0x000fe200078e0202 */
[----:B------:R-:W-:-:S04]  /*2b480*/  PRMT R20, R28, 0x7632, R20 ;  /* 0x000076321c147816 */ /* 0x000fc80000000014 */
[----:B------:R-:W-:Y:S01]  /*2b490*/  @P4 STG.E.U16 [R18.64], R5 ;  /* 0x0000000512004986 */ /* 0x000fe2000c101504 */
[----:B0-----:R-:W-:-:S03]  /*2b4a0*/  IADD3 R24, R0, c[0x0][0x198], RZ ;  /* 0x0000660000187a10 */ /* 0x001fc60007ffe0ff */
[----:B------:R-:W4:Y:S01]  /*2b4b0*/  LDL.LU R28, [R1+0x324] ;  /* 0x00032400011c7983 */ /* 0x000f220000300800 */
[C---:B---3--:R-:W-:Y:S02]  /*2b4c0*/  ISETP.LT.AND P1, PT, R27.reuse, c[0x0][0x178], !P6 ;  /* 0x00005e001b007a0c */ /* 0x048fe40007721270 */
[----:B------:R-:W-:Y:S01]  /*2b4d0*/  ISETP.LT.AND P4, PT, R27, c[0x0][0x178], !P3 ;  /* 0x00005e001b007a0c */ /* 0x000fe20005f81270 */
[----:B------:R-:W-:-:S10]  /*2b4e0*/  IMAD.WIDE R26, R24, 0x2, R16 ;  /* 0x00000002181a7825 */ /* 0x000fd400078e0210 */
[----:B------:R0:W-:Y:S04]  /*2b4f0*/  @P1 STG.E.U16 [R26.64], R20 ;  /* 0x000000141a001986 */ /* 0x0001e8000c101504 */
[----:B0-----:R-:W3:Y:S04]  /*2b500*/  LDL.LU R26, [R1+0x8c8] ;  /* 0x0008c800011a7983 */ /* 0x001ee80000300800 */
[----:B------:R-:W4:Y:S01]  /*2b510*/  LDL.LU R27, [R1+0x8cc] ;  /* 0x0008cc00011b7983 */ /* 0x000f220000300800 */
[C---:B--2---:R-:W-:Y:S02]  /*2b520*/  ISETP.LT.AND P6, PT, R8.reuse, c[0x0][0x178], !P6 ;  /* 0x00005e0008007a0c */ /* 0x044fe400077c1270 */
[----:B------:R-:W-:-:S02]  /*2b530*/  ISETP.LT.AND P3, PT, R8, c[0x0][0x178], !P3 ;  /* 0x00005e0008007a0c */ /* 0x000fc40005f61270 */
[----:B------:R-:W-:-:S04]  /*2b540*/  IADD3 R8, R29, 0xde, RZ ;  /* 0x000000de1d087810 */ /* 0x000fc80007ffe0ff */
[----:B------:R-:W-:Y:S02]  /*2b550*/  ISETP.GE.AND P1, PT, R8, c[0x0][0x17c], PT ;  /* 0x00005f0008007a0c */ /* 0x000fe40003f26270 */
[----:B------:R-:W2:Y:S01]  /*2b560*/  LDL.LU R8, [R1+0x334] ;  /* 0x0003340001087983 */ /* 0x000ea20000300800 */
[----:B------:R-:W-:Y:S02]  /*2b570*/  IADD3 R4, R29, 0xdd, RZ ;  /* 0x000000dd1d047810 */ /* 0x000fe40007ffe0ff */
[C---:B------:R-:W-:Y:S01]  /*2b580*/  IADD3 R0, R24.reuse, c[0x0][0x198], RZ ;  /* 0x0000660018007a10 */ /* 0x040fe20007ffe0ff */
[----:B------:R-:W-:Y:S01]  /*2b590*/  IMAD.WIDE R24, R24, 0x2, R2 ;  /* 0x0000000218187825 */ /* 0x000fe200078e0202 */
[----:B------:R-:W-:Y:S02]  /*2b5a0*/  ISETP.GE.AND P2, PT, R4, c[0x0][0x17c], PT ;  /* 0x00005f0004007a0c */ /* 0x000fe40003f46270 */
[----:B------:R-:W-:Y:S01]  /*2b5b0*/  PRMT R12, R5, 0x7632, R12 ;  /* 0x00007632050c7816 */ /* 0x000fe2000000000c */
[----:B------:R-:W-:-:S04]  /*2b5c0*/  IMAD.WIDE R4, R0, 0x2, R16 ;  /* 0x0000000200047825 */ /* 0x000fc800078e0210 */
[----:B------:R0:W-:Y:S01]  /*2b5d0*/  @P6 STG.E.U16 [R24.64], R12 ;  /* 0x0000000c18006986 */ /* 0x0001e2000c101504 */
[----:B------:R-:W-:Y:S01]  /*2b5e0*/  IMAD.WIDE R18, R0, 0x2, R2 ;  /* 0x0000000200127825 */ /* 0x000fe200078e0202 */
[----:B------:R-:W-:Y:S02]  /*2b5f0*/  PRMT R20, R9, 0x7632, R20 ;  /* 0x0000763209147816 */ /* 0x000fe40000000014 */
[----:B0-----:R-:W4:Y:S01]  /*2b600*/  LDL.LU R25, [R1+0x2e4] ;  /* 0x0002e40001197983 */ /* 0x001f220000300800 */
[----:B------:R-:W-:Y:S02]  /*2b610*/  IADD3 R12, R29, 0xe0, RZ ;  /* 0x000000e01d0c7810 */ /* 0x000fe40007ffe0ff */
[----:B---3--:R-:W-:Y:S01]  /*2b620*/  ISETP.LT.AND P6, PT, R26, c[0x0][0x178], !P5 ;  /* 0x00005e001a007a0c */ /* 0x008fe20006fc1270 */
[----:B--2---:R0:W-:Y:S01]  /*2b630*/  @P4 STG.E.U16 [R4.64], R8 ;  /* 0x0000000804004986 */ /* 0x0041e2000c101504 */
[----:B------:R-:W-:Y:S02]  /*2b640*/  PRMT R24, R8, 0x7632, R24 ;  /* 0x0000763208187816 */ /* 0x000fe40000000018 */
[----:B------:R-:W-:-:S02]  /*2b650*/  ISETP.LT.AND P4, PT, R26, c[0x0][0x178], !P0 ;  /* 0x00005e001a007a0c */ /* 0x000fc40004781270 */
[----:B----4-:R-:W-:Y:S01]  /*2b660*/  ISETP.LT.AND P0, PT, R27, c[0x0][0x178], !P0 ;  /* 0x00005e001b007a0c */ /* 0x010fe20004701270 */
[----:B------:R1:W-:Y:S01]  /*2b670*/  @P3 STG.E.U16 [R18.64], R9 ;  /* 0x0000000912003986 */ /* 0x0003e2000c101504 */
[----:B0-----:R-:W-:-:S04]  /*2b680*/  IADD3 R8, R0, c[0x0][0x198], RZ ;  /* 0x0000660000087a10 */ /* 0x001fc80007ffe0ff */
[C---:B------:R-:W-:Y:S02]  /*2b690*/  IADD3 R0, R8.reuse, c[0x0][0x198], RZ ;  /* 0x0000660008007a10 */ /* 0x040fe40007ffe0ff */
[----:B-1----:R-:W-:Y:S01]  /*2b6a0*/  IADD3 R18, R29, 0xdf, RZ ;  /* 0x000000df1d127810 */ /* 0x002fe20007ffe0ff */
[----:B------:R-:W-:-:S03]  /*2b6b0*/  IMAD.WIDE R4, R8, 0x2, R16 ;  /* 0x0000000208047825 */ /* 0x000fc600078e0210 */
[----:B------:R-:W-:Y:S01]  /*2b6c0*/  ISETP.GE.AND P3, PT, R18, c[0x0][0x17c], PT ;  /* 0x00005f0012007a0c */ /* 0x000fe20003f66270 */
[----:B------:R-:W-:Y:S01]  /*2b6d0*/  IMAD.WIDE R8, R8, 0x2, R2 ;  /* 0x0000000208087825 */ /* 0x000fe200078e0202 */
[----:B------:R-:W-:Y:S03]  /*2b6e0*/  @P4 STG.E.U16 [R4.64], R24 ;  /* 0x0000001804004986 */ /* 0x000fe6000c101504 */
[----:B------:R-:W-:Y:S01]  /*2b6f0*/  IMAD.WIDE R18, R0, 0x2, R16 ;  /* 0x0000000200127825 */ /* 0x000fe200078e0210 */
[----:B------:R-:W-:Y:S01]  /*2b700*/  ISETP.GE.AND P4, PT, R12, c[0x0][0x17c], PT ;  /* 0x00005f000c007a0c */ /* 0x000fe20003f86270 */
[----:B------:R-:W-:Y:S01]  /*2b710*/  @P0 STG.E.U16 [R8.64], R20 ;  /* 0x0000001408000986 */ /* 0x000fe2000c101504 */
[----:B------:R-:W-:-:S03]  /*2b720*/  PRMT R12, R28, 0x7632, R12 ;  /* 0x000076321c0c7816 */ /* 0x000fc6000000000c */
[----:B------:R0:W-:Y:S04]  /*2b730*/  @P6 STG.E.U16 [R18.64], R28 ;  /* 0x0000001c12006986 */ /* 0x0001e8000c101504 */
[----:B0-----:R-:W2:Y:S04]  /*2b740*/  LDL.LU R28, [R1+0x2d8] ;  /* 0x0002d800011c7983 */ /* 0x001ea80000300800 */
[----:B------:R-:W3:Y:S01]  /*2b750*/  LDL.LU R20, [R1+0x28] ;  /* 0x0000280001147983 */ /* 0x000ee20000300800 */
[C---:B------:R-:W-:Y:S02]  /*2b760*/  ISETP.LT.AND P5, PT, R27.reuse, c[0x0][0x178], !P5 ;  /* 0x00005e001b007a0c */ /* 0x040fe40006fa1270 */
[----:B------:R-:W-:Y:S01]  /*2b770*/  ISETP.LT.AND P6, PT, R26, c[0x0][0x178], !P2 ;  /* 0x00005e001a007a0c */ /* 0x000fe200057c1270 */
[----:B------:R-:W-:Y:S01]  /*2b780*/  IMAD.WIDE R4, R0, 0x2, R2 ;  /* 0x0000000200047825 */ /* 0x000fe200078e0202 */
[----:B------:R-:W-:-:S02]  /*2b790*/  ISETP.LT.AND P2, PT, R27, c[0x0][0x178], !P2 ;  /* 0x00005e001b007a0c */ /* 0x000fc40005741270 */
[----:B------:R-:W-:Y:S02]  /*2b7a0*/  IADD3 R8, R29, 0xe1, RZ ;  /* 0x000000e11d087810 */ /* 0x000fe40007ffe0ff */
[----:B------:R-:W-:Y:S02]  /*2b7b0*/  IADD3 R0, R0, c[0x0][0x198], RZ ;  /* 0x0000660000007a10 */ /* 0x000fe40007ffe0ff */
[----:B------:R-:W-:-:S03]  /*2b7c0*/  ISETP.GE.AND P0, PT, R8, c[0x0][0x17c], PT ;  /* 0x00005f0008007a0c */ /* 0x000fc60003f06270 */
[----:B------:R0:W-:Y:S01]  /*2b7d0*/  @P5 STG.E.U16 [R4.64], R13 ;  /* 0x0000000d04005986 */ /* 0x0001e2000c101504 */
[----:B------:R-:W-:Y:S01]  /*2b7e0*/  IMAD.WIDE R8, R0, 0x2, R16 ;  /* 0x0000000200087825 */ /* 0x000fe200078e0210 */
[----:B------:R-:W-:Y:S02]  /*2b7f0*/  ISETP.LT.AND P5, PT, R26, c[0x0][0x178], !P1 ;  /* 0x00005e001a007a0c */ /* 0x000fe40004fa1270 */
[----:B------:R-:W-:Y:S02]  /*2b800*/  ISETP.LT.AND P1, PT, R27, c[0x0][0x178], !P1 ;  /* 0x00005e001b007a0c */ /* 0x000fe40004f21270 */
[----:B------:R1:W-:Y:S01]  /*2b810*/  @P6 STG.E.U16 [R8.64], R12 ;  /* 0x0000000c08006986 */ /* 0x0003e2000c101504 */
[----:B0-----:R-:W-:Y:S01]  /*2b820*/  PRMT R13, R13, 0x7632, R13 ;  /* 0x000076320d0d7816 */ /* 0x001fe2000000000d */
[C---:B------:R-:W-:Y:S01]  /*2b830*/  IMAD.WIDE R4, R0.reuse, 0x2, R2 ;  /* 0x0000000200047825 */ /* 0x040fe200078e0202 */
[----:B------:R-:W-:-:S04]  /*2b840*/  IADD3 R0, R0, c[0x0][0x198], RZ ;  /* 0x0000660000007a10 */ /* 0x000fc80007ffe0ff */
[----:B------:R0:W-:Y:S01]  /*2b850*/  @P2 STG.E.U16 [R4.64], R13 ;  /* 0x0000000d04002986 */ /* 0x0001e2000c101504 */
[----:B------:R-:W-:Y:S01]  /*2b860*/  ISETP.LT.AND P2, PT, R26, c[0x0][0x178], !P3 ;  /* 0x00005e001a007a0c */ /* 0x000fe20005f41270 */
[C---:B-1----:R-:W-:Y:S01]  /*2b870*/  IMAD.WIDE R8, R0.reuse, 0x2, R2 ;  /* 0x0000000200087825 */ /* 0x042fe200078e0202 */
[----:B------:R-:W-:Y:S02]  /*2b880*/  ISETP.LT.AND P3, PT, R27, c[0x0][0x178], !P3 ;  /* 0x00005e001b007a0c */ /* 0x000fe40005f61270 */
[----:B------:R-:W-:Y:S01]  /*2b890*/  IADD3 R12, R29, 0xe3, RZ ;  /* 0x000000e31d0c7810 */ /* 0x000fe20007ffe0ff */
[C---:B0-----:R-:W-:Y:S01]  /*2b8a0*/  IMAD.WIDE R4, R0.reuse, 0x2, R16 ;  /* 0x0000000200047825 */ /* 0x041fe200078e0210 */
[----:B------:R-:W-:-:S04]  /*2b8b0*/  IADD3 R0, R0, c[0x0][0x198], RZ ;  /* 0x0000660000007a10 */ /* 0x000fc80007ffe0ff */
[----:B------:R0:W-:Y:S01]  /*2b8c0*/  @P5 STG.E.U16 [R4.64], R25 ;  /* 0x0000001904005986 */ /* 0x0001e2000c101504 */
[----:B------:R-:W-:Y:S02]  /*2b8d0*/  ISETP.GE.AND P5, PT, R12, c[0x0][0x17c], PT ;  /* 0x00005f000c007a0c */ /* 0x000fe40003fa6270 */
[----:B------:R-:W-:Y:S01]  /*2b8e0*/  PRMT R12, R25, 0x7632, R12 ;  /* 0x00007632190c7816 */ /* 0x000fe2000000000c */
[----:B------:R1:W-:Y:S01]  /*2b8f0*/  @P1 STG.E.U16 [R8.64], R21 ;  /* 0x0000001508001986 */ /* 0x0003e2000c101504 */
[----:B------:R-:W-:Y:S01]  /*2b900*/  ISETP.LT.AND P1, PT, R26, c[0x0][0x178], !P4 ;  /* 0x00005e001a007a0c */ /* 0x000fe20006721270 */
[C---:B0-----:R-:W-:Y:S01]  /*2b910*/  IMAD.WIDE R4, R0.reuse, 0x2, R16 ;  /* 0x0000000200047825 */ /* 0x041fe200078e0210 */
[----:B------:R-:W-:Y:S01]  /*2b920*/  IADD3 R19, R29, 0xe6, RZ ;  /* 0x000000e61d137810 */ /* 0x000fe20007ffe0ff */
[----:B------:R-:W4:Y:S01]  /*2b930*/  LDL.LU R25, [R1+0x38] ;  /* 0x0000380001197983 */ /* 0x000f220000300800 */
[----:B-1----:R-:W-:Y:S01]  /*2b940*/  PRMT R21, R21, 0x7632, R21 ;  /* 0x0000763215157816 */ /* 0x002fe20000000015 */
[C---:B------:R-:W-:Y:S01]  /*2b950*/  IMAD.WIDE R8, R0.reuse, 0x2, R2 ;  /* 0x0000000200087825 */ /* 0x040fe200078e0202 */
[----:B------:R-:W-:Y:S01]  /*2b960*/  IADD3 R0, R0, c[0x0][0x198], RZ ;  /* 0x0000660000007a10 */ /* 0x000fe20007ffe0ff */
[----:B------:R0:W-:Y:S01]  /*2b970*/  @P2 STG.E.U16 [R4.64], R12 ;  /* 0x0000000c04002986 */ /* 0x0001e2000c101504 */
[----:B------:R-:W-:-:S03]  /*2b980*/  ISETP.LT.AND P4, PT, R27, c[0x0][0x178], !P4 ;  /* 0x00005e001b007a0c */ /* 0x000fc60006781270 */
[----:B------:R1:W-:Y:S01]  /*2b990*/  @P3 STG.E.U16 [R8.64], R21 ;  /* 0x0000001508003986 */ /* 0x0003e2000c101504 */
[----:B------:R-:W-:Y:S02]  /*2b9a0*/  ISETP.LT.AND P3, PT, R26, c[0x0][0x178], !P0 ;  /* 0x00005e001a007a0c */ /* 0x000fe40004761270 */
[----:B0-----:R-:W-:Y:S01]  /*2b9b0*/  IADD3 R12, R29, 0xe4, RZ ;  /* 0x000000e41d0c7810 */ /* 0x001fe20007ffe0ff */
[----:B------:R-:W-:-:S03]  /*2b9c0*/  IMAD.WIDE R4, R0, 0x2, R16 ;  /* 0x0000000200047825 */ /* 0x000fc600078e0210 */
[----:B------:R-:W-:Y:S02]  /*2b9d0*/  ISETP.GE.AND P2, PT, R12, c[0x0][0x17c], PT ;  /* 0x00005f000c007a0c */ /* 0x000fe40003f46270 */
[----:B-1----:R-:W-:Y:S02]  /*2b9e0*/  IADD3 R8, R29, 0xe5, RZ ;  /* 0x000000e51d087810 */ /* 0x002fe40007ffe0ff */
[----:B------:R-:W-:Y:S01]  /*2b9f0*/  IADD3 R12, R0, c[0x0][0x198], RZ ;  /* 0x00006600000c7a10 */ /* 0x000fe20007ffe0ff */
[----:B--2---:R0:W-:Y:S01]  /*2ba00*/  @P1 STG.E.U16 [R4.64], R28 ;  /* 0x0000001c04001986 */ /* 0x0041e2000c101504 */
[----:B------:R-:W-:-:S03]  /*2ba10*/  ISETP.GE.AND P1, PT, R8, c[0x0][0x17c], PT ;  /* 0x00005f0008007a0c */ /* 0x000fc60003f26270 */
[----:B------:R-:W-:-:S04]  /*2ba20*/  IMAD.WIDE R8, R12, 0x2, R16 ;  /* 0x000000020c087825 */ /* 0x000fc800078e0210 */
[----:B0-----:R-:W-:Y:S01]  /*2ba30*/  IMAD.WIDE R4, R0, 0x2, R2 ;  /* 0x0000000200047825 */ /* 0x001fe200078e0202 */
[----:B------:R-:W-:Y:S02]  /*2ba40*/  PRMT R0, R28, 0x7632, R0 ;  /* 0x000076321c007816 */ /* 0x000fe40000000000 */
[----:B------:R-:W2:Y:S04]  /*2ba50*/  LDL.LU R28, [R1+0x18] ;  /* 0x00001800011c7983 */ /* 0x000ea80000300800 */
[----:B---3--:R-:W-:Y:S04]  /*2ba60*/  @P4 STG.E.U16 [R4.64], R20 ;  /* 0x0000001404004986 */ /* 0x008fe8000c101504 */
[----:B------:R0:W-:Y:S01]  /*2ba70*/  @P3 STG.E.U16 [R8.64], R0 ;  /* 0x0000000008003986 */ /* 0x0001e2000c101504 */
[----:B------:R-:W-:-:S03]  /*2ba80*/  ISETP.GE.AND P3, PT, R19, c[0x0][0x17c], PT ;  /* 0x00005f0013007a0c */ /* 0x000fc60003f66270 */
[----:B------:R-:W3:Y:S01]  /*2ba90*/  LDL.LU R19, [R1+0x2f8] ;  /* 0x0002f80001137983 */ /* 0x000ee20000300800 */
[----:B------:R-:W-:-:S04]  /*2baa0*/  IADD3 R18, R29, 0xe2, RZ ;  /* 0x000000e21d127810 */ /* 0x000fc80007ffe0ff */
[----:B------:R-:W-:Y:S02]  /*2bab0*/  ISETP.GE.AND P6, PT, R18, c[0x0][0x17c], PT ;  /* 0x00005f0012007a0c */ /* 0x000fe40003fc6270 */
[----:B------:R-:W-:Y:S02]  /*2bac0*/  ISETP.LT.AND P0, PT, R27, c[0x0][0x178], !P0 ;  /* 0x00005e001b007a0c */ /* 0x000fe40004701270 */
[----:B------:R-:W-:Y:S02]  /*2bad0*/  ISETP.LT.AND P4, PT, R26, c[0x0][0x178], !P6 ;  /* 0x00005e001a007a0c */ /* 0x000fe40007781270 */
[C---:B0-----:R-:W-:Y:S01]  /*2bae0*/  IADD3 R0, R12.reuse, c[0x0][0x198], RZ ;  /* 0x000066000c007a10 */ /* 0x041fe20007ffe0ff */
[----:B------:R-:W-:Y:S01]  /*2baf0*/  IMAD.WIDE R4, R12, 0x2, R2 ;  /* 0x000000020c047825 */ /* 0x000fe200078e0202 */
[----:B------:R-:W-:-:S03]  /*2bb00*/  PRMT R18, R20, 0x7632, R18 ;  /* 0x0000763214127816 */ /* 0x000fc60000000012 */
[----:B------:R-:W-:Y:S01]  /*2bb10*/  IMAD.WIDE R8, R0, 0x2, R16 ;  /* 0x0000000200087825 */ /* 0x000fe200078e0210 */
[----:B------:R-:W-:-:S03]  /*2bb20*/  ISETP.LT.AND P6, PT, R27, c[0x0][0x178], !P6 ;  /* 0x00005e001b007a0c */ /* 0x000fc600077c1270 */
[----:B------:R-:W-:Y:S01]  /*2bb30*/  @P0 STG.E.U16 [R4.64], R18 ;  /* 0x0000001204000986 */ /* 0x000fe2000c101504 */
[----:B------:R-:W-:Y:S01]  /*2bb40*/  IMAD.WIDE R12, R0, 0x2, R2 ;  /* 0x00000002000c7825 */ /* 0x000fe200078e0202 */
[----:B----4-:R-:W-:Y:S02]  /*2bb50*/  PRMT R21, R25, 0x7632, R21 ;  /* 0x0000763219157816 */ /* 0x010fe40000000015 */
[----:B---3--:R0:W-:Y:S01]  /*2bb60*/  @P4 STG.E.U16 [R8.64], R19 ;  /* 0x0000001308004986 */ /* 0x0081e2000c101504 */
[----:B------:R-:W-:Y:S02]  /*2bb70*/  ISETP.LT.AND P4, PT, R26, c[0x0][0x178], !P5 ;  /* 0x00005e001a007a0c */ /* 0x000fe40006f81270 */
[----:B------:R-:W-:Y:S02]  /*2bb80*/  PRMT R24, R19, 0x7632, R24 ;  /* 0x0000763213187816 */ /* 0x000fe40000000018 */
[----:B0-----:R-:W-:Y:S01]  /*2bb90*/  IADD3 R8, R0, c[0x0][0x198], RZ ;  /* 0x0000660000087a10 */ /* 0x001fe20007ffe0ff */
[----:B------:R0:W-:Y:S04]  /*2bba0*/  @P6 STG.E.U16 [R12.64], R25 ;  /* 0x000000190c006986 */ /* 0x0001e8000c101504 */
[----:B------:R-:W-:-:S05]  /*2bbb0*/  IMAD.WIDE R4, R8, 0x2, R16 ;  /* 0x0000000208047825 */ /* 0x000fca00078e0210 */
[----:B------:R1:W-:Y:S04]  /*2bbc0*/  @P4 STG.E.U16 [R4.64], R24 ;  /* 0x0000001804004986 */ /* 0x0003e8000c101504 */
[----:B0-----:R-:W3:Y:S04]  /*2bbd0*/  LDL.LU R25, [R1+0x8] ;  /* 0x0000080001197983 */ /* 0x001ee80000300800 */
[----:B-1----:R-:W4:Y:S04]  /*2bbe0*/  LDL.LU R5, [R1+0x308] ;  /* 0x0003080001057983 */ /* 0x002f280000300800 */
[----:B------:R-:W2:Y:S01]  /*2bbf0*/  LDL.LU R24, [R1+0x318] ;  /* 0x0003180001187983 */ /* 0x000ea20000300800 */
[----:B------:R-:W-:-:S02]  /*2bc00*/  ISETP.LT.AND P5, PT, R27, c[0x0][0x178], !P5 ;  /* 0x00005e001b007a0c */ /* 0x000fc40006fa1270 */
[----:B------:R-:W-:Y:S02]  /*2bc10*/  ISETP.LT.AND P6, PT, R26, c[0x0][0x178], !P2 ;  /* 0x00005e001a007a0c */ /* 0x000fe400057c1270 */
[----:B------:R-:W-:Y:S02]  /*2bc20*/  ISETP.LT.AND P2, PT, R27, c[0x0][0x178], !P2 ;  /* 0x00005e001b007a0c */ /* 0x000fe40005741270 */
[C---:B------:R-:W-:Y:S01]  /*2bc30*/  IADD3 R0, R8.reuse, c[0x0][0x198], RZ ;  /* 0x0000660008007a10 */ /* 0x040fe20007ffe0ff */
[----:B------:R-:W-:-:S04]  /*2bc40*/  IMAD.WIDE R8, R8, 0x2, R2 ;  /* 0x0000000208087825 */ /* 0x000fc800078e0202 */
[----:B------:R-:W-:-:S04]  /*2bc50*/  IMAD.WIDE R12, R0, 0x2, R16 ;  /* 0x00000002000c7825 */ /* 0x000fc800078e0210 */
[----:B------:R-:W-:Y:S01]  /*2bc60*/  IMAD.WIDE R18, R0, 0x2, R2 ;  /* 0x0000000200127825 */ /* 0x000fe200078e0202 */
[----:B------:R0:W-:Y:S01]  /*2bc70*/  @P5 STG.E.U16 [R8.64], R21 ;  /* 0x0000001508005986 */ /* 0x0001e2000c101504 */
[----:B------:R-:W-:Y:S02]  /*2bc80*/  ISETP.LT.AND P5, PT, R26, c[0x0][0x178], !P1 ;  /* 0x00005e001a007a0c */ /* 0x000fe40004fa1270 */
[----:B------:R-:W-:Y:S02]  /*2bc90*/  ISETP.LT.AND P1, PT, R27, c[0x0][0x178], !P1 ;  /* 0x00005e001b007a0c */ /* 0x000fe40004f21270 */
[----:B0-----:R-:W-:Y:S01]  /*2bca0*/  IADD3 R8, R0, c[0x0][0x198], RZ ;  /* 0x0000660000087a10 */ /* 0x001fe20007ffe0ff */
[----:B----4-:R-:W-:Y:S04]  /*2bcb0*/  @P6 STG.E.U16 [R12.64], R5 ;  /* 0x000000050c006986 */ /* 0x010fe8000c101504 */
[----:B--2---:R0:W-:Y:S02]  /*2bcc0*/  @P2 STG.E.U16 [R18.64], R28 ;  /* 0x0000001c12002986 */ /* 0x0041e4000c101504 */
[----:B0-----:R-:W-:-:S02]  /*2bcd0*/  PRMT R19, R28, 0x7632, R19 ;  /* 0x000076321c137816 */ /* 0x001fc40000000013 */
[----:B------:R-:W2:Y:S01]  /*2bce0*/  LDL.LU R28, [R1+0x348] ;  /* 0x00034800011c7983 */ /* 0x000ea20000300800 */
[----:B------:R-:W-:Y:S02]  /*2bcf0*/  ISETP.LT.AND P6, PT, R26, c[0x0][0x178], !P3 ;  /* 0x00005e001a007a0c */ /* 0x000fe40005fc1270 */
[----:B------:R-:W-:Y:S02]  /*2bd00*/  ISETP.LT.AND P3, PT, R27, c[0x0][0x178], !P3 ;  /* 0x00005e001b007a0c */ /* 0x000fe40005f61270 */
[----:B------:R-:W-:Y:S01]  /*2bd10*/  PRMT R18, R5, 0x7632, R18 ;  /* 0x0000763205127816 */ /* 0x000fe20000000012 */
[C---:B------:R-:W-:Y:S01]  /*2bd20*/  IMAD.WIDE R4, R8.reuse, 0x2, R16 ;  /* 0x0000000208047825 */ /* 0x040fe200078e0210 */
[C---:B------:R-:W-:Y:S02]  /*2bd30*/  IADD3 R12, R29.reuse, 0xe9, RZ ;  /* 0x000000e91d0c7810 */ /* 0x040fe40007ffe0ff */
[C---:B------:R-:W-:Y:S01]  /*2bd40*/  IADD3 R0, R8.reuse, c[0x0][0x198], RZ ;  /* 0x0000660008007a10 */ /* 0x040fe20007ffe0ff */
[----:B------:R-:W-:Y:S01]  /*2bd50*/  IMAD.WIDE R8, R8, 0x2, R2 ;  /* 0x0000000208087825 */ /* 0x000fe200078e0202 */
[----:B------:R-:W-:Y:S01]  /*2bd60*/  ISETP.GE.AND P2, PT, R12, c[0x0][0x17c], PT ;  /* 0x00005f000c007a0c */ /* 0x000fe20003f46270 */
[----:B------:R0:W-:Y:S01]  /*2bd70*/  @P5 STG.E.U16 [R4.64], R18 ;  /* 0x0000001204005986 */ /* 0x0001e2000c101504 */
[----:B------:R-:W-:Y:S01]  /*2bd80*/  IADD3 R20, R29, 0xe7, RZ ;  /* 0x000000e71d147810 */ /* 0x000fe20007ffe0ff */
[----:B------:R-:W-:-:S02]  /*2bd90*/  IMAD.WIDE R12, R0, 0x2, R16 ;  /* 0x00000002000c7825 */ /* 0x000fc400078e0210 */
[----:B------:R-:W-:Y:S01]  /*2bda0*/  @P1 STG.E.U16 [R8.64], R19 ;  /* 0x0000001308001986 */ /* 0x000fe2000c101504 */
[----:B------:R-:W-:-:S03]  /*2bdb0*/  ISETP.GE.AND P0, PT, R20, c[0x0][0x17c], PT ;  /* 0x00005f0014007a0c */ /* 0x000fc60003f06270 */
[----:B------:R1:W-:Y:S01]  /*2bdc0*/  @P6 STG.E.U16 [R12.64], R24 ;  /* 0x000000180c006986 */ /* 0x0003e2000c101504 */
[----:B0-----:R-:W-:Y:S01]  /*2bdd0*/  IMAD.WIDE R4, R0, 0x2, R2 ;  /* 0x0000000200047825 */ /* 0x001fe200078e0202 */
[----:B------:R-:W-:-:S04]  /*2bde0*/  IADD3 R20, R29, 0xe8, RZ ;  /* 0x000000e81d147810 */ /* 0x000fc80007ffe0ff */
[----:B---3--:R0:W-:Y:S01]  /*2bdf0*/  @P3 STG.E.U16 [R4.64], R25 ;  /* 0x0000001904003986 */ /* 0x0081e2000c101504 */
[----:B-1----:R-:W-:Y:S02]  /*2be00*/  PRMT R13, R25, 0x7632, R13 ;  /* 0x00007632190d7816 */ /* 0x002fe4000000000d */
[----:B------:R-:W-:Y:S02]  /*2be10*/  ISETP.LT.AND P6, PT, R26, c[0x0][0x178], !P0 ;  /* 0x00005e001a007a0c */ /* 0x000fe400047c1270 */
[----:B------:R-:W-:Y:S01]  /*2be20*/  ISETP.LT.AND P0, PT, R27, c[0x0][0x178], !P0 ;  /* 0x00005e001b007a0c */ /* 0x000fe20004701270 */
[----:B0-----:R-:W3:Y:S01]  /*2be30*/  LDL.LU R25, [R1+0x338] ;  /* 0x0003380001197983 */ /* 0x001ee20000300800 */
[----:B------:R-:W-:Y:S02]  /*2be40*/  ISETP.GE.AND P4, PT, R20, c[0x0][0x17c], PT ;  /* 0x00005f0014007a0c */ /* 0x000fe40003f86270 */
[----:B------:R-:W-:Y:S02]  /*2be50*/  IADD3 R8, R29, 0xeb, RZ ;  /* 0x000000eb1d087810 */ /* 0x000fe40007ffe0ff */
[----:B------:R-:W-:-:S02]  /*2be60*/  IADD3 R0, R0, c[0x0][0x198], RZ ;  /* 0x0000660000007a10 */ /* 0x000fc40007ffe0ff */
[----:B------:R-:W-:Y:S02]  /*2be70*/  ISETP.LT.AND P3, PT, R26, c[0x0][0x178], !P4 ;  /* 0x00005e001a007a0c */ /* 0x000fe40006761270 */
[----:B------:R-:W-:Y:S01]  /*2be80*/  ISETP.GE.AND P1, PT, R8, c[0x0][0x17c], PT ;  /* 0x00005f0008007a0c */ /* 0x000fe20003f26270 */
[----:B------:R-:W-:Y:S01]  /*2be90*/  IMAD.WIDE R4, R0, 0x2, R16 ;  /* 0x0000000200047825 */ /* 0x000fe200078e0210 */
[----:B------:R-:W-:Y:S02]  /*2bea0*/  ISETP.LT.AND P4, PT, R27, c[0x0][0x178], !P4 ;  /* 0x00005e001b007a0c */ /* 0x000fe40006781270 */
[----:B------:R-:W-:Y:S01]  /*2beb0*/  PRMT R12, R24, 0x7632, R12 ;  /* 0x00007632180c7816 */ /* 0x000fe2000000000c */
[C---:B------:R-:W-:Y:S01]  /*2bec0*/  IMAD.WIDE R8, R0.reuse, 0x2, R2 ;  /* 0x0000000200087825 */ /* 0x040fe200078e0202 */
[----:B------:R-:W-:-:S03]  /*2bed0*/  IADD3 R0, R0, c[0x0][0x198], RZ ;  /* 0x0000660000007a10 */ /* 0x000fc60007ffe0ff */
        /* <DEDUP_REMOVED lines=10> */
[----:B------:R-:W-:Y:S02]  /*2bf80*/  ISETP.GE.AND P5, PT, R20, c[0x0][0x17c], PT ;  /* 0x00005f0014007a0c */ /* 0x000fe40003fa6270 */
[----:B------:R-:W-:Y:S02]  /*2bf90*/  IADD3 R0, R0, c[0x0][0x198], RZ ;  /* 0x0000660000007a10 */ /* 0x000fe40007ffe0ff */
[----:B------:R-:W-:Y:S02]  /*2bfa0*/  ISETP.LT.AND P2, PT, R27, c[0x0][0x178], !P2 ;  /* 0x00005e001b007a0c */ /* 0x000fe40005741270 */
[----:B------:R-:W-:Y:S01]  /*2bfb0*/  ISETP.LT.AND P4, PT, R26, c[0x0][0x178], !P5 ;  /* 0x00005e001a007a0c */ /* 0x000fe20006f81270 */
[----:B------:R-:W-:Y:S01]  /*2bfc0*/  IMAD.WIDE R4, R0, 0x2, R16 ;  /* 0x0000000200047825 */ /* 0x000fe200078e0210 */
[----:B------:R-:W-:-:S03]  /*2bfd0*/  IADD3 R12, R29, 0xed, RZ ;  /* 0x000000ed1d0c7810 */ /* 0x000fc60007ffe0ff */
[C---:B------:R-:W-:Y:S01]  /*2bfe0*/  IMAD.WIDE R8, R0.reuse, 0x2, R2 ;  /* 0x0000000200087825 */ /* 0x040fe200078e0202 */
[----:B------:R-:W-:Y:S01]  /*2bff0*/  IADD3 R0, R0, c[0x0][0x198], RZ ;  /* 0x0000660000007a10 */ /* 0x000fe20007ffe0ff */
[----:B------:R0:W-:Y:S01]  /*2c000*/  @P0 STG.E.U16 [R4.64], R6 ;  /* 0x0000000604000986 */ /* 0x0001e2000c101504 */
[----:B------:R-:W-:Y:S02]  /*2c010*/  ISETP.GE.AND P3, PT, R12, c[0x0][0x17c], PT ;  /* 0x00005f000c007a0c */ /* 0x000fe40003f66270 */
[----:B------:R-:W-:Y:S02]  /*2c020*/  PRMT R12, R6, 0x7632, R12 ;  /* 0x00007632060c7816 */ /* 0x000fe4000000000c */
[----:B------:R-:W-:-:S03]  /*2c030*/  ISETP.LT.AND P5, PT, R27, c[0x0][0x178], !P5 ;  /* 0x00005e001b007a0c */ /* 0x000fc60006fa1270 */
[----:B------:R1:W-:Y:S01]  /*2c040*/  @P2 STG.E.U16 [R8.64], R12 ;  /* 0x0000000c08002986 */ /* 0x0003e2000c101504 */
[----:B0-----:R-:W-:Y:S01]  /*2c050*/  IMAD.WIDE R4, R0, 0x2, R16 ;  /* 0x0000000200047825 */ /* 0x001fe200078e0210 */
[C---:B------:R-:W-:Y:S02]  /*2c060*/  IADD3 R6, R29.reuse, 0xee, RZ ;  /* 0x000000ee1d067810 */ /* 0x040fe40007ffe0ff */
[----:B------:R-:W-:Y:S02]  /*2c070*/  ISETP.LT.AND P2, PT, R26, c[0x0][0x178], !P1 ;  /* 0x00005e001a007a0c */ /* 0x000fe40004f41270 */
[----:B------:R-:W-:Y:S01]  /*2c080*/  ISETP.GE.AND P0, PT, R6, c[0x0][0x17c], PT ;  /* 0x00005f0006007a0c */ /* 0x000fe20003f06270 */
[----:B---3--:R0:W-:Y:S01]  /*2c090*/  @P4 STG.E.U16 [R4.64], R25 ;  /* 0x0000001904004986 */ /* 0x0081e2000c101504 */
[----:B------:R-:W-:Y:S02]  /*2c0a0*/  IADD3 R6, R0, c[0x0][0x198], RZ ;  /* 0x0000660000067a10 */ /* 0x000fe40007ffe0ff */
[----:B------:R-:W-:-:S02]  /*2c0b0*/  IADD3 R18, R29, 0xec, RZ ;  /* 0x000000ec1d127810 */ /* 0x000fc40007ffe0ff */
[----:B-1----:R-:W-:Y:S01]  /*2c0c0*/  IADD3 R8, R29, 0xef, RZ ;  /* 0x000000ef1d087810 */ /* 0x002fe20007ffe0ff */
[----:B0-----:R-:W-:Y:S01]  /*2c0d0*/  IMAD.WIDE R4, R0, 0x2, R2 ;  /* 0x0000000200047825 */ /* 0x001fe200078e0202 */
[----:B------:R-:W-:Y:S02]  /*2c0e0*/  PRMT R0, R25, 0x7632, R0 ;  /* 0x0000763219007816 */ /* 0x000fe40000000000 */
[----:B------:R-:W3:Y:S01]  /*2c0f0*/  LDL.LU R25, [R1+0x2e8] ;  /* 0x0002e80001197983 */ /* 0x000ee20000300800 */
[----:B------:R-:W-:Y:S02]  /*2c100*/  ISETP.GE.AND P6, PT, R18, c[0x0][0x17c], PT ;  /* 0x00005f0012007a0c */ /* 0x000fe40003fc6270 */
[----:B------:R-:W-:Y:S01]  /*2c110*/  ISETP.GE.AND P4, PT, R8, c[0x0][0x17c], PT ;  /* 0x00005f0008007a0c */ /* 0x000fe20003f86270 */
[----:B------:R-:W-:Y:S01]  /*2c120*/  IMAD.WIDE R8, R6, 0x2, R16 ;  /* 0x0000000206087825 */ /* 0x000fe200078e0210 */
[----:B------:R-:W-:Y:S01]  /*2c130*/  ISETP.LT.AND P1, PT, R27, c[0x0][0x178], !P1 ;  /* 0x00005e001b007a0c */ /* 0x000fe20004f21270 */
[----:B------:R0:W-:Y:S01]  /*2c140*/  @P5 STG.E.U16 [R4.64], R10 ;  /* 0x0000000a04005986 */ /* 0x0001e2000c101504 */
[----:B------:R-:W-:-:S03]  /*2c150*/  ISETP.LT.AND P5, PT, R26, c[0x0][0x178], !P6 ;  /* 0x00005e001a007a0c */ /* 0x000fc600077a1270 */
[----:B------:R1:W-:Y:S04]  /*2c160*/  @P2 STG.E.U16 [R8.64], R0 ;  /* 0x0000000008002986 */ /* 0x0003e8000c101504 */
[----:B------:R-:W4:Y:S01]  /*2c170*/  LDL.LU R21, [R1+0x2dc] ;  /* 0x0002dc0001157983 */ /* 0x000f220000300800 */
[----:B0-----:R-:W-:Y:S01]  /*2c180*/  PRMT R10, R10, 0x7632, R10 ;  /* 0x000076320a0a7816 */ /* 0x001fe2000000000a */
[C---:B------:R-:W-:Y:S01]  /*2c190*/  IMAD.WIDE R4, R6.reuse, 0x2, R2 ;  /* 0x0000000206047825 */ /* 0x040fe200078e0202 */
[----:B-1----:R-:W-:Y:S02]  /*2c1a0*/  IADD3 R0, R6, c[0x0][0x198], RZ ;  /* 0x0000660006007a10 */ /* 0x002fe40007ffe0ff */
[----:B------:R-:W-:-:S03]  /*2c1b0*/  IADD3 R6, R29, 0xf1, RZ ;  /* 0x000000f11d067810 */ /* 0x000fc60007ffe0ff */
[----:B------:R-:W-:Y:S01]  /*2c1c0*/  IMAD.WIDE R8, R0, 0x2, R16 ;  /* 0x0000000200087825 */ /* 0x000fe200078e0210 */
[----:B------:R-:W-:Y:S01]  /*2c1d0*/  @P1 STG.E.U16 [R4.64], R10 ;  /* 0x0000000a04001986 */ /* 0x000fe2000c101504 */
[----:B------:R-:W-:-:S03]  /*2c1e0*/  ISETP.GE.AND P1, PT, R6, c[0x0][0x17c], PT ;  /* 0x00005f0006007a0c */ /* 0x000fc60003f26270 */
[----:B--2---:R0:W-:Y:S01]  /*2c1f0*/  @P5 STG.E.U16 [R8.64], R28 ;  /* 0x0000001c08005986 */ /* 0x0041e2000c101504 */
[----:B------:R-:W-:-:S03]  /*2c200*/  PRMT R6, R28, 0x7632, R6 ;  /* 0x000076321c067816 */ /* 0x000fc60000000006 */
[----:B0-----:R-:W2:Y:S01]  /*2c210*/  LDL.LU R28, [R1+0x2c] ;  /* 0x00002c00011c7983 */ /* 0x001ea20000300800 */
[C---:B------:R-:W-:Y:S01]  /*2c220*/  ISETP.LT.AND P6, PT, R27.reuse, c[0x0][0x178], !P6 ;  /* 0x00005e001b007a0c */ /* 0x040fe200077c1270 */
[----:B------:R-:W-:Y:S01]  /*2c230*/  IMAD.WIDE R12, R0, 0x2, R2 ;  /* 0x00000002000c7825 */ /* 0x000fe200078e0202 */
[----:B------:R-:W-:Y:S01]  /*2c240*/  ISETP.LT.AND P5, PT, R26, c[0x0][0x178], !P3 ;  /* 0x00005e001a007a0c */ /* 0x000fe20005fa1270 */
[----:B------:R-:W2:Y:S01]  /*2c250*/  LDL.LU R24, [R1+0x2fc] ;  /* 0x0002fc0001187983 */ /* 0x000ea20000300800 */
[----:B------:R-:W-:Y:S02]  /*2c260*/  ISETP.LT.AND P3, PT, R27, c[0x0][0x178], !P3 ;  /* 0x00005e001b007a0c */ /* 0x000fe40005f61270 */
[----:B------:R-:W-:Y:S02]  /*2c270*/  IADD3 R8, R0, c[0x0][0x198], RZ ;  /* 0x0000660000087a10 */ /* 0x000fe40007ffe0ff */
[----:B------:R-:W-:-:S05]  /*2c280*/  IADD3 R18, R29, 0xf0, RZ ;  /* 0x000000f01d127810 */ /* 0x000fca0007ffe0ff */
[----:B------:R0:W-:Y:S01]  /*2c290*/  @P6 STG.E.U16 [R12.64], R14 ;  /* 0x0000000e0c006986 */ /* 0x0001e2000c101504 */
[----:B------:R-:W-:Y:S02]  /*2c2a0*/  ISETP.LT.AND P6, PT, R26, c[0x0][0x178], !P0 ;  /* 0x00005e001a007a0c */ /* 0x000fe400047c1270 */
[----:B------:R-:W-:Y:S02]  /*2c2b0*/  ISETP.LT.AND P0, PT, R27, c[0x0][0x178], !P0 ;  /* 0x00005e001b007a0c */ /* 0x000fe40004701270 */
[C---:B------:R-:W-:Y:S01]  /*2c2c0*/  IADD3 R0, R8.reuse, c[0x0][0x198], RZ ;  /* 0x0000660008007a10 */ /* 0x040fe20007ffe0ff */
[----:B------:R-:W-:Y:S01]  /*2c2d0*/  IMAD.WIDE R4, R8, 0x2, R16 ;  /* 0x0000000208047825 */ /* 0x000fe200078e0210 */
[----:B------:R-:W-:-:S03]  /*2c2e0*/  ISETP.GE.AND P2, PT, R18, c[0x0][0x17c], PT ;  /* 0x00005f0012007a0c */ /* 0x000fc60003f46270 */
[----:B------:R-:W-:Y:S01]  /*2c2f0*/  IMAD.WIDE R8, R8, 0x2, R2 ;  /* 0x0000000208087825 */ /* 0x000fe200078e0202 */
[----:B0-----:R-:W-:-:S03]  /*2c300*/  PRMT R14, R14, 0x7632, R14 ;  /* 0x000076320e0e7816 */ /* 0x001fc6000000000e */
[C---:B------:R-:W-:Y:S01]  /*2c310*/  IMAD.WIDE R12, R0.reuse, 0x2, R16 ;  /* 0x00000002000c7825 */ /* 0x040fe200078e0210 */
[----:B------:R0:W-:Y:S03]  /*2c320*/  @P5 STG.E.U16 [R4.64], R6 ;  /* 0x0000000604005986 */ /* 0x0001e6000c101504 */
[----:B------:R-:W-:Y:S01]  /*2c330*/  IMAD.WIDE R18, R0, 0x2, R2 ;  /* 0x0000000200127825 */ /* 0x000fe200078e0202 */
[----:B------:R1:W-:Y:S01]  /*2c340*/  @P3 STG.E.U16 [R8.64], R14 ;  /* 0x0000000e08003986 */ /* 0x0003e2000c101504 */
[----:B------:R-:W-:-:S03]  /*2c350*/  IADD3 R10, R29, 0xf2, RZ ;  /* 0x000000f21d0a7810 */ /* 0x000fc60007ffe0ff */
[----:B---3--:R3:W-:Y:S04]  /*2c360*/  @P6 STG.E.U16 [R12.64], R25 ;  /* 0x000000190c006986 */ /* 0x0087e8000c101504 */
[----:B------:R3:W-:Y:S01]  /*2c370*/  @P0 STG.E.U16 [R18.64], R22 ;  /* 0x0000001612000986 */ /* 0x0007e2000c101504 */
[----:B------:R-:W-:Y:S02]  /*2c380*/  ISETP.LT.AND P0, PT, R26, c[0x0][0x178], !P4 ;  /* 0x00005e001a007a0c */ /* 0x000fe40006701270 */
[----:B------:R-:W-:Y:S02]  /*2c390*/  ISETP.LT.AND P4, PT, R27, c[0x0][0x178], !P4 ;  /* 0x00005e001b007a0c */ /* 0x000fe40006781270 */
[----:B0-----:R-:W-:Y:S02]  /*2c3a0*/  IADD3 R4, R0, c[0x0][0x198], RZ ;  /* 0x0000660000047a10 */ /* 0x001fe40007ffe0ff */
[----:B------:R-:W-:-:S02]  /*2c3b0*/  ISETP.GE.AND P5, PT, R10, c[0x0][0x17c], PT ;  /* 0x00005f000a007a0c */ /* 0x000fc40003fa6270 */
[----:B------:R-:W-:Y:S01]  /*2c3c0*/  ISETP.LT.AND P3, PT, R26, c[0x0][0x178], !P2 ;  /* 0x00005e001a007a0c */ /* 0x000fe20005761270 */
[C---:B-1----:R-:W-:Y:S01]  /*2c3d0*/  IMAD.WIDE R8, R4.reuse, 0x2, R16 ;  /* 0x0000000204087825 */ /* 0x042fe200078e0210 */
[----:B------:R-:W-:Y:S02]  /*2c3e0*/  PRMT R10, R25, 0x7632, R10 ;  /* 0x00007632190a7816 */ /* 0x000fe4000000000a */
[----:B------:R-:W-:Y:S01]  /*2c3f0*/  ISETP.LT.AND P2, PT, R27, c[0x0][0x178], !P2 ;  /* 0x00005e001b007a0c */ /* 0x000fe20005741270 */
[----:B---3--:R-:W3:Y:S01]  /*2c400*/  LDL.LU R25, [R1+0x3c] ;  /* 0x00003c0001197983 */ /* 0x008ee20000300800 */
[C---:B------:R-:W-:Y:S01]  /*2c410*/  IADD3 R6, R4.reuse, c[0x0][0x198], RZ ;  /* 0x0000660004067a10 */ /* 0x040fe20007ffe0ff */
[----:B------:R-:W-:Y:S01]  /*2c420*/  IMAD.WIDE R4, R4, 0x2, R2 ;  /* 0x0000000204047825 */ /* 0x000fe200078e0202 */
[----:B------:R-:W-:Y:S01]  /*2c430*/  PRMT R22, R22, 0x7632, R22 ;  /* 0x0000763216167816 */ /* 0x000fe20000000016 */
[----:B------:R0:W-:Y:S04]  /*2c440*/  @P0 STG.E.U16 [R8.64], R10 ;  /* 0x0000000a08000986 */ /* 0x0001e8000c101504 */
[----:B------:R1:W-:Y:S01]  /*2c450*/  @P4 STG.E.U16 [R4.64], R22 ;  /* 0x0000001604004986 */ /* 0x0003e2000c101504 */
[----:B0-----:R-:W-:-:S04]  /*2c460*/  IMAD.WIDE R8, R6, 0x2, R16 ;  /* 0x0000000206087825 */ /* 0x001fc800078e0210 */
[----:B-1----:R-:W-:Y:S01]  /*2c470*/  IMAD.WIDE R4, R6, 0x2, R2 ;  /* 0x0000000206047825 */ /* 0x002fe200078e0202 */
[----:B----4-:R-:W-:Y:S01]  /*2c480*/  @P3 STG.E.U16 [R8.64], R21 ;  /* 0x0000001508003986 */ /* 0x010fe2000c101504 */
[----:B--2---:R-:W-:-:S03]  /*2c490*/  PRMT R10, R28, 0x7632, R10 ;  /* 0x000076321c0a7816 */ /* 0x004fc6000000000a */
[----:B------:R0:W-:Y:S04]  /*2c4a0*/  @P2 STG.E.U16 [R4.64], R28 ;  /* 0x0000001c04002986 */ /* 0x0001e8000c101504 */
[----:B0-----:R-:W2:Y:S01]  /*2c4b0*/  LDL.LU R28, [R1+0x30c] ;  /* 0x00030c00011c7983 */ /* 0x001ea20000300800 */
[----:B------:R-:W-:Y:S02]  /*2c4c0*/  IADD3 R0, R29, 0xf4, RZ ;  /* 0x000000f41d007810 */ /* 0x000fe40007ffe0ff */
[----:B------:R-:W-:Y:S02]  /*2c4d0*/  ISETP.LT.AND P3, PT, R26, c[0x0][0x178], !P1 ;  /* 0x00005e001a007a0c */ /* 0x000fe40004f61270 */
[----:B------:R-:W-:Y:S02]  /*2c4e0*/  ISETP.LT.AND P1, PT, R27, c[0x0][0x178], !P1 ;  /* 0x00005e001b007a0c */ /* 0x000fe40004f21270 */
[----:B------:R-:W-:-:S02]  /*2c4f0*/  IADD3 R13, R6, c[0x0][0x198], RZ ;  /* 0x00006600060d7a10 */ /* 0x000fc40007ffe0ff */
[----:B------:R-:W-:Y:S02]  /*2c500*/  IADD3 R12, R29, 0xf3, RZ ;  /* 0x000000f31d0c7810 */ /* 0x000fe40007ffe0ff */
[----:B------:R-:W-:Y:S02]  /*2c510*/  ISETP.GE.AND P0, PT, R0, c[0x0][0x17c], PT ;  /* 0x00005f0000007a0c */ /* 0x000fe40003f06270 */
[----:B------:R-:W-:Y:S02]  /*2c520*/  PRMT R0, R21, 0x7632, R0 ;  /* 0x0000763215007816 */ /* 0x000fe40000000000 */
[----:B------:R-:W4:Y:S01]  /*2c530*/  LDL.LU R21, [R1+0x1c] ;  /* 0x00001c0001157983 */ /* 0x000f220000300800 */
[----:B------:R-:W-:Y:S01]  /*2c540*/  ISETP.LT.AND P4, PT, R26, c[0x0][0x178], !P5 ;  /* 0x00005e001a007a0c */ /* 0x000fe20006f81270 */
[----:B------:R-:W-:Y:S01]  /*2c550*/  IMAD.WIDE R4, R13, 0x2, R16 ;  /* 0x000000020d047825 */ /* 0x000fe200078e0210 */
[----:B------:R-:W-:Y:S02]  /*2c560*/  ISETP.GE.AND P6, PT, R12, c[0x0][0x17c], PT ;  /* 0x00005f000c007a0c */ /* 0x000fe40003fc6270 */
[----:B------:R-:W-:Y:S01]  /*2c570*/  ISETP.LT.AND P5, PT, R27, c[0x0][0x178], !P5 ;  /* 0x00005e001b007a0c */ /* 0x000fe20006fa1270 */
[----:B------:R-:W-:Y:S01]  /*2c580*/  IMAD.WIDE R8, R13, 0x2, R2 ;  /* 0x000000020d087825 */ /* 0x000fe200078e0202 */
[----:B------:R-:W-:-:S02]  /*2c590*/  IADD3 R12, R29, 0xf5, RZ ;  /* 0x000000f51d0c7810 */ /* 0x000fc40007ffe0ff */
[----:B------:R-:W-:Y:S01]  /*2c5a0*/  IADD3 R6, R13, c[0x0][0x198], RZ ;  /* 0x000066000d067a10 */ /* 0x000fe20007ffe0ff */
[----:B------:R0:W-:Y:S01]  /*2c5b0*/  @P3 STG.E.U16 [R4.64], R0 ;  /* 0x0000000004003986 */ /* 0x0001e2000c101504 */
[----:B------:R-:W-:-:S03]  /*2c5c0*/  ISETP.GE.AND P2, PT, R12, c[0x0][0x17c], PT ;  /* 0x00005f000c007a0c */ /* 0x000fc60003f46270 */
[----:B------:R-:W-:Y:S01]  /*2c5d0*/  IMAD.WIDE R12, R6, 0x2, R16 ;  /* 0x00000002060c7825 */ /* 0x000fe200078e0210 */
[----:B------:R3:W-:Y:S01]  /*2c5e0*/  @P1 STG.E.U16 [R8.64], R10 ;  /* 0x0000000a08001986 */ /* 0x0007e2000c101504 */
[----:B------:R-:W-:Y:S02]  /*2c5f0*/  ISETP.LT.AND P1, PT, R26, c[0x0][0x178], !P6 ;  /* 0x00005e001a007a0c */ /* 0x000fe40007721270 */
[C---:B------:R-:W-:Y:S01]  /*2c600*/  IADD3 R19, R6.reuse, c[0x0][0x198], RZ ;  /* 0x0000660006137a10 */ /* 0x040fe20007ffe0ff */
[----:B------:R1:W-:Y:S01]  /*2c610*/  @P4 STG.E.U16 [R12.64], R24 ;  /* 0x000000180c004986 */ /* 0x0003e2000c101504 */
[----:B0-----:R-:W-:Y:S01]  /*2c620*/  IMAD.WIDE R4, R6, 0x2, R2 ;  /* 0x0000000206047825 */ /* 0x001fe200078e0202 */
[----:B------:R-:W-:Y:S02]  /*2c630*/  PRMT R0, R24, 0x7632, R0 ;  /* 0x0000763218007816 */ /* 0x000fe40000000000 */
[----:B------:R-:W-:Y:S02]  /*2c640*/  ISETP.LT.AND P6, PT, R27, c[0x0][0x178], !P6 ;  /* 0x00005e001b007a0c */ /* 0x000fe400077c1270 */
[----:B------:R-:W-:-:S02]  /*2c650*/  ISETP.LT.AND P4, PT, R26, c[0x0][0x178], !P0 ;  /* 0x00005e001a007a0c */ /* 0x000fc40004781270 */
[----:B---3--:R-:W-:Y:S01]  /*2c660*/  PRMT R10, R25, 0x7632, R10 ;  /* 0x00007632190a7816 */ /* 0x008fe2000000000a */
[----:B------:R0:W-:Y:S01]  /*2c670*/  @P5 STG.E.U16 [R4.64], R25 ;  /* 0x0000001904005986 */ /* 0x0001e2000c101504 */
[----:B------:R-:W-:-:S03]  /*2c680*/  IMAD.WIDE R8, R19, 0x2, R16 ;  /* 0x0000000213087825 */ /* 0x000fc600078e0210 */
[----:B-1----:R-:W3:Y:S01]  /*2c690*/  LDL.LU R24, [R1+0x31c] ;  /* 0x00031c0001187983 */ /* 0x002ee20000300800 */
[----:B------:R-:W-:-:S03]  /*2c6a0*/  IADD3 R6, R19, c[0x0][0x198], RZ ;  /* 0x0000660013067a10 */ /* 0x000fc60007ffe0ff */
[----:B0-----:R-:W3:Y:S01]  /*2c6b0*/  LDL.LU R25, [R1+0xc] ;  /* 0x00000c0001197983 */ /* 0x001ee20000300800 */
[----:B------:R-:W-:-:S03]  /*2c6c0*/  IMAD.WIDE R4, R19, 0x2, R2 ;  /* 0x0000000213047825 */ /* 0x000fc600078e0202 */
[----:B------:R0:W-:Y:S04]  /*2c6d0*/  @P1 STG.E.U16 [R8.64], R0 ;  /* 0x0000000008001986 */ /* 0x0001e8000c101504 */
[----:B------:R-:W-:Y:S01]  /*2c6e0*/  @P6 STG.E.U16 [R4.64], R10 ;  /* 0x0000000a04006986 */ /* 0x000fe2000c101504 */
[----:B0-----:R-:W-:-:S05]  /*2c6f0*/  IMAD.WIDE R8, R6, 0x2, R16 ;  /* 0x0000000206087825 */ /* 0x001fca00078e0210 */
[----:B--2---:R0:W-:Y:S02]  /*2c700*/  @P4 STG.E.U16 [R8.64], R28 ;  /* 0x0000001c08004986 */ /* 0x0041e4000c101504 */
[----:B0-----:R-:W-:Y:S02]  /*2c710*/  PRMT R9, R28, 0x7632, R9 ;  /* 0x000076321c097816 */ /* 0x001fe40000000009 */
[----:B------:R-:W2:Y:S01]  /*2c720*/  LDL.LU R28, [R1+0x34c] ;  /* 0x00034c00011c7983 */ /* 0x000ea20000300800 */
[----:B------:R-:W-:Y:S02]  /*2c730*/  ISETP.LT.AND P0, PT, R27, c[0x0][0x178], !P0 ;  /* 0x00005e001b007a0c */ /* 0x000fe40004701270 */
[----:B------:R-:W-:Y:S01]  /*2c740*/  IADD3 R14, R29, 0xf6, RZ ;  /* 0x000000f61d0e7810 */ /* 0x000fe20007ffe0ff */
[----:B------:R-:W-:Y:S01]  /*2c750*/  IMAD.WIDE R4, R6, 0x2, R2 ;  /* 0x0000000206047825 */ /* 0x000fe200078e0202 */
[----:B------:R-:W-:Y:S02]  /*2c760*/  ISETP.LT.AND P6, PT, R26, c[0x0][0x178], !P2 ;  /* 0x00005e001a007a0c */ /* 0x000fe400057c1270 */
[----:B------:R-:W-:-:S02]  /*2c770*/  ISETP.GE.AND P3, PT, R14, c[0x0][0x17c], PT ;  /* 0x00005f000e007a0c */ /* 0x000fc40003f66270 */
[----:B------:R-:W-:Y:S02]  /*2c780*/  IADD3 R13, R6, c[0x0][0x198], RZ ;  /* 0x00006600060d7a10 */ /* 0x000fe40007ffe0ff */
[----:B------:R-:W-:-:S03]  /*2c790*/  ISETP.LT.AND P2, PT, R27, c[0x0][0x178], !P2 ;  /* 0x00005e001b007a0c */ /* 0x000fc60005741270 */
[----:B----4-:R0:W-:Y:S01]  /*2c7a0*/  @P0 STG.E.U16 [R4.64], R21 ;  /* 0x0000001504000986 */ /* 0x0101e2000c101504 */
[----:B------:R-:W-:Y:S02]  /*2c7b0*/  ISETP.LT.AND P0, PT, R26, c[0x0][0x178], !P3 ;  /* 0x00005e001a007a0c */ /* 0x000fe40005f01270 */
[----:B------:R-:W-:Y:S02]  /*2c7c0*/  ISETP.LT.AND P3, PT, R27, c[0x0][0x178], !P3 ;  /* 0x00005e001b007a0c */ /* 0x000fe40005f61270 */
[----:B------:R-:W-:Y:S02]  /*2c7d0*/  IADD3 R19, R13, c[0x0][0x198], RZ ;  /* 0x000066000d137a10 */ /* 0x000fe40007ffe0ff */
[----:B------:R-:W-:Y:S01]  /*2c7e0*/  IADD3 R12, R29, 0xf9, RZ ;  /* 0x000000f91d0c7810 */ /* 0x000fe20007ffe0ff */
[----:B0-----:R-:W-:Y:S01]  /*2c7f0*/  IMAD.WIDE R4, R13, 0x2, R16 ;  /* 0x000000020d047825 */ /* 0x001fe200078e0210 */
[----:B------:R-:W-:Y:S02]  /*2c800*/  IADD3 R18, R29, 0xf7, RZ ;  /* 0x000000f71d127810 */ /* 0x000fe40007ffe0ff */
[----:B------:R-:W-:-:S02]  /*2c810*/  PRMT R0, R21, 0x7632, R0 ;  /* 0x0000763215007816 */ /* 0x000fc40000000000 */
[----:B------:R0:W-:Y:S01]  /*2c820*/  @P6 STG.E.U16 [R4.64], R9 ;  /* 0x0000000904006986 */ /* 0x0001e2000c101504 */
[C---:B------:R-:W-:Y:S02]  /*2c830*/  IADD3 R14, R29.reuse, 0xf8, RZ ;  /* 0x000000f81d0e7810 */ /* 0x040fe40007ffe0ff */
[----:B------:R-:W-:Y:S02]  /*2c840*/  ISETP.GE.AND P4, PT, R12, c[0x0][0x17c], PT ;  /* 0x00005f000c007a0c */ /* 0x000fe40003f86270 */
[----:B------:R-:W-:Y:S02]  /*2c850*/  ISETP.GE.AND P5, PT, R18, c[0x0][0x17c], PT ;  /* 0x00005f0012007a0c */ /* 0x000fe40003fa6270 */
[----:B------:R-:W-:Y:S01]  /*2c860*/  IADD3 R6, R29, 0xfb, RZ ;  /* 0x000000fb1d067810 */ /* 0x000fe20007ffe0ff */
[----:B0-----:R-:W-:-:S04]  /*2c870*/  IMAD.WIDE R4, R13, 0x2, R2 ;  /* 0x000000020d047825 */ /* 0x001fc800078e0202 */
[C---:B------:R-:W-:Y:S01]  /*2c880*/  IMAD.WIDE R8, R19.reuse, 0x2, R16 ;  /* 0x0000000213087825 */ /* 0x040fe200078e0210 */
[----:B------:R-:W-:Y:S01]  /*2c890*/  ISETP.GE.AND P1, PT, R14, c[0x0][0x17c], PT ;  /* 0x00005f000e007a0c */ /* 0x000fe20003f26270 */
[----:B------:R-:W-:Y:S02]  /*2c8a0*/  @P2 STG.E.U16 [R4.64], R0 ;  /* 0x0000000004002986 */ /* 0x000fe4000c101504 */
[----:B------:R-:W-:Y:S01]  /*2c8b0*/  IMAD.WIDE R12, R19, 0x2, R2 ;  /* 0x00000002130c7825 */ /* 0x000fe200078e0202 */
[----:B------:R-:W-:Y:S01]  /*2c8c0*/  ISETP.GE.AND P2, PT, R6, c[0x0][0x17c], PT ;  /* 0x00005f0006007a0c */ /* 0x000fe20003f46270 */
[----:B---3--:R0:W-:Y:S01]  /*2c8d0*/  @P0 STG.E.U16 [R8.64], R24 ;  /* 0x0000001808000986 */ /* 0x0081e2000c101504 */
[----:B------:R-:W-:Y:S02]  /*2c8e0*/  ISETP.LT.AND P0, PT, R26, c[0x0][0x178], !P5 ;  /* 0x00005e001a007a0c */ /* 0x000fe40006f01270 */
[----:B------:R-:W-:Y:S01]  /*2c8f0*/  ISETP.LT.AND P5, PT, R27, c[0x0][0x178], !P5 ;  /* 0x00005e001b007a0c */ /* 0x000fe20006fa1270 */
[----:B------:R1:W-:Y:S01]  /*2c900*/  @P3 STG.E.U16 [R12.64], R25 ;  /* 0x000000190c003986 */ /* 0x0003e2000c101504 */
[----:B------:R-:W-:-:S02]  /*2c910*/  IADD3 R19, R19, c[0x0][0x198], RZ ;  /* 0x0000660013137a10 */ /* 0x000fc40007ffe0ff */
[----:B------:R-:W-:Y:S02]  /*2c920*/  PRMT R6, R24, 0x7632, R6 ;  /* 0x0000763218067816 */ /* 0x000fe40000000006 */
[----:B------:R-:W-:Y:S01]  /*2c930*/  ISETP.LT.AND P3, PT, R26, c[0x0][0x178], !P1 ;  /* 0x00005e001a007a0c */ /* 0x000fe20004f61270 */
[----:B0-----:R-:W3:Y:S01]  /*2c940*/  LDL.LU R24, [R1+0x33c] ;  /* 0x00033c0001187983 */ /* 0x001ee20000300800 */
[----:B------:R-:W-:Y:S02]  /*2c950*/  IADD3 R10, R29, 0xfa, RZ ;  /* 0x000000fa1d0a7810 */ /* 0x000fe40007ffe0ff */
[C---:B------:R-:W-:Y:S01]  /*2c960*/  IADD3 R21, R19.reuse, c[0x0][0x198], RZ ;  /* 0x0000660013157a10 */ /* 0x040fe20007ffe0ff */
[----:B------:R-:W-:Y:S01]  /*2c970*/  IMAD.WIDE R4, R19, 0x2, R16 ;  /* 0x0000000213047825 */ /* 0x000fe200078e0210 */
[----:B------:R-:W-:Y:S02]  /*2c980*/  ISETP.GE.AND P6, PT, R10, c[0x0][0x17c], PT ;  /* 0x00005f000a007a0c */ /* 0x000fe40003fc6270 */
[----:B------:R-:W-:Y:S01]  /*2c990*/  PRMT R10, R25, 0x7632, R10 ;  /* 0x00007632190a7816 */ /* 0x000fe2000000000a */
[----:B------:R-:W-:Y:S01]  /*2c9a0*/  IMAD.WIDE R8, R19, 0x2, R2 ;  /* 0x0000000213087825 */ /* 0x000fe200078e0202 */
[----:B------:R-:W-:-:S03]  /*2c9b0*/  IADD3 R0, R29, 0xfc, RZ ;  /* 0x000000fc1d007810 */ /* 0x000fc60007ffe0ff */
[----:B-1----:R-:W-:Y:S01]  /*2c9c0*/  IMAD.WIDE R12, R21, 0x2, R16 ;  /* 0x00000002150c7825 */ /* 0x002fe200078e0210 */
[----:B------:R-:W-:Y:S01]  /*2c9d0*/  ISETP.LT.AND P1, PT, R27, c[0x0][0x178], !P1 ;  /* 0x00005e001b007a0c */ /* 0x000fe20004f21270 */
[----:B------:R-:W-:Y:S01]  /*2c9e0*/  @P0 STG.E.U16 [R4.64], R6 ;  /* 0x0000000604000986 */ /* 0x000fe2000c101504 */
[----:B------:R-:W-:-:S03]  /*2c9f0*/  ISETP.GE.AND P0, PT, R0, c[0x0][0x17c], PT ;  /* 0x00005f0000007a0c */ /* 0x000fc60003f06270 */
[----:B------:R0:W-:Y:S01]  /*2ca00*/  @P5 STG.E.U16 [R8.64], R10 ;  /* 0x0000000a08005986 */ /* 0x0001e2000c101504 */
[----:B------:R-:W-:Y:S01]  /*2ca10*/  IMAD.WIDE R18, R21, 0x2, R2 ;  /* 0x0000000215127825 */ /* 0x000fe200078e0202 */
[C---:B0-----:R-:W-:Y:S02]  /*2ca20*/  IADD3 R10, R29.reuse, 0xfd, RZ ;  /* 0x000000fd1d0a7810 */ /* 0x041fe40007ffe0ff */
[----:B------:R-:W-:Y:S02]  /*2ca30*/  IADD3 R6, R29, 0xfe, RZ ;  /* 0x000000fe1d067810 */ /* 0x000fe40007ffe0ff */
[----:B--2---:R-:W-:Y:S01]  /*2ca40*/  PRMT R0, R28, 0x7632, R0 ;  /* 0x000076321c007816 */ /* 0x004fe20000000000 */
[----:B------:R0:W-:Y:S04]  /*2ca50*/  @P3 STG.E.U16 [R12.64], R28 ;  /* 0x0000001c0c003986 */ /* 0x0001e8000c101504 */
[----:B0-----:R-:W2:Y:S04]  /*2ca60*/  LDL.LU R28, [R1+0x32c] ;  /* 0x00032c00011c7983 */ /* 0x001ea80000300800 */
[----:B------:R0:W-:Y:S01]  /*2ca70*/  @P1 STG.E.U16 [R18.64], R7 ;  /* 0x0000000712001986 */ /* 0x0001e2000c101504 */
[----:B------:R-:W-:-:S02]  /*2ca80*/  ISETP.GE.AND P1, PT, R10, c[0x0][0x17c], PT ;  /* 0x00005f000a007a0c */ /* 0x000fc40003f26270 */
[----:B------:R-:W-:Y:S02]  /*2ca90*/  IADD3 R10, R29, 0xff, RZ ;  /* 0x000000ff1d0a7810 */ /* 0x000fe40007ffe0ff */
[----:B------:R-:W4:Y:S01]  /*2caa0*/  LDL.LU R29, [R1+0x2ec] ;  /* 0x0002ec00011d7983 */ /* 0x000f220000300800 */
[C---:B------:R-:W-:Y:S02]  /*2cab0*/  ISETP.LT.AND P3, PT, R26.reuse, c[0x0][0x178], !P4 ;  /* 0x00005e001a007a0c */ /* 0x040fe40006761270 */
[----:B------:R-:W-:Y:S02]  /*2cac0*/  ISETP.LT.AND P4, PT, R27, c[0x0][0x178], !P4 ;  /* 0x00005e001b007a0c */ /* 0x000fe40006781270 */
[----:B------:R-:W-:Y:S02]  /*2cad0*/  IADD3 R21, R21, c[0x0][0x198], RZ ;  /* 0x0000660015157a10 */ /* 0x000fe40007ffe0ff */
[----:B------:R-:W-:Y:S02]  /*2cae0*/  ISETP.LT.AND P5, PT, R26, c[0x0][0x178], !P6 ;  /* 0x00005e001a007a0c */ /* 0x000fe400077a1270 */
[C---:B------:R-:W-:Y:S01]  /*2caf0*/  IADD3 R25, R21.reuse, c[0x0][0x198], RZ ;  /* 0x0000660015197a10 */ /* 0x040fe20007ffe0ff */
[----:B------:R-:W-:Y:S01]  /*2cb00*/  IMAD.WIDE R4, R21, 0x2, R16 ;  /* 0x0000000215047825 */ /* 0x000fe200078e0210 */
[----:B------:R-:W-:-:S03]  /*2cb10*/  PRMT R14, R7, 0x7632, R14 ;  /* 0x00007632070e7816 */ /* 0x000fc6000000000e */
[----:B------:R-:W-:Y:S01]  /*2cb20*/  IMAD.WIDE R8, R21, 0x2, R2 ;  /* 0x0000000215087825 */ /* 0x000fe200078e0202 */
[----:B------:R1:W-:Y:S03]  /*2cb30*/  @P3 STG.E.U16 [R4.64], R0 ;  /* 0x0000000004003986 */ /* 0x0003e6000c101504 */
[----:B------:R-:W-:Y:S01]  /*2cb40*/  IMAD.WIDE R12, R25, 0x2, R16 ;  /* 0x00000002190c7825 */ /* 0x000fe200078e0210 */
[----:B------:R1:W-:Y:S01]  /*2cb50*/  @P4 STG.E.U16 [R8.64], R14 ;  /* 0x0000000e08004986 */ /* 0x0003e2000c101504 */
[C---:B------:R-:W-:Y:S02]  /*2cb60*/  ISETP.LT.AND P6, PT, R27.reuse, c[0x0][0x178], !P6 ;  /* 0x00005e001b007a0c */ /* 0x040fe400077c1270 */
[----:B------:R-:W-:Y:S02]  /*2cb70*/  ISETP.LT.AND P4, PT, R26, c[0x0][0x178], !P2 ;  /* 0x00005e001a007a0c */ /* 0x000fe40005781270 */
[----:B------:R-:W-:-:S02]  /*2cb80*/  ISETP.LT.AND P2, PT, R27, c[0x0][0x178], !P2 ;  /* 0x00005e001b007a0c */ /* 0x000fc40005741270 */
[C---:B0-----:R-:W-:Y:S01]  /*2cb90*/  IADD3 R19, R25.reuse, c[0x0][0x198], RZ ;  /* 0x0000660019137a10 */ /* 0x041fe20007ffe0ff */
[----:B-1----:R-:W-:Y:S01]  /*2cba0*/  IMAD.WIDE R4, R25, 0x2, R2 ;  /* 0x0000000219047825 */ /* 0x002fe200078e0202 */
[----:B------:R-:W-:Y:S02]  /*2cbb0*/  ISETP.GE.AND P3, PT, R6, c[0x0][0x17c], PT ;  /* 0x00005f0006007a0c */ /* 0x000fe40003f66270 */
[C---:B------:R-:W-:Y:S01]  /*2cbc0*/  IADD3 R21, R19.reuse, c[0x0][0x198], RZ ;  /* 0x0000660013157a10 */ /* 0x040fe20007ffe0ff */
[----:B------:R-:W-:Y:S01]  /*2cbd0*/  IMAD.WIDE R6, R19, 0x2, R16 ;  /* 0x0000000213067825 */ /* 0x000fe200078e0210 */
[----:B------:R-:W-:-:S03]  /*2cbe0*/  PRMT R0, R11, 0x7632, R0 ;  /* 0x000076320b007816 */ /* 0x000fc60000000000 */
[----:B------:R-:W-:Y:S01]  /*2cbf0*/  IMAD.WIDE R8, R19, 0x2, R2 ;  /* 0x0000000213087825 */ /* 0x000fe200078e0202 */
[----:B---3--:R0:W-:Y:S01]  /*2cc00*/  @P5 STG.E.U16 [R12.64], R24 ;  /* 0x000000180c005986 */ /* 0x0081e2000c101504 */
[----:B------:R-:W-:Y:S02]  /*2cc10*/  ISETP.LT.AND P5, PT, R26, c[0x0][0x178], !P0 ;  /* 0x00005e001a007a0c */ /* 0x000fe400047a1270 */
[----:B------:R-:W-:Y:S01]  /*2cc20*/  PRMT R18, R24, 0x7632, R18 ;  /* 0x0000763218127816 */ /* 0x000fe20000000012 */
[----:B------:R1:W-:Y:S01]  /*2cc30*/  @P6 STG.E.U16 [R4.64], R11 ;  /* 0x0000000b04006986 */ /* 0x0003e2000c101504 */
[----:B------:R-:W-:-:S03]  /*2cc40*/  ISETP.LT.AND P0, PT, R27, c[0x0][0x178], !P0 ;  /* 0x00005e001b007a0c */ /* 0x000fc60004701270 */
[----:B------:R3:W-:Y:S01]  /*2cc50*/  @P4 STG.E.U16 [R6.64], R18 ;  /* 0x0000001206004986 */ /* 0x0007e2000c101504 */
[----:B0-----:R-:W-:-:S03]  /*2cc60*/  IMAD.WIDE R12, R21, 0x2, R16 ;  /* 0x00000002150c7825 */ /* 0x001fc600078e0210 */
[----:B------:R0:W-:Y:S01]  /*2cc70*/  @P2 STG.E.U16 [R8.64], R0 ;  /* 0x0000000008002986 */ /* 0x0001e2000c101504 */
[----:B------:R-:W-:Y:S02]  /*2cc80*/  IADD3 R19, R21, c[0x0][0x198], RZ ;  /* 0x0000660015137a10 */ /* 0x000fe40007ffe0ff */
[----:B------:R-:W-:Y:S02]  /*2cc90*/  ISETP.GE.AND P6, PT, R10, c[0x0][0x17c], PT ;  /* 0x00005f000a007a0c */ /* 0x000fe40003fc6270 */
[C---:B------:R-:W-:Y:S02]  /*2cca0*/  ISETP.LT.AND P4, PT, R26.reuse, c[0x0][0x178], !P3 ;  /* 0x00005e001a007a0c */ /* 0x040fe40005f81270 */
[----:B------:R-:W-:Y:S02]  /*2ccb0*/  ISETP.LT.AND P3, PT, R27, c[0x0][0x178], !P3 ;  /* 0x00005e001b007a0c */ /* 0x000fe40005f61270 */
[----:B------:R-:W-:Y:S02]  /*2ccc0*/  IADD3 R25, R19, c[0x0][0x198], RZ ;  /* 0x0000660013197a10 */ /* 0x000fe40007ffe0ff */
[----:B------:R-:W-:Y:S01]  /*2ccd0*/  ISETP.LT.AND P2, PT, R26, c[0x0][0x178], !P6 ;  /* 0x00005e001a007a0c */ /* 0x000fe20007741270 */
[----:B-1----:R-:W-:Y:S01]  /*2cce0*/  IMAD.WIDE R4, R21, 0x2, R2 ;  /* 0x0000000215047825 */ /* 0x002fe200078e0202 */
[----:B------:R-:W-:-:S02]  /*2ccf0*/  ISETP.LT.AND P6, PT, R27, c[0x0][0x178], !P6 ;  /* 0x00005e001b007a0c */ /* 0x000fc400077c1270 */
[----:B------:R-:W-:Y:S01]  /*2cd00*/  IADD3 R21, R25, c[0x0][0x198], RZ ;  /* 0x0000660019157a10 */ /* 0x000fe20007ffe0ff */
[----:B---3--:R-:W-:Y:S01]  /*2cd10*/  IMAD.WIDE R6, R19, 0x2, R16 ;  /* 0x0000000213067825 */ /* 0x008fe200078e0210 */
[----:B------:R-:W-:-:S03]  /*2cd20*/  PRMT R14, R15, 0x7632, R14 ;  /* 0x000076320f0e7816 */ /* 0x000fc6000000000e */
[----:B0-----:R-:W-:-:S04]  /*2cd30*/  IMAD.WIDE R8, R19, 0x2, R2 ;  /* 0x0000000213087825 */ /* 0x001fc800078e0202 */
[----:B------:R-:W-:-:S04]  /*2cd40*/  IMAD.WIDE R10, R25, 0x2, R16 ;  /* 0x00000002190a7825 */ /* 0x000fc800078e0210 */
[----:B------:R-:W-:Y:S01]  /*2cd50*/  IMAD.WIDE R16, R21, 0x2, R16 ;  /* 0x0000000215107825 */ /* 0x000fe200078e0210 */
[----:B--2---:R0:W-:Y:S01]  /*2cd60*/  @P5 STG.E.U16 [R12.64], R28 ;  /* 0x0000001c0c005986 */ /* 0x0041e2000c101504 */
[----:B------:R-:W-:Y:S02]  /*2cd70*/  ISETP.LT.AND P5, PT, R26, c[0x0][0x178], !P1 ;  /* 0x00005e001a007a0c */ /* 0x000fe40004fa1270 */
[----:B------:R-:W-:Y:S02]  /*2cd80*/  ISETP.LT.AND P1, PT, R27, c[0x0][0x178], !P1 ;  /* 0x00005e001b007a0c */ /* 0x000fe40004f21270 */
[----:B------:R-:W-:Y:S01]  /*2cd90*/  PRMT R0, R28, 0x7632, R0 ;  /* 0x000076321c007816 */ /* 0x000fe20000000000 */
[----:B------:R4:W-:Y:S01]  /*2cda0*/  @P0 STG.E.U16 [R4.64], R15 ;  /* 0x0000000f04000986 */ /* 0x0009e2000c101504 */
[----:B0-----:R-:W-:-:S07]  /*2cdb0*/  IMAD.WIDE R12, R25, 0x2, R2 ;  /* 0x00000002190c7825 */ /* 0x001fce00078e0202 */
[----:B------:R0:W-:Y:S01]  /*2cdc0*/  @P5 STG.E.U16 [R6.64], R0 ;  /* 0x0000000006005986 */ /* 0x0001e2000c101504 */
[----:B----4-:R-:W-:-:S03]  /*2cdd0*/  PRMT R5, R29, 0x7632, R5 ;  /* 0x000076321d057816 */ /* 0x010fc60000000005 */
[----:B------:R0:W-:Y:S04]  /*2cde0*/  @P1 STG.E.U16 [R8.64], R14 ;  /* 0x0000000e08001986 */ /* 0x0001e8000c101504 */
[----:B------:R0:W-:Y:S04]  /*2cdf0*/  @P4 STG.E.U16 [R10.64], R29 ;  /* 0x0000001d0a004986 */ /* 0x0001e8000c101504 */
[----:B------:R0:W-:Y:S01]  /*2ce00*/  @P3 STG.E.U16 [R12.64], R23 ;  /* 0x000000170c003986 */ /* 0x0001e2000c101504 */
[----:B------:R-:W-:-:S03]  /*2ce10*/  IMAD.WIDE R2, R21, 0x2, R2 ;  /* 0x0000000215027825 */ /* 0x000fc600078e0202 */
[----:B------:R0:W-:Y:S01]  /*2ce20*/  @P2 STG.E.U16 [R16.64], R5 ;  /* 0x0000000510002986 */ /* 0x0001e2000c101504 */
[----:B------:R-:W-:Y:S05]  /*2ce30*/  @!P6 EXIT ;  /* 0x000000000000e94d */ /* 0x000fea0003800000 */
[----:B0-----:R-:W-:-:S05]  /*2ce40*/  PRMT R23, R23, 0x7632, R23 ;  /* 0x0000763217177816 */ /* 0x001fca0000000017 */
[----:B------:R-:W-:Y:S01]  /*2ce50*/  STG.E.U16 [R2.64], R23 ;  /* 0x0000001702007986 */ /* 0x000fe2000c101504 */
[----:B------:R-:W-:Y:S05]  /*2ce60*/  EXIT ;  /* 0x000000000000794d */ /* 0x000fea0003800000 */
.L_x_3:
[----:B------:R-:W-:-:S00]  /*2ce70*/  BRA `(.L_x_3) ;  /* 0xfffffff000007947 */ /* 0x000fc0000383ffff */
[----:B------:R-:W-:-:S00]  /*2ce80*/  NOP ;  /* 0x0000000000007918 */ /* 0x000fc00000000000 */
[----:B------:R-:W-:-:S00]  /*2ce90*/  NOP ;  /* 0x0000000000007918 */ /* 0x000fc00000000000 */
[----:B------:R-:W-:-:S00]  /*2cea0*/  NOP ;  /* 0x0000000000007918 */ /* 0x000fc00000000000 */
[----:B------:R-:W-:-:S00]  /*2ceb0*/  NOP ;  /* 0x0000000000007918 */ /* 0x000fc00000000000 */
[----:B------:R-:W-:-:S00]  /*2cec0*/  NOP ;  /* 0x0000000000007918 */ /* 0x000fc00000000000 */
[----:B------:R-:W-:-:S00]  /*2ced0*/  NOP ;  /* 0x0000000000007918 */ /* 0x000fc00000000000 */
[----:B------:R-:W-:-:S00]  /*2cee0*/  NOP ;  /* 0x0000000000007918 */ /* 0x000fc00000000000 */
[----:B------:R-:W-:-:S00]  /*2cef0*/  NOP ;  /* 0x0000000000007918 */ /* 0x000fc00000000000 */
.L_x_4:


//--------------------- .nv.shared.matmul_kernel  --------------------------
	.section	.nv.shared.matmul_kernel,"aw",@nobits
	.sectionflags	@""
	.align	16
